//
// Generated by NVIDIA NVVM Compiler
//
// Compiler Build ID: CL-36424714
// Cuda compilation tools, release 13.0, V13.0.88
// Based on NVVM 20.0.0
//

.version 9.0
.target sm_100
.address_size 64

	// .globl	_ZN3cub18CUB_300001_SM_10006detail11EmptyKernelIvEEvv
// _ZZN3cub18CUB_300001_SM_10006detail6reduce28DeviceReduceSingleTileKernelINS2_10policy_hubIdjN4cuda3std3__44plusIdEEE10Policy1000EN6thrust24THRUST_300001_SM_1000_NS6detail15normal_iteratorINSD_10device_ptrIdEEEEPdjS9_ddNS7_10__identityEEEvT0_T1_T2_T3_T4_T6_E12temp_storage has been demoted
// _ZZN3cub18CUB_300001_SM_10006detail6reduce18DeviceReduceKernelINS2_10policy_hubIdjN4cuda3std3__44plusIdEEE10Policy1000EN6thrust24THRUST_300001_SM_1000_NS6detail15normal_iteratorINSD_10device_ptrIdEEEEjS9_dNS7_10__identityEEEvT0_PT3_T1_NS0_13GridEvenShareISN_EET2_T4_E12temp_storage has been demoted
// _ZZN3cub18CUB_300001_SM_10006detail6reduce28DeviceReduceSingleTileKernelINS2_10policy_hubIdjN4cuda3std3__44plusIdEEE10Policy1000EPdSC_iS9_ddNS7_10__identityEEEvT0_T1_T2_T3_T4_T6_E12temp_storage has been demoted
// _ZZN3cub18CUB_300001_SM_10006detail6reduce28DeviceReduceSingleTileKernelINS2_10policy_hubIdyN4cuda3std3__44plusIdEEE10Policy1000EN6thrust24THRUST_300001_SM_1000_NS6detail15normal_iteratorINSD_10device_ptrIdEEEEPdyS9_ddNS7_10__identityEEEvT0_T1_T2_T3_T4_T6_E12temp_storage has been demoted
// _ZZN3cub18CUB_300001_SM_10006detail6reduce18DeviceReduceKernelINS2_10policy_hubIdyN4cuda3std3__44plusIdEEE10Policy1000EN6thrust24THRUST_300001_SM_1000_NS6detail15normal_iteratorINSD_10device_ptrIdEEEEyS9_dNS7_10__identityEEEvT0_PT3_T1_NS0_13GridEvenShareISN_EET2_T4_E12temp_storage has been demoted
// _ZZN3cub18CUB_300001_SM_10006detail6reduce28DeviceReduceSingleTileKernelINS2_10policy_hubIdyN4cuda3std3__44plusIdEEE10Policy1000EPdSC_iS9_ddNS7_10__identityEEEvT0_T1_T2_T3_T4_T6_E12temp_storage has been demoted
.global .align 1 .b8 _ZN30_INTERNAL_45287fad_4_k_cu_main4cuda3std3__45__cpo5beginE[1];
.global .align 1 .b8 _ZN30_INTERNAL_45287fad_4_k_cu_main4cuda3std3__45__cpo3endE[1];
.global .align 1 .b8 _ZN30_INTERNAL_45287fad_4_k_cu_main4cuda3std3__45__cpo6cbeginE[1];
.global .align 1 .b8 _ZN30_INTERNAL_45287fad_4_k_cu_main4cuda3std3__45__cpo4cendE[1];
.global .align 1 .b8 _ZN30_INTERNAL_45287fad_4_k_cu_main4cuda3std3__45__cpo6rbeginE[1];
.global .align 1 .b8 _ZN30_INTERNAL_45287fad_4_k_cu_main4cuda3std3__45__cpo4rendE[1];
.global .align 1 .b8 _ZN30_INTERNAL_45287fad_4_k_cu_main4cuda3std3__45__cpo7crbeginE[1];
.global .align 1 .b8 _ZN30_INTERNAL_45287fad_4_k_cu_main4cuda3std3__45__cpo5crendE[1];
.global .align 1 .b8 _ZN30_INTERNAL_45287fad_4_k_cu_main4cuda3std3__432_GLOBAL__N__45287fad_4_k_cu_main6ignoreE[1];
.global .align 1 .b8 _ZN30_INTERNAL_45287fad_4_k_cu_main4cuda3std3__419piecewise_constructE[1];
.global .align 1 .b8 _ZN30_INTERNAL_45287fad_4_k_cu_main4cuda3std3__48in_placeE[1];
.global .align 1 .b8 _ZN30_INTERNAL_45287fad_4_k_cu_main4cuda3std3__420unreachable_sentinelE[1];
.global .align 1 .b8 _ZN30_INTERNAL_45287fad_4_k_cu_main4cuda3std3__47nulloptE[1];
.global .align 1 .b8 _ZN30_INTERNAL_45287fad_4_k_cu_main4cuda3std3__48unexpectE[1];
.global .align 1 .b8 _ZN30_INTERNAL_45287fad_4_k_cu_main4cuda3std6ranges3__45__cpo4swapE[1];
.global .align 1 .b8 _ZN30_INTERNAL_45287fad_4_k_cu_main4cuda3std6ranges3__45__cpo9iter_moveE[1];
.global .align 1 .b8 _ZN30_INTERNAL_45287fad_4_k_cu_main4cuda3std6ranges3__45__cpo5beginE[1];
.global .align 1 .b8 _ZN30_INTERNAL_45287fad_4_k_cu_main4cuda3std6ranges3__45__cpo3endE[1];
.global .align 1 .b8 _ZN30_INTERNAL_45287fad_4_k_cu_main4cuda3std6ranges3__45__cpo6cbeginE[1];
.global .align 1 .b8 _ZN30_INTERNAL_45287fad_4_k_cu_main4cuda3std6ranges3__45__cpo4cendE[1];
.global .align 1 .b8 _ZN30_INTERNAL_45287fad_4_k_cu_main4cuda3std6ranges3__45__cpo7advanceE[1];
.global .align 1 .b8 _ZN30_INTERNAL_45287fad_4_k_cu_main4cuda3std6ranges3__45__cpo9iter_swapE[1];
.global .align 1 .b8 _ZN30_INTERNAL_45287fad_4_k_cu_main4cuda3std6ranges3__45__cpo4nextE[1];
.global .align 1 .b8 _ZN30_INTERNAL_45287fad_4_k_cu_main4cuda3std6ranges3__45__cpo4prevE[1];
.global .align 1 .b8 _ZN30_INTERNAL_45287fad_4_k_cu_main4cuda3std6ranges3__45__cpo4dataE[1];
.global .align 1 .b8 _ZN30_INTERNAL_45287fad_4_k_cu_main4cuda3std6ranges3__45__cpo5cdataE[1];
.global .align 1 .b8 _ZN30_INTERNAL_45287fad_4_k_cu_main4cuda3std6ranges3__45__cpo4sizeE[1];
.global .align 1 .b8 _ZN30_INTERNAL_45287fad_4_k_cu_main4cuda3std6ranges3__45__cpo5ssizeE[1];
.global .align 1 .b8 _ZN30_INTERNAL_45287fad_4_k_cu_main4cuda3std6ranges3__45__cpo8distanceE[1];
.global .align 1 .b8 _ZN30_INTERNAL_45287fad_4_k_cu_main6thrust24THRUST_300001_SM_1000_NS8cuda_cub3parE[1];
.global .align 1 .b8 _ZN30_INTERNAL_45287fad_4_k_cu_main6thrust24THRUST_300001_SM_1000_NS8cuda_cub10par_nosyncE[1];
.global .align 1 .b8 _ZN30_INTERNAL_45287fad_4_k_cu_main6thrust24THRUST_300001_SM_1000_NS6system6detail10sequential3seqE[1];
.global .align 1 .b8 _ZN30_INTERNAL_45287fad_4_k_cu_main6thrust24THRUST_300001_SM_1000_NS12placeholders2_1E[1];
.global .align 1 .b8 _ZN30_INTERNAL_45287fad_4_k_cu_main6thrust24THRUST_300001_SM_1000_NS12placeholders2_2E[1];
.global .align 1 .b8 _ZN30_INTERNAL_45287fad_4_k_cu_main6thrust24THRUST_300001_SM_1000_NS12placeholders2_3E[1];
.global .align 1 .b8 _ZN30_INTERNAL_45287fad_4_k_cu_main6thrust24THRUST_300001_SM_1000_NS12placeholders2_4E[1];
.global .align 1 .b8 _ZN30_INTERNAL_45287fad_4_k_cu_main6thrust24THRUST_300001_SM_1000_NS12placeholders2_5E[1];
.global .align 1 .b8 _ZN30_INTERNAL_45287fad_4_k_cu_main6thrust24THRUST_300001_SM_1000_NS12placeholders2_6E[1];
.global .align 1 .b8 _ZN30_INTERNAL_45287fad_4_k_cu_main6thrust24THRUST_300001_SM_1000_NS12placeholders2_7E[1];
.global .align 1 .b8 _ZN30_INTERNAL_45287fad_4_k_cu_main6thrust24THRUST_300001_SM_1000_NS12placeholders2_8E[1];
.global .align 1 .b8 _ZN30_INTERNAL_45287fad_4_k_cu_main6thrust24THRUST_300001_SM_1000_NS12placeholders2_9E[1];
.global .align 1 .b8 _ZN30_INTERNAL_45287fad_4_k_cu_main6thrust24THRUST_300001_SM_1000_NS12placeholders3_10E[1];
.global .align 1 .b8 _ZN30_INTERNAL_45287fad_4_k_cu_main6thrust24THRUST_300001_SM_1000_NS3seqE[1];

.visible .entry _ZN3cub18CUB_300001_SM_10006detail11EmptyKernelIvEEvv()
{


	ret;

}
	// .globl	_ZN3cub18CUB_300001_SM_10006detail8for_each13static_kernelINS2_12policy_hub_t12policy_500_tEmN6thrust24THRUST_300001_SM_1000_NS8cuda_cub20__uninitialized_fill7functorINS7_10device_ptrIdEEdEEEEvT0_T1_
.visible .entry _ZN3cub18CUB_300001_SM_10006detail8for_each13static_kernelINS2_12policy_hub_t12policy_500_tEmN6thrust24THRUST_300001_SM_1000_NS8cuda_cub20__uninitialized_fill7functorINS7_10device_ptrIdEEdEEEEvT0_T1_(
	.param .u64 _ZN3cub18CUB_300001_SM_10006detail8for_each13static_kernelINS2_12policy_hub_t12policy_500_tEmN6thrust24THRUST_300001_SM_1000_NS8cuda_cub20__uninitialized_fill7functorINS7_10device_ptrIdEEdEEEEvT0_T1__param_0,
	.param .align 8 .b8 _ZN3cub18CUB_300001_SM_10006detail8for_each13static_kernelINS2_12policy_hub_t12policy_500_tEmN6thrust24THRUST_300001_SM_1000_NS8cuda_cub20__uninitialized_fill7functorINS7_10device_ptrIdEEdEEEEvT0_T1__param_1[16]
)
.maxntid 256
{
	.reg .pred 	%p<4>;
	.reg .b32 	%r<5>;
	.reg .b64 	%rd<16>;
	.reg .b64 	%fd<3>;

	ld.param.f64 	%fd2, [_ZN3cub18CUB_300001_SM_10006detail8for_each13static_kernelINS2_12policy_hub_t12policy_500_tEmN6thrust24THRUST_300001_SM_1000_NS8cuda_cub20__uninitialized_fill7functorINS7_10device_ptrIdEEdEEEEvT0_T1__param_1+8];
	ld.param.u64 	%rd4, [_ZN3cub18CUB_300001_SM_10006detail8for_each13static_kernelINS2_12policy_hub_t12policy_500_tEmN6thrust24THRUST_300001_SM_1000_NS8cuda_cub20__uninitialized_fill7functorINS7_10device_ptrIdEEdEEEEvT0_T1__param_1];
	ld.param.u64 	%rd5, [_ZN3cub18CUB_300001_SM_10006detail8for_each13static_kernelINS2_12policy_hub_t12policy_500_tEmN6thrust24THRUST_300001_SM_1000_NS8cuda_cub20__uninitialized_fill7functorINS7_10device_ptrIdEEdEEEEvT0_T1__param_0];
	mov.u32 	%r2, %ctaid.x;
	mul.wide.u32 	%rd1, %r2, 512;
	sub.s64 	%rd2, %rd5, %rd1;
	setp.lt.u64 	%p1, %rd2, 512;
	@%p1 bra 	$L__BB1_2;
	mov.u32 	%r4, %tid.x;
	cvta.to.global.u64 	%rd11, %rd4;
	cvt.u64.u32 	%rd12, %r4;
	add.s64 	%rd13, %rd1, %rd12;
	shl.b64 	%rd14, %rd13, 3;
	add.s64 	%rd15, %rd11, %rd14;
	st.global.f64 	[%rd15], %fd2;
	st.global.f64 	[%rd15+2048], %fd2;
	bra.uni 	$L__BB1_6;
$L__BB1_2:
	cvta.to.global.u64 	%rd6, %rd4;
	mov.u32 	%r1, %tid.x;
	cvt.u64.u32 	%rd7, %r1;
	setp.le.u64 	%p2, %rd2, %rd7;
	add.s64 	%rd8, %rd1, %rd7;
	shl.b64 	%rd9, %rd8, 3;
	add.s64 	%rd3, %rd6, %rd9;
	@%p2 bra 	$L__BB1_4;
	st.global.f64 	[%rd3], %fd2;
$L__BB1_4:
	add.s32 	%r3, %r1, 256;
	cvt.u64.u32 	%rd10, %r3;
	setp.le.u64 	%p3, %rd2, %rd10;
	@%p3 bra 	$L__BB1_6;
	st.global.f64 	[%rd3+2048], %fd2;
$L__BB1_6:
	ret;

}
	// .globl	_ZN3cub18CUB_300001_SM_10006detail9transform16transform_kernelINS2_10policy_hubILb1EN4cuda3std3__45tupleIJN6thrust24THRUST_300001_SM_1000_NS6detail15normal_iteratorINSA_10device_ptrIdEEEESF_EEEE10policy1000Ei27relative_difference_functorSF_JPdSK_EEEvT0_iT1_T2_DpNS2_10kernel_argIT3_EE
.visible .entry _ZN3cub18CUB_300001_SM_10006detail9transform16transform_kernelINS2_10policy_hubILb1EN4cuda3std3__45tupleIJN6thrust24THRUST_300001_SM_1000_NS6detail15normal_iteratorINSA_10device_ptrIdEEEESF_EEEE10policy1000Ei27relative_difference_functorSF_JPdSK_EEEvT0_iT1_T2_DpNS2_10kernel_argIT3_EE(
	.param .u32 _ZN3cub18CUB_300001_SM_10006detail9transform16transform_kernelINS2_10policy_hubILb1EN4cuda3std3__45tupleIJN6thrust24THRUST_300001_SM_1000_NS6detail15normal_iteratorINSA_10device_ptrIdEEEESF_EEEE10policy1000Ei27relative_difference_functorSF_JPdSK_EEEvT0_iT1_T2_DpNS2_10kernel_argIT3_EE_param_0,
	.param .u32 _ZN3cub18CUB_300001_SM_10006detail9transform16transform_kernelINS2_10policy_hubILb1EN4cuda3std3__45tupleIJN6thrust24THRUST_300001_SM_1000_NS6detail15normal_iteratorINSA_10device_ptrIdEEEESF_EEEE10policy1000Ei27relative_difference_functorSF_JPdSK_EEEvT0_iT1_T2_DpNS2_10kernel_argIT3_EE_param_1,
	.param .align 1 .b8 _ZN3cub18CUB_300001_SM_10006detail9transform16transform_kernelINS2_10policy_hubILb1EN4cuda3std3__45tupleIJN6thrust24THRUST_300001_SM_1000_NS6detail15normal_iteratorINSA_10device_ptrIdEEEESF_EEEE10policy1000Ei27relative_difference_functorSF_JPdSK_EEEvT0_iT1_T2_DpNS2_10kernel_argIT3_EE_param_2[1],
	.param .align 8 .b8 _ZN3cub18CUB_300001_SM_10006detail9transform16transform_kernelINS2_10policy_hubILb1EN4cuda3std3__45tupleIJN6thrust24THRUST_300001_SM_1000_NS6detail15normal_iteratorINSA_10device_ptrIdEEEESF_EEEE10policy1000Ei27relative_difference_functorSF_JPdSK_EEEvT0_iT1_T2_DpNS2_10kernel_argIT3_EE_param_3[8],
	.param .align 8 .b8 _ZN3cub18CUB_300001_SM_10006detail9transform16transform_kernelINS2_10policy_hubILb1EN4cuda3std3__45tupleIJN6thrust24THRUST_300001_SM_1000_NS6detail15normal_iteratorINSA_10device_ptrIdEEEESF_EEEE10policy1000Ei27relative_difference_functorSF_JPdSK_EEEvT0_iT1_T2_DpNS2_10kernel_argIT3_EE_param_4[16],
	.param .align 8 .b8 _ZN3cub18CUB_300001_SM_10006detail9transform16transform_kernelINS2_10policy_hubILb1EN4cuda3std3__45tupleIJN6thrust24THRUST_300001_SM_1000_NS6detail15normal_iteratorINSA_10device_ptrIdEEEESF_EEEE10policy1000Ei27relative_difference_functorSF_JPdSK_EEEvT0_iT1_T2_DpNS2_10kernel_argIT3_EE_param_5[16]
)
.maxntid 128
{
	.reg .pred 	%p<38>;
	.reg .b32 	%r<81>;
	.reg .b64 	%rd<97>;
	.reg .b64 	%fd<121>;

	ld.param.u32 	%r45, [_ZN3cub18CUB_300001_SM_10006detail9transform16transform_kernelINS2_10policy_hubILb1EN4cuda3std3__45tupleIJN6thrust24THRUST_300001_SM_1000_NS6detail15normal_iteratorINSA_10device_ptrIdEEEESF_EEEE10policy1000Ei27relative_difference_functorSF_JPdSK_EEEvT0_iT1_T2_DpNS2_10kernel_argIT3_EE_param_0];
	ld.param.u64 	%rd27, [_ZN3cub18CUB_300001_SM_10006detail9transform16transform_kernelINS2_10policy_hubILb1EN4cuda3std3__45tupleIJN6thrust24THRUST_300001_SM_1000_NS6detail15normal_iteratorINSA_10device_ptrIdEEEESF_EEEE10policy1000Ei27relative_difference_functorSF_JPdSK_EEEvT0_iT1_T2_DpNS2_10kernel_argIT3_EE_param_5];
	ld.param.u64 	%rd25, [_ZN3cub18CUB_300001_SM_10006detail9transform16transform_kernelINS2_10policy_hubILb1EN4cuda3std3__45tupleIJN6thrust24THRUST_300001_SM_1000_NS6detail15normal_iteratorINSA_10device_ptrIdEEEESF_EEEE10policy1000Ei27relative_difference_functorSF_JPdSK_EEEvT0_iT1_T2_DpNS2_10kernel_argIT3_EE_param_4];
	ld.param.u64 	%rd29, [_ZN3cub18CUB_300001_SM_10006detail9transform16transform_kernelINS2_10policy_hubILb1EN4cuda3std3__45tupleIJN6thrust24THRUST_300001_SM_1000_NS6detail15normal_iteratorINSA_10device_ptrIdEEEESF_EEEE10policy1000Ei27relative_difference_functorSF_JPdSK_EEEvT0_iT1_T2_DpNS2_10kernel_argIT3_EE_param_3];
	ld.param.u32 	%r44, [_ZN3cub18CUB_300001_SM_10006detail9transform16transform_kernelINS2_10policy_hubILb1EN4cuda3std3__45tupleIJN6thrust24THRUST_300001_SM_1000_NS6detail15normal_iteratorINSA_10device_ptrIdEEEESF_EEEE10policy1000Ei27relative_difference_functorSF_JPdSK_EEEvT0_iT1_T2_DpNS2_10kernel_argIT3_EE_param_1];
	cvta.to.global.u64 	%rd1, %rd29;
	cvta.to.global.u64 	%rd2, %rd25;
	cvta.to.global.u64 	%rd3, %rd27;
	shl.b32 	%r1, %r44, 7;
	mov.u32 	%r46, %ctaid.x;
	mul.lo.s32 	%r2, %r1, %r46;
	sub.s32 	%r3, %r45, %r2;
	min.s32 	%r4, %r1, %r3;
	shl.b32 	%r5, %r4, 3;
	mov.u32 	%r6, %tid.x;
	shl.b32 	%r71, %r6, 7;
	setp.ge.s32 	%p1, %r71, %r5;
	@%p1 bra 	$L__BB2_5;
	mul.wide.u32 	%rd4, %r6, 128;
	add.s64 	%rd30, %rd2, %rd4;
	mul.wide.s32 	%rd5, %r2, 8;
	add.s64 	%rd94, %rd30, %rd5;
	mov.u32 	%r70, %r71;
$L__BB2_2:
	.pragma "nounroll";
	// begin inline asm
	prefetch.global.L2 [%rd94];
	// end inline asm
	add.s32 	%r70, %r70, 16384;
	add.s64 	%rd94, %rd94, 16384;
	setp.lt.s32 	%p2, %r70, %r5;
	@%p2 bra 	$L__BB2_2;
	add.s64 	%rd32, %rd3, %rd4;
	add.s64 	%rd95, %rd32, %rd5;
$L__BB2_4:
	.pragma "nounroll";
	// begin inline asm
	prefetch.global.L2 [%rd95];
	// end inline asm
	add.s32 	%r71, %r71, 16384;
	add.s64 	%rd95, %rd95, 16384;
	setp.lt.s32 	%p3, %r71, %r5;
	@%p3 bra 	$L__BB2_4;
$L__BB2_5:
	mul.wide.s32 	%rd96, %r2, 8;
	add.s64 	%rd12, %rd2, %rd96;
	add.s64 	%rd13, %rd3, %rd96;
	add.s64 	%rd14, %rd1, %rd96;
	setp.gt.s32 	%p4, %r1, %r3;
	@%p4 bra 	$L__BB2_18;
	setp.lt.s32 	%p5, %r44, 1;
	@%p5 bra 	$L__BB2_59;
	setp.lt.u32 	%p6, %r44, 8;
	mov.b32 	%r79, 0;
	@%p6 bra 	$L__BB2_10;
	and.b32  	%r48, %r44, 2147483640;
	neg.s32 	%r73, %r48;
	mul.wide.u32 	%rd35, %r6, 8;
	add.s64 	%rd15, %rd1, %rd35;
	add.s64 	%rd36, %rd96, 3072;
	add.s64 	%rd17, %rd2, %rd36;
	add.s32 	%r72, %r6, 128;
	add.s64 	%rd18, %rd3, %rd36;
	add.s64 	%rd19, %rd1, %rd36;
$L__BB2_9:
	.pragma "nounroll";
	and.b32  	%r79, %r44, 2147483640;
	mul.wide.s32 	%rd37, %r72, 8;
	add.s64 	%rd38, %rd17, %rd37;
	add.s64 	%rd39, %rd18, %rd37;
	add.s64 	%rd40, %rd19, %rd37;
	cvta.to.global.u64 	%rd41, %rd25;
	mul.wide.u32 	%rd42, %r6, 8;
	add.s64 	%rd43, %rd41, %rd42;
	add.s64 	%rd44, %rd43, %rd96;
	cvta.to.global.u64 	%rd45, %rd27;
	add.s64 	%rd46, %rd45, %rd42;
	add.s64 	%rd47, %rd46, %rd96;
	ld.global.f64 	%fd1, [%rd47];
	ld.global.f64 	%fd2, [%rd44];
	div.rn.f64 	%fd3, %fd1, %fd2;
	add.f64 	%fd4, %fd3, 0dBFF0000000000000;
	add.s64 	%rd48, %rd15, %rd96;
	st.global.f64 	[%rd48], %fd4;
	ld.global.f64 	%fd5, [%rd39+-3072];
	ld.global.f64 	%fd6, [%rd38+-3072];
	div.rn.f64 	%fd7, %fd5, %fd6;
	add.f64 	%fd8, %fd7, 0dBFF0000000000000;
	st.global.f64 	[%rd40+-3072], %fd8;
	ld.global.f64 	%fd9, [%rd39+-2048];
	ld.global.f64 	%fd10, [%rd38+-2048];
	div.rn.f64 	%fd11, %fd9, %fd10;
	add.f64 	%fd12, %fd11, 0dBFF0000000000000;
	st.global.f64 	[%rd40+-2048], %fd12;
	ld.global.f64 	%fd13, [%rd39+-1024];
	ld.global.f64 	%fd14, [%rd38+-1024];
	div.rn.f64 	%fd15, %fd13, %fd14;
	add.f64 	%fd16, %fd15, 0dBFF0000000000000;
	st.global.f64 	[%rd40+-1024], %fd16;
	ld.global.f64 	%fd17, [%rd39];
	ld.global.f64 	%fd18, [%rd38];
	div.rn.f64 	%fd19, %fd17, %fd18;
	add.f64 	%fd20, %fd19, 0dBFF0000000000000;
	st.global.f64 	[%rd40], %fd20;
	ld.global.f64 	%fd21, [%rd39+1024];
	ld.global.f64 	%fd22, [%rd38+1024];
	div.rn.f64 	%fd23, %fd21, %fd22;
	add.f64 	%fd24, %fd23, 0dBFF0000000000000;
	st.global.f64 	[%rd40+1024], %fd24;
	ld.global.f64 	%fd25, [%rd39+2048];
	ld.global.f64 	%fd26, [%rd38+2048];
	div.rn.f64 	%fd27, %fd25, %fd26;
	add.f64 	%fd28, %fd27, 0dBFF0000000000000;
	st.global.f64 	[%rd40+2048], %fd28;
	ld.global.f64 	%fd29, [%rd39+3072];
	ld.global.f64 	%fd30, [%rd38+3072];
	div.rn.f64 	%fd31, %fd29, %fd30;
	add.f64 	%fd32, %fd31, 0dBFF0000000000000;
	st.global.f64 	[%rd40+3072], %fd32;
	add.s32 	%r73, %r73, 8;
	add.s64 	%rd96, %rd96, 8192;
	add.s32 	%r72, %r72, 1024;
	setp.eq.s32 	%p7, %r73, 0;
	@%p7 bra 	$L__BB2_10;
	bra.uni 	$L__BB2_9;
$L__BB2_10:
	and.b32  	%r38, %r44, 7;
	setp.eq.s32 	%p8, %r38, 0;
	@%p8 bra 	$L__BB2_59;
	and.b32  	%r39, %r44, 3;
	setp.lt.u32 	%p9, %r38, 4;
	@%p9 bra 	$L__BB2_13;
	shl.b32 	%r49, %r79, 7;
	add.s32 	%r50, %r49, %r6;
	mul.wide.s32 	%rd49, %r50, 8;
	add.s64 	%rd50, %rd12, %rd49;
	add.s64 	%rd51, %rd13, %rd49;
	ld.global.f64 	%fd33, [%rd51];
	ld.global.f64 	%fd34, [%rd50];
	div.rn.f64 	%fd35, %fd33, %fd34;
	add.f64 	%fd36, %fd35, 0dBFF0000000000000;
	add.s64 	%rd52, %rd14, %rd49;
	st.global.f64 	[%rd52], %fd36;
	ld.global.f64 	%fd37, [%rd51+1024];
	ld.global.f64 	%fd38, [%rd50+1024];
	div.rn.f64 	%fd39, %fd37, %fd38;
	add.f64 	%fd40, %fd39, 0dBFF0000000000000;
	st.global.f64 	[%rd52+1024], %fd40;
	ld.global.f64 	%fd41, [%rd51+2048];
	ld.global.f64 	%fd42, [%rd50+2048];
	div.rn.f64 	%fd43, %fd41, %fd42;
	add.f64 	%fd44, %fd43, 0dBFF0000000000000;
	st.global.f64 	[%rd52+2048], %fd44;
	ld.global.f64 	%fd45, [%rd51+3072];
	ld.global.f64 	%fd46, [%rd50+3072];
	div.rn.f64 	%fd47, %fd45, %fd46;
	add.f64 	%fd48, %fd47, 0dBFF0000000000000;
	st.global.f64 	[%rd52+3072], %fd48;
	add.s32 	%r79, %r79, 4;
$L__BB2_13:
	setp.eq.s32 	%p10, %r39, 0;
	@%p10 bra 	$L__BB2_59;
	setp.eq.s32 	%p11, %r39, 1;
	@%p11 bra 	$L__BB2_16;
	shl.b32 	%r51, %r79, 7;
	add.s32 	%r52, %r51, %r6;
	mul.wide.s32 	%rd53, %r52, 8;
	add.s64 	%rd54, %rd12, %rd53;
	add.s64 	%rd55, %rd13, %rd53;
	ld.global.f64 	%fd49, [%rd55];
	ld.global.f64 	%fd50, [%rd54];
	div.rn.f64 	%fd51, %fd49, %fd50;
	add.f64 	%fd52, %fd51, 0dBFF0000000000000;
	add.s64 	%rd56, %rd14, %rd53;
	st.global.f64 	[%rd56], %fd52;
	ld.global.f64 	%fd53, [%rd55+1024];
	ld.global.f64 	%fd54, [%rd54+1024];
	div.rn.f64 	%fd55, %fd53, %fd54;
	add.f64 	%fd56, %fd55, 0dBFF0000000000000;
	st.global.f64 	[%rd56+1024], %fd56;
	add.s32 	%r79, %r79, 2;
$L__BB2_16:
	and.b32  	%r53, %r44, 1;
	setp.eq.b32 	%p12, %r53, 1;
	not.pred 	%p13, %p12;
	@%p13 bra 	$L__BB2_59;
	shl.b32 	%r54, %r79, 7;
	add.s32 	%r55, %r54, %r6;
	mul.wide.s32 	%rd57, %r55, 8;
	add.s64 	%rd58, %rd12, %rd57;
	add.s64 	%rd59, %rd13, %rd57;
	ld.global.f64 	%fd57, [%rd59];
	ld.global.f64 	%fd58, [%rd58];
	div.rn.f64 	%fd59, %fd57, %fd58;
	add.f64 	%fd60, %fd59, 0dBFF0000000000000;
	add.s64 	%rd60, %rd14, %rd57;
	st.global.f64 	[%rd60], %fd60;
	bra.uni 	$L__BB2_59;
$L__BB2_18:
	setp.lt.s32 	%p14, %r44, 1;
	@%p14 bra 	$L__BB2_59;
	and.b32  	%r14, %r44, 7;
	setp.lt.u32 	%p15, %r44, 8;
	mov.b32 	%r75, 0;
	@%p15 bra 	$L__BB2_38;
	and.b32  	%r75, %r44, 2147483640;
	mov.b32 	%r74, 0;
$L__BB2_21:
	.pragma "nounroll";
	shl.b32 	%r58, %r74, 7;
	add.s32 	%r22, %r58, %r6;
	setp.ge.s32 	%p16, %r22, %r4;
	@%p16 bra 	$L__BB2_23;
	mul.wide.u32 	%rd61, %r22, 8;
	add.s64 	%rd62, %rd12, %rd61;
	add.s64 	%rd63, %rd13, %rd61;
	ld.global.f64 	%fd61, [%rd63];
	ld.global.f64 	%fd62, [%rd62];
	div.rn.f64 	%fd63, %fd61, %fd62;
	add.f64 	%fd64, %fd63, 0dBFF0000000000000;
	add.s64 	%rd64, %rd14, %rd61;
	st.global.f64 	[%rd64], %fd64;
$L__BB2_23:
	add.s32 	%r59, %r22, 128;
	setp.ge.s32 	%p17, %r59, %r4;
	mul.wide.s32 	%rd65, %r59, 8;
	add.s64 	%rd22, %rd12, %rd65;
	add.s64 	%rd23, %rd13, %rd65;
	add.s64 	%rd24, %rd14, %rd65;
	@%p17 bra 	$L__BB2_25;
	ld.global.f64 	%fd65, [%rd23];
	ld.global.f64 	%fd66, [%rd22];
	div.rn.f64 	%fd67, %fd65, %fd66;
	add.f64 	%fd68, %fd67, 0dBFF0000000000000;
	st.global.f64 	[%rd24], %fd68;
$L__BB2_25:
	add.s32 	%r60, %r22, 256;
	setp.ge.s32 	%p18, %r60, %r4;
	@%p18 bra 	$L__BB2_27;
	ld.global.f64 	%fd69, [%rd23+1024];
	ld.global.f64 	%fd70, [%rd22+1024];
	div.rn.f64 	%fd71, %fd69, %fd70;
	add.f64 	%fd72, %fd71, 0dBFF0000000000000;
	st.global.f64 	[%rd24+1024], %fd72;
$L__BB2_27:
	add.s32 	%r61, %r22, 384;
	setp.ge.s32 	%p19, %r61, %r4;
	@%p19 bra 	$L__BB2_29;
	ld.global.f64 	%fd73, [%rd23+2048];
	ld.global.f64 	%fd74, [%rd22+2048];
	div.rn.f64 	%fd75, %fd73, %fd74;
	add.f64 	%fd76, %fd75, 0dBFF0000000000000;
	st.global.f64 	[%rd24+2048], %fd76;
$L__BB2_29:
	add.s32 	%r62, %r22, 512;
	setp.ge.s32 	%p20, %r62, %r4;
	@%p20 bra 	$L__BB2_31;
	ld.global.f64 	%fd77, [%rd23+3072];
	ld.global.f64 	%fd78, [%rd22+3072];
	div.rn.f64 	%fd79, %fd77, %fd78;
	add.f64 	%fd80, %fd79, 0dBFF0000000000000;
	st.global.f64 	[%rd24+3072], %fd80;
$L__BB2_31:
	add.s32 	%r63, %r22, 640;
	setp.ge.s32 	%p21, %r63, %r4;
	@%p21 bra 	$L__BB2_33;
	ld.global.f64 	%fd81, [%rd23+4096];
	ld.global.f64 	%fd82, [%rd22+4096];
	div.rn.f64 	%fd83, %fd81, %fd82;
	add.f64 	%fd84, %fd83, 0dBFF0000000000000;
	st.global.f64 	[%rd24+4096], %fd84;
$L__BB2_33:
	add.s32 	%r64, %r22, 768;
	setp.ge.s32 	%p22, %r64, %r4;
	@%p22 bra 	$L__BB2_35;
	ld.global.f64 	%fd85, [%rd23+5120];
	ld.global.f64 	%fd86, [%rd22+5120];
	div.rn.f64 	%fd87, %fd85, %fd86;
	add.f64 	%fd88, %fd87, 0dBFF0000000000000;
	st.global.f64 	[%rd24+5120], %fd88;
$L__BB2_35:
	add.s32 	%r65, %r22, 896;
	setp.ge.s32 	%p23, %r65, %r4;
	@%p23 bra 	$L__BB2_37;
	ld.global.f64 	%fd89, [%rd23+6144];
	ld.global.f64 	%fd90, [%rd22+6144];
	div.rn.f64 	%fd91, %fd89, %fd90;
	add.f64 	%fd92, %fd91, 0dBFF0000000000000;
	st.global.f64 	[%rd24+6144], %fd92;
$L__BB2_37:
	add.s32 	%r74, %r74, 8;
	setp.ne.s32 	%p24, %r74, %r75;
	@%p24 bra 	$L__BB2_21;
$L__BB2_38:
	setp.eq.s32 	%p25, %r14, 0;
	@%p25 bra 	$L__BB2_59;
	and.b32  	%r25, %r44, 3;
	setp.lt.u32 	%p26, %r14, 4;
	@%p26 bra 	$L__BB2_49;
	shl.b32 	%r66, %r75, 7;
	add.s32 	%r26, %r66, %r6;
	setp.ge.s32 	%p27, %r26, %r4;
	@%p27 bra 	$L__BB2_42;
	mul.wide.s32 	%rd66, %r26, 8;
	add.s64 	%rd67, %rd12, %rd66;
	add.s64 	%rd68, %rd13, %rd66;
	ld.global.f64 	%fd93, [%rd68];
	ld.global.f64 	%fd94, [%rd67];
	div.rn.f64 	%fd95, %fd93, %fd94;
	add.f64 	%fd96, %fd95, 0dBFF0000000000000;
	add.s64 	%rd69, %rd14, %rd66;
	st.global.f64 	[%rd69], %fd96;
$L__BB2_42:
	add.s32 	%r27, %r26, 128;
	setp.ge.s32 	%p28, %r27, %r4;
	@%p28 bra 	$L__BB2_44;
	mul.wide.s32 	%rd70, %r27, 8;
	add.s64 	%rd71, %rd12, %rd70;
	add.s64 	%rd72, %rd13, %rd70;
	ld.global.f64 	%fd97, [%rd72];
	ld.global.f64 	%fd98, [%rd71];
	div.rn.f64 	%fd99, %fd97, %fd98;
	add.f64 	%fd100, %fd99, 0dBFF0000000000000;
	add.s64 	%rd73, %rd14, %rd70;
	st.global.f64 	[%rd73], %fd100;
$L__BB2_44:
	add.s32 	%r28, %r26, 256;
	setp.ge.s32 	%p29, %r28, %r4;
	@%p29 bra 	$L__BB2_46;
	mul.wide.s32 	%rd74, %r28, 8;
	add.s64 	%rd75, %rd12, %rd74;
	add.s64 	%rd76, %rd13, %rd74;
	ld.global.f64 	%fd101, [%rd76];
	ld.global.f64 	%fd102, [%rd75];
	div.rn.f64 	%fd103, %fd101, %fd102;
	add.f64 	%fd104, %fd103, 0dBFF0000000000000;
	add.s64 	%rd77, %rd14, %rd74;
	st.global.f64 	[%rd77], %fd104;
$L__BB2_46:
	add.s32 	%r29, %r26, 384;
	setp.ge.s32 	%p30, %r29, %r4;
	@%p30 bra 	$L__BB2_48;
	mul.wide.s32 	%rd78, %r29, 8;
	add.s64 	%rd79, %rd12, %rd78;
	add.s64 	%rd80, %rd13, %rd78;
	ld.global.f64 	%fd105, [%rd80];
	ld.global.f64 	%fd106, [%rd79];
	div.rn.f64 	%fd107, %fd105, %fd106;
	add.f64 	%fd108, %fd107, 0dBFF0000000000000;
	add.s64 	%rd81, %rd14, %rd78;
	st.global.f64 	[%rd81], %fd108;
$L__BB2_48:
	add.s32 	%r75, %r75, 4;
$L__BB2_49:
	setp.eq.s32 	%p31, %r25, 0;
	@%p31 bra 	$L__BB2_59;
	setp.eq.s32 	%p32, %r25, 1;
	@%p32 bra 	$L__BB2_56;
	shl.b32 	%r67, %r75, 7;
	add.s32 	%r32, %r67, %r6;
	setp.ge.s32 	%p33, %r32, %r4;
	@%p33 bra 	$L__BB2_53;
	mul.wide.s32 	%rd82, %r32, 8;
	add.s64 	%rd83, %rd12, %rd82;
	add.s64 	%rd84, %rd13, %rd82;
	ld.global.f64 	%fd109, [%rd84];
	ld.global.f64 	%fd110, [%rd83];
	div.rn.f64 	%fd111, %fd109, %fd110;
	add.f64 	%fd112, %fd111, 0dBFF0000000000000;
	add.s64 	%rd85, %rd14, %rd82;
	st.global.f64 	[%rd85], %fd112;
$L__BB2_53:
	add.s32 	%r33, %r32, 128;
	setp.ge.s32 	%p34, %r33, %r4;
	@%p34 bra 	$L__BB2_55;
	mul.wide.s32 	%rd86, %r33, 8;
	add.s64 	%rd87, %rd12, %rd86;
	add.s64 	%rd88, %rd13, %rd86;
	ld.global.f64 	%fd113, [%rd88];
	ld.global.f64 	%fd114, [%rd87];
	div.rn.f64 	%fd115, %fd113, %fd114;
	add.f64 	%fd116, %fd115, 0dBFF0000000000000;
	add.s64 	%rd89, %rd14, %rd86;
	st.global.f64 	[%rd89], %fd116;
$L__BB2_55:
	add.s32 	%r75, %r75, 2;
$L__BB2_56:
	and.b32  	%r68, %r44, 1;
	setp.eq.b32 	%p35, %r68, 1;
	not.pred 	%p36, %p35;
	@%p36 bra 	$L__BB2_59;
	shl.b32 	%r69, %r75, 7;
	add.s32 	%r36, %r69, %r6;
	setp.ge.s32 	%p37, %r36, %r4;
	@%p37 bra 	$L__BB2_59;
	mul.wide.s32 	%rd90, %r36, 8;
	add.s64 	%rd91, %rd12, %rd90;
	add.s64 	%rd92, %rd13, %rd90;
	ld.global.f64 	%fd117, [%rd92];
	ld.global.f64 	%fd118, [%rd91];
	div.rn.f64 	%fd119, %fd117, %fd118;
	add.f64 	%fd120, %fd119, 0dBFF0000000000000;
	add.s64 	%rd93, %rd14, %rd90;
	st.global.f64 	[%rd93], %fd120;
$L__BB2_59:
	ret;

}
	// .globl	_ZN3cub18CUB_300001_SM_10006detail9transform16transform_kernelINS2_10policy_hubILb1EN4cuda3std3__45tupleIJN6thrust24THRUST_300001_SM_1000_NS6detail15normal_iteratorINSA_10device_ptrIdEEEESF_EEEE10policy1000El27relative_difference_functorSF_JPdSK_EEEvT0_iT1_T2_DpNS2_10kernel_argIT3_EE
.visible .entry _ZN3cub18CUB_300001_SM_10006detail9transform16transform_kernelINS2_10policy_hubILb1EN4cuda3std3__45tupleIJN6thrust24THRUST_300001_SM_1000_NS6detail15normal_iteratorINSA_10device_ptrIdEEEESF_EEEE10policy1000El27relative_difference_functorSF_JPdSK_EEEvT0_iT1_T2_DpNS2_10kernel_argIT3_EE(
	.param .u64 _ZN3cub18CUB_300001_SM_10006detail9transform16transform_kernelINS2_10policy_hubILb1EN4cuda3std3__45tupleIJN6thrust24THRUST_300001_SM_1000_NS6detail15normal_iteratorINSA_10device_ptrIdEEEESF_EEEE10policy1000El27relative_difference_functorSF_JPdSK_EEEvT0_iT1_T2_DpNS2_10kernel_argIT3_EE_param_0,
	.param .u32 _ZN3cub18CUB_300001_SM_10006detail9transform16transform_kernelINS2_10policy_hubILb1EN4cuda3std3__45tupleIJN6thrust24THRUST_300001_SM_1000_NS6detail15normal_iteratorINSA_10device_ptrIdEEEESF_EEEE10policy1000El27relative_difference_functorSF_JPdSK_EEEvT0_iT1_T2_DpNS2_10kernel_argIT3_EE_param_1,
	.param .align 1 .b8 _ZN3cub18CUB_300001_SM_10006detail9transform16transform_kernelINS2_10policy_hubILb1EN4cuda3std3__45tupleIJN6thrust24THRUST_300001_SM_1000_NS6detail15normal_iteratorINSA_10device_ptrIdEEEESF_EEEE10policy1000El27relative_difference_functorSF_JPdSK_EEEvT0_iT1_T2_DpNS2_10kernel_argIT3_EE_param_2[1],
	.param .align 8 .b8 _ZN3cub18CUB_300001_SM_10006detail9transform16transform_kernelINS2_10policy_hubILb1EN4cuda3std3__45tupleIJN6thrust24THRUST_300001_SM_1000_NS6detail15normal_iteratorINSA_10device_ptrIdEEEESF_EEEE10policy1000El27relative_difference_functorSF_JPdSK_EEEvT0_iT1_T2_DpNS2_10kernel_argIT3_EE_param_3[8],
	.param .align 8 .b8 _ZN3cub18CUB_300001_SM_10006detail9transform16transform_kernelINS2_10policy_hubILb1EN4cuda3std3__45tupleIJN6thrust24THRUST_300001_SM_1000_NS6detail15normal_iteratorINSA_10device_ptrIdEEEESF_EEEE10policy1000El27relative_difference_functorSF_JPdSK_EEEvT0_iT1_T2_DpNS2_10kernel_argIT3_EE_param_4[16],
	.param .align 8 .b8 _ZN3cub18CUB_300001_SM_10006detail9transform16transform_kernelINS2_10policy_hubILb1EN4cuda3std3__45tupleIJN6thrust24THRUST_300001_SM_1000_NS6detail15normal_iteratorINSA_10device_ptrIdEEEESF_EEEE10policy1000El27relative_difference_functorSF_JPdSK_EEEvT0_iT1_T2_DpNS2_10kernel_argIT3_EE_param_5[16]
)
.maxntid 128
{
	.reg .pred 	%p<38>;
	.reg .b32 	%r<78>;
	.reg .b64 	%rd<103>;
	.reg .b64 	%fd<121>;

	ld.param.u64 	%rd30, [_ZN3cub18CUB_300001_SM_10006detail9transform16transform_kernelINS2_10policy_hubILb1EN4cuda3std3__45tupleIJN6thrust24THRUST_300001_SM_1000_NS6detail15normal_iteratorINSA_10device_ptrIdEEEESF_EEEE10policy1000El27relative_difference_functorSF_JPdSK_EEEvT0_iT1_T2_DpNS2_10kernel_argIT3_EE_param_0];
	ld.param.u64 	%rd28, [_ZN3cub18CUB_300001_SM_10006detail9transform16transform_kernelINS2_10policy_hubILb1EN4cuda3std3__45tupleIJN6thrust24THRUST_300001_SM_1000_NS6detail15normal_iteratorINSA_10device_ptrIdEEEESF_EEEE10policy1000El27relative_difference_functorSF_JPdSK_EEEvT0_iT1_T2_DpNS2_10kernel_argIT3_EE_param_5];
	ld.param.u64 	%rd26, [_ZN3cub18CUB_300001_SM_10006detail9transform16transform_kernelINS2_10policy_hubILb1EN4cuda3std3__45tupleIJN6thrust24THRUST_300001_SM_1000_NS6detail15normal_iteratorINSA_10device_ptrIdEEEESF_EEEE10policy1000El27relative_difference_functorSF_JPdSK_EEEvT0_iT1_T2_DpNS2_10kernel_argIT3_EE_param_4];
	ld.param.u64 	%rd31, [_ZN3cub18CUB_300001_SM_10006detail9transform16transform_kernelINS2_10policy_hubILb1EN4cuda3std3__45tupleIJN6thrust24THRUST_300001_SM_1000_NS6detail15normal_iteratorINSA_10device_ptrIdEEEESF_EEEE10policy1000El27relative_difference_functorSF_JPdSK_EEEvT0_iT1_T2_DpNS2_10kernel_argIT3_EE_param_3];
	ld.param.u32 	%r42, [_ZN3cub18CUB_300001_SM_10006detail9transform16transform_kernelINS2_10policy_hubILb1EN4cuda3std3__45tupleIJN6thrust24THRUST_300001_SM_1000_NS6detail15normal_iteratorINSA_10device_ptrIdEEEESF_EEEE10policy1000El27relative_difference_functorSF_JPdSK_EEEvT0_iT1_T2_DpNS2_10kernel_argIT3_EE_param_1];
	cvta.to.global.u64 	%rd1, %rd31;
	cvta.to.global.u64 	%rd2, %rd26;
	cvta.to.global.u64 	%rd3, %rd28;
	shl.b32 	%r1, %r42, 7;
	mov.u32 	%r43, %ctaid.x;
	cvt.u64.u32 	%rd32, %r43;
	cvt.s64.s32 	%rd33, %r1;
	mul.lo.s64 	%rd4, %rd33, %rd32;
	sub.s64 	%rd34, %rd30, %rd4;
	min.s64 	%rd35, %rd34, %rd33;
	cvt.u32.u64 	%r2, %rd35;
	shl.b32 	%r3, %r2, 3;
	mov.u32 	%r4, %tid.x;
	shl.b32 	%r68, %r4, 7;
	setp.ge.s32 	%p1, %r68, %r3;
	@%p1 bra 	$L__BB3_5;
	shl.b64 	%rd5, %rd4, 3;
	add.s64 	%rd36, %rd2, %rd5;
	mul.wide.u32 	%rd6, %r4, 128;
	add.s64 	%rd100, %rd36, %rd6;
	mov.u32 	%r67, %r68;
$L__BB3_2:
	.pragma "nounroll";
	// begin inline asm
	prefetch.global.L2 [%rd100];
	// end inline asm
	add.s32 	%r67, %r67, 16384;
	add.s64 	%rd100, %rd100, 16384;
	setp.lt.s32 	%p2, %r67, %r3;
	@%p2 bra 	$L__BB3_2;
	add.s64 	%rd38, %rd3, %rd5;
	add.s64 	%rd101, %rd38, %rd6;
$L__BB3_4:
	.pragma "nounroll";
	// begin inline asm
	prefetch.global.L2 [%rd101];
	// end inline asm
	add.s32 	%r68, %r68, 16384;
	add.s64 	%rd101, %rd101, 16384;
	setp.lt.s32 	%p3, %r68, %r3;
	@%p3 bra 	$L__BB3_4;
$L__BB3_5:
	shl.b64 	%rd102, %rd4, 3;
	add.s64 	%rd13, %rd2, %rd102;
	add.s64 	%rd14, %rd3, %rd102;
	add.s64 	%rd15, %rd1, %rd102;
	setp.eq.s32 	%p4, %r1, %r2;
	@%p4 bra 	$L__BB3_47;
	setp.lt.s32 	%p5, %r42, 1;
	@%p5 bra 	$L__BB3_59;
	and.b32  	%r10, %r42, 7;
	setp.lt.u32 	%p6, %r42, 8;
	mov.b32 	%r75, 0;
	@%p6 bra 	$L__BB3_26;
	and.b32  	%r75, %r42, 2147483640;
	mov.b32 	%r71, 0;
$L__BB3_9:
	.pragma "nounroll";
	shl.b32 	%r46, %r71, 7;
	add.s32 	%r20, %r46, %r4;
	setp.ge.s32 	%p7, %r20, %r2;
	@%p7 bra 	$L__BB3_11;
	mul.wide.u32 	%rd41, %r20, 8;
	add.s64 	%rd42, %rd13, %rd41;
	add.s64 	%rd43, %rd14, %rd41;
	ld.global.f64 	%fd1, [%rd43];
	ld.global.f64 	%fd2, [%rd42];
	div.rn.f64 	%fd3, %fd1, %fd2;
	add.f64 	%fd4, %fd3, 0dBFF0000000000000;
	add.s64 	%rd44, %rd15, %rd41;
	st.global.f64 	[%rd44], %fd4;
$L__BB3_11:
	add.s32 	%r47, %r20, 128;
	setp.ge.s32 	%p8, %r47, %r2;
	mul.wide.s32 	%rd45, %r47, 8;
	add.s64 	%rd23, %rd13, %rd45;
	add.s64 	%rd24, %rd14, %rd45;
	add.s64 	%rd25, %rd15, %rd45;
	@%p8 bra 	$L__BB3_13;
	ld.global.f64 	%fd5, [%rd24];
	ld.global.f64 	%fd6, [%rd23];
	div.rn.f64 	%fd7, %fd5, %fd6;
	add.f64 	%fd8, %fd7, 0dBFF0000000000000;
	st.global.f64 	[%rd25], %fd8;
$L__BB3_13:
	add.s32 	%r48, %r20, 256;
	setp.ge.s32 	%p9, %r48, %r2;
	@%p9 bra 	$L__BB3_15;
	ld.global.f64 	%fd9, [%rd24+1024];
	ld.global.f64 	%fd10, [%rd23+1024];
	div.rn.f64 	%fd11, %fd9, %fd10;
	add.f64 	%fd12, %fd11, 0dBFF0000000000000;
	st.global.f64 	[%rd25+1024], %fd12;
$L__BB3_15:
	add.s32 	%r49, %r20, 384;
	setp.ge.s32 	%p10, %r49, %r2;
	@%p10 bra 	$L__BB3_17;
	ld.global.f64 	%fd13, [%rd24+2048];
	ld.global.f64 	%fd14, [%rd23+2048];
	div.rn.f64 	%fd15, %fd13, %fd14;
	add.f64 	%fd16, %fd15, 0dBFF0000000000000;
	st.global.f64 	[%rd25+2048], %fd16;
$L__BB3_17:
	add.s32 	%r50, %r20, 512;
	setp.ge.s32 	%p11, %r50, %r2;
	@%p11 bra 	$L__BB3_19;
	ld.global.f64 	%fd17, [%rd24+3072];
	ld.global.f64 	%fd18, [%rd23+3072];
	div.rn.f64 	%fd19, %fd17, %fd18;
	add.f64 	%fd20, %fd19, 0dBFF0000000000000;
	st.global.f64 	[%rd25+3072], %fd20;
$L__BB3_19:
	add.s32 	%r51, %r20, 640;
	setp.ge.s32 	%p12, %r51, %r2;
	@%p12 bra 	$L__BB3_21;
	ld.global.f64 	%fd21, [%rd24+4096];
	ld.global.f64 	%fd22, [%rd23+4096];
	div.rn.f64 	%fd23, %fd21, %fd22;
	add.f64 	%fd24, %fd23, 0dBFF0000000000000;
	st.global.f64 	[%rd25+4096], %fd24;
$L__BB3_21:
	add.s32 	%r52, %r20, 768;
	setp.ge.s32 	%p13, %r52, %r2;
	@%p13 bra 	$L__BB3_23;
	ld.global.f64 	%fd25, [%rd24+5120];
	ld.global.f64 	%fd26, [%rd23+5120];
	div.rn.f64 	%fd27, %fd25, %fd26;
	add.f64 	%fd28, %fd27, 0dBFF0000000000000;
	st.global.f64 	[%rd25+5120], %fd28;
$L__BB3_23:
	add.s32 	%r53, %r20, 896;
	setp.ge.s32 	%p14, %r53, %r2;
	@%p14 bra 	$L__BB3_25;
	ld.global.f64 	%fd29, [%rd24+6144];
	ld.global.f64 	%fd30, [%rd23+6144];
	div.rn.f64 	%fd31, %fd29, %fd30;
	add.f64 	%fd32, %fd31, 0dBFF0000000000000;
	st.global.f64 	[%rd25+6144], %fd32;
$L__BB3_25:
	add.s32 	%r71, %r71, 8;
	setp.eq.s32 	%p15, %r71, %r75;
	@%p15 bra 	$L__BB3_26;
	bra.uni 	$L__BB3_9;
$L__BB3_26:
	setp.eq.s32 	%p16, %r10, 0;
	@%p16 bra 	$L__BB3_59;
	and.b32  	%r30, %r42, 3;
	setp.lt.u32 	%p17, %r10, 4;
	@%p17 bra 	$L__BB3_37;
	shl.b32 	%r54, %r75, 7;
	add.s32 	%r31, %r54, %r4;
	setp.ge.s32 	%p18, %r31, %r2;
	@%p18 bra 	$L__BB3_30;
	mul.wide.s32 	%rd46, %r31, 8;
	add.s64 	%rd47, %rd13, %rd46;
	add.s64 	%rd48, %rd14, %rd46;
	ld.global.f64 	%fd33, [%rd48];
	ld.global.f64 	%fd34, [%rd47];
	div.rn.f64 	%fd35, %fd33, %fd34;
	add.f64 	%fd36, %fd35, 0dBFF0000000000000;
	add.s64 	%rd49, %rd15, %rd46;
	st.global.f64 	[%rd49], %fd36;
$L__BB3_30:
	add.s32 	%r32, %r31, 128;
	setp.ge.s32 	%p19, %r32, %r2;
	@%p19 bra 	$L__BB3_32;
	mul.wide.s32 	%rd50, %r32, 8;
	add.s64 	%rd51, %rd13, %rd50;
	add.s64 	%rd52, %rd14, %rd50;
	ld.global.f64 	%fd37, [%rd52];
	ld.global.f64 	%fd38, [%rd51];
	div.rn.f64 	%fd39, %fd37, %fd38;
	add.f64 	%fd40, %fd39, 0dBFF0000000000000;
	add.s64 	%rd53, %rd15, %rd50;
	st.global.f64 	[%rd53], %fd40;
$L__BB3_32:
	add.s32 	%r33, %r31, 256;
	setp.ge.s32 	%p20, %r33, %r2;
	@%p20 bra 	$L__BB3_34;
	mul.wide.s32 	%rd54, %r33, 8;
	add.s64 	%rd55, %rd13, %rd54;
	add.s64 	%rd56, %rd14, %rd54;
	ld.global.f64 	%fd41, [%rd56];
	ld.global.f64 	%fd42, [%rd55];
	div.rn.f64 	%fd43, %fd41, %fd42;
	add.f64 	%fd44, %fd43, 0dBFF0000000000000;
	add.s64 	%rd57, %rd15, %rd54;
	st.global.f64 	[%rd57], %fd44;
$L__BB3_34:
	add.s32 	%r34, %r31, 384;
	setp.ge.s32 	%p21, %r34, %r2;
	@%p21 bra 	$L__BB3_36;
	mul.wide.s32 	%rd58, %r34, 8;
	add.s64 	%rd59, %rd13, %rd58;
	add.s64 	%rd60, %rd14, %rd58;
	ld.global.f64 	%fd45, [%rd60];
	ld.global.f64 	%fd46, [%rd59];
	div.rn.f64 	%fd47, %fd45, %fd46;
	add.f64 	%fd48, %fd47, 0dBFF0000000000000;
	add.s64 	%rd61, %rd15, %rd58;
	st.global.f64 	[%rd61], %fd48;
$L__BB3_36:
	add.s32 	%r75, %r75, 4;
$L__BB3_37:
	setp.eq.s32 	%p22, %r30, 0;
	@%p22 bra 	$L__BB3_59;
	setp.eq.s32 	%p23, %r30, 1;
	@%p23 bra 	$L__BB3_44;
	shl.b32 	%r55, %r75, 7;
	add.s32 	%r37, %r55, %r4;
	setp.ge.s32 	%p24, %r37, %r2;
	@%p24 bra 	$L__BB3_41;
	mul.wide.s32 	%rd62, %r37, 8;
	add.s64 	%rd63, %rd13, %rd62;
	add.s64 	%rd64, %rd14, %rd62;
	ld.global.f64 	%fd49, [%rd64];
	ld.global.f64 	%fd50, [%rd63];
	div.rn.f64 	%fd51, %fd49, %fd50;
	add.f64 	%fd52, %fd51, 0dBFF0000000000000;
	add.s64 	%rd65, %rd15, %rd62;
	st.global.f64 	[%rd65], %fd52;
$L__BB3_41:
	add.s32 	%r38, %r37, 128;
	setp.ge.s32 	%p25, %r38, %r2;
	@%p25 bra 	$L__BB3_43;
	mul.wide.s32 	%rd66, %r38, 8;
	add.s64 	%rd67, %rd13, %rd66;
	add.s64 	%rd68, %rd14, %rd66;
	ld.global.f64 	%fd53, [%rd68];
	ld.global.f64 	%fd54, [%rd67];
	div.rn.f64 	%fd55, %fd53, %fd54;
	add.f64 	%fd56, %fd55, 0dBFF0000000000000;
	add.s64 	%rd69, %rd15, %rd66;
	st.global.f64 	[%rd69], %fd56;
$L__BB3_43:
	add.s32 	%r75, %r75, 2;
$L__BB3_44:
	and.b32  	%r56, %r42, 1;
	setp.eq.b32 	%p26, %r56, 1;
	not.pred 	%p27, %p26;
	@%p27 bra 	$L__BB3_59;
	shl.b32 	%r57, %r75, 7;
	add.s32 	%r41, %r57, %r4;
	setp.ge.s32 	%p28, %r41, %r2;
	@%p28 bra 	$L__BB3_59;
	mul.wide.s32 	%rd70, %r41, 8;
	add.s64 	%rd71, %rd13, %rd70;
	add.s64 	%rd72, %rd14, %rd70;
	ld.global.f64 	%fd57, [%rd72];
	ld.global.f64 	%fd58, [%rd71];
	div.rn.f64 	%fd59, %fd57, %fd58;
	add.f64 	%fd60, %fd59, 0dBFF0000000000000;
	add.s64 	%rd73, %rd15, %rd70;
	st.global.f64 	[%rd73], %fd60;
	bra.uni 	$L__BB3_59;
$L__BB3_47:
	setp.lt.s32 	%p29, %r42, 1;
	@%p29 bra 	$L__BB3_59;
	setp.lt.u32 	%p30, %r42, 8;
	mov.b32 	%r73, 0;
	@%p30 bra 	$L__BB3_51;
	and.b32  	%r73, %r42, 2147483640;
	neg.s32 	%r70, %r73;
	mul.wide.u32 	%rd74, %r4, 8;
	add.s64 	%rd16, %rd1, %rd74;
	add.s64 	%rd75, %rd102, 3072;
	add.s64 	%rd18, %rd2, %rd75;
	add.s32 	%r69, %r4, 128;
	add.s64 	%rd19, %rd3, %rd75;
	add.s64 	%rd20, %rd1, %rd75;
$L__BB3_50:
	.pragma "nounroll";
	mul.wide.s32 	%rd76, %r69, 8;
	add.s64 	%rd77, %rd18, %rd76;
	add.s64 	%rd78, %rd19, %rd76;
	add.s64 	%rd79, %rd20, %rd76;
	cvta.to.global.u64 	%rd80, %rd26;
	mul.wide.u32 	%rd81, %r4, 8;
	add.s64 	%rd82, %rd80, %rd81;
	add.s64 	%rd83, %rd82, %rd102;
	cvta.to.global.u64 	%rd84, %rd28;
	add.s64 	%rd85, %rd84, %rd81;
	add.s64 	%rd86, %rd85, %rd102;
	ld.global.f64 	%fd61, [%rd86];
	ld.global.f64 	%fd62, [%rd83];
	div.rn.f64 	%fd63, %fd61, %fd62;
	add.f64 	%fd64, %fd63, 0dBFF0000000000000;
	add.s64 	%rd87, %rd16, %rd102;
	st.global.f64 	[%rd87], %fd64;
	ld.global.f64 	%fd65, [%rd78+-3072];
	ld.global.f64 	%fd66, [%rd77+-3072];
	div.rn.f64 	%fd67, %fd65, %fd66;
	add.f64 	%fd68, %fd67, 0dBFF0000000000000;
	st.global.f64 	[%rd79+-3072], %fd68;
	ld.global.f64 	%fd69, [%rd78+-2048];
	ld.global.f64 	%fd70, [%rd77+-2048];
	div.rn.f64 	%fd71, %fd69, %fd70;
	add.f64 	%fd72, %fd71, 0dBFF0000000000000;
	st.global.f64 	[%rd79+-2048], %fd72;
	ld.global.f64 	%fd73, [%rd78+-1024];
	ld.global.f64 	%fd74, [%rd77+-1024];
	div.rn.f64 	%fd75, %fd73, %fd74;
	add.f64 	%fd76, %fd75, 0dBFF0000000000000;
	st.global.f64 	[%rd79+-1024], %fd76;
	ld.global.f64 	%fd77, [%rd78];
	ld.global.f64 	%fd78, [%rd77];
	div.rn.f64 	%fd79, %fd77, %fd78;
	add.f64 	%fd80, %fd79, 0dBFF0000000000000;
	st.global.f64 	[%rd79], %fd80;
	ld.global.f64 	%fd81, [%rd78+1024];
	ld.global.f64 	%fd82, [%rd77+1024];
	div.rn.f64 	%fd83, %fd81, %fd82;
	add.f64 	%fd84, %fd83, 0dBFF0000000000000;
	st.global.f64 	[%rd79+1024], %fd84;
	ld.global.f64 	%fd85, [%rd78+2048];
	ld.global.f64 	%fd86, [%rd77+2048];
	div.rn.f64 	%fd87, %fd85, %fd86;
	add.f64 	%fd88, %fd87, 0dBFF0000000000000;
	st.global.f64 	[%rd79+2048], %fd88;
	ld.global.f64 	%fd89, [%rd78+3072];
	ld.global.f64 	%fd90, [%rd77+3072];
	div.rn.f64 	%fd91, %fd89, %fd90;
	add.f64 	%fd92, %fd91, 0dBFF0000000000000;
	st.global.f64 	[%rd79+3072], %fd92;
	add.s32 	%r70, %r70, 8;
	add.s64 	%rd102, %rd102, 8192;
	add.s32 	%r69, %r69, 1024;
	setp.eq.s32 	%p31, %r70, 0;
	@%p31 bra 	$L__BB3_51;
	bra.uni 	$L__BB3_50;
$L__BB3_51:
	and.b32  	%r23, %r42, 7;
	setp.eq.s32 	%p32, %r23, 0;
	@%p32 bra 	$L__BB3_59;
	and.b32  	%r24, %r42, 3;
	setp.lt.u32 	%p33, %r23, 4;
	@%p33 bra 	$L__BB3_54;
	shl.b32 	%r60, %r73, 7;
	add.s32 	%r61, %r60, %r4;
	mul.wide.s32 	%rd88, %r61, 8;
	add.s64 	%rd89, %rd13, %rd88;
	add.s64 	%rd90, %rd14, %rd88;
	ld.global.f64 	%fd93, [%rd90];
	ld.global.f64 	%fd94, [%rd89];
	div.rn.f64 	%fd95, %fd93, %fd94;
	add.f64 	%fd96, %fd95, 0dBFF0000000000000;
	add.s64 	%rd91, %rd15, %rd88;
	st.global.f64 	[%rd91], %fd96;
	ld.global.f64 	%fd97, [%rd90+1024];
	ld.global.f64 	%fd98, [%rd89+1024];
	div.rn.f64 	%fd99, %fd97, %fd98;
	add.f64 	%fd100, %fd99, 0dBFF0000000000000;
	st.global.f64 	[%rd91+1024], %fd100;
	ld.global.f64 	%fd101, [%rd90+2048];
	ld.global.f64 	%fd102, [%rd89+2048];
	div.rn.f64 	%fd103, %fd101, %fd102;
	add.f64 	%fd104, %fd103, 0dBFF0000000000000;
	st.global.f64 	[%rd91+2048], %fd104;
	ld.global.f64 	%fd105, [%rd90+3072];
	ld.global.f64 	%fd106, [%rd89+3072];
	div.rn.f64 	%fd107, %fd105, %fd106;
	add.f64 	%fd108, %fd107, 0dBFF0000000000000;
	st.global.f64 	[%rd91+3072], %fd108;
	add.s32 	%r73, %r73, 4;
$L__BB3_54:
	setp.eq.s32 	%p34, %r24, 0;
	@%p34 bra 	$L__BB3_59;
	setp.eq.s32 	%p35, %r24, 1;
	@%p35 bra 	$L__BB3_57;
	shl.b32 	%r62, %r73, 7;
	add.s32 	%r63, %r62, %r4;
	mul.wide.s32 	%rd92, %r63, 8;
	add.s64 	%rd93, %rd13, %rd92;
	add.s64 	%rd94, %rd14, %rd92;
	ld.global.f64 	%fd109, [%rd94];
	ld.global.f64 	%fd110, [%rd93];
	div.rn.f64 	%fd111, %fd109, %fd110;
	add.f64 	%fd112, %fd111, 0dBFF0000000000000;
	add.s64 	%rd95, %rd15, %rd92;
	st.global.f64 	[%rd95], %fd112;
	ld.global.f64 	%fd113, [%rd94+1024];
	ld.global.f64 	%fd114, [%rd93+1024];
	div.rn.f64 	%fd115, %fd113, %fd114;
	add.f64 	%fd116, %fd115, 0dBFF0000000000000;
	st.global.f64 	[%rd95+1024], %fd116;
	add.s32 	%r73, %r73, 2;
$L__BB3_57:
	and.b32  	%r64, %r42, 1;
	setp.eq.b32 	%p36, %r64, 1;
	not.pred 	%p37, %p36;
	@%p37 bra 	$L__BB3_59;
	shl.b32 	%r65, %r73, 7;
	add.s32 	%r66, %r65, %r4;
	mul.wide.s32 	%rd96, %r66, 8;
	add.s64 	%rd97, %rd13, %rd96;
	add.s64 	%rd98, %rd14, %rd96;
	ld.global.f64 	%fd117, [%rd98];
	ld.global.f64 	%fd118, [%rd97];
	div.rn.f64 	%fd119, %fd117, %fd118;
	add.f64 	%fd120, %fd119, 0dBFF0000000000000;
	add.s64 	%rd99, %rd15, %rd96;
	st.global.f64 	[%rd99], %fd120;
$L__BB3_59:
	ret;

}
	// .globl	_ZN3cub18CUB_300001_SM_10006detail9transform16transform_kernelINS2_10policy_hubILb1EN4cuda3std3__45tupleIJN6thrust24THRUST_300001_SM_1000_NS6detail15normal_iteratorINSA_10device_ptrIdEEEEEEEE10policy1000Ei26squared_difference_functorSF_JPdEEEvT0_iT1_T2_DpNS2_10kernel_argIT3_EE
.visible .entry _ZN3cub18CUB_300001_SM_10006detail9transform16transform_kernelINS2_10policy_hubILb1EN4cuda3std3__45tupleIJN6thrust24THRUST_300001_SM_1000_NS6detail15normal_iteratorINSA_10device_ptrIdEEEEEEEE10policy1000Ei26squared_difference_functorSF_JPdEEEvT0_iT1_T2_DpNS2_10kernel_argIT3_EE(
	.param .u32 _ZN3cub18CUB_300001_SM_10006detail9transform16transform_kernelINS2_10policy_hubILb1EN4cuda3std3__45tupleIJN6thrust24THRUST_300001_SM_1000_NS6detail15normal_iteratorINSA_10device_ptrIdEEEEEEEE10policy1000Ei26squared_difference_functorSF_JPdEEEvT0_iT1_T2_DpNS2_10kernel_argIT3_EE_param_0,
	.param .u32 _ZN3cub18CUB_300001_SM_10006detail9transform16transform_kernelINS2_10policy_hubILb1EN4cuda3std3__45tupleIJN6thrust24THRUST_300001_SM_1000_NS6detail15normal_iteratorINSA_10device_ptrIdEEEEEEEE10policy1000Ei26squared_difference_functorSF_JPdEEEvT0_iT1_T2_DpNS2_10kernel_argIT3_EE_param_1,
	.param .align 8 .b8 _ZN3cub18CUB_300001_SM_10006detail9transform16transform_kernelINS2_10policy_hubILb1EN4cuda3std3__45tupleIJN6thrust24THRUST_300001_SM_1000_NS6detail15normal_iteratorINSA_10device_ptrIdEEEEEEEE10policy1000Ei26squared_difference_functorSF_JPdEEEvT0_iT1_T2_DpNS2_10kernel_argIT3_EE_param_2[8],
	.param .align 8 .b8 _ZN3cub18CUB_300001_SM_10006detail9transform16transform_kernelINS2_10policy_hubILb1EN4cuda3std3__45tupleIJN6thrust24THRUST_300001_SM_1000_NS6detail15normal_iteratorINSA_10device_ptrIdEEEEEEEE10policy1000Ei26squared_difference_functorSF_JPdEEEvT0_iT1_T2_DpNS2_10kernel_argIT3_EE_param_3[8],
	.param .align 8 .b8 _ZN3cub18CUB_300001_SM_10006detail9transform16transform_kernelINS2_10policy_hubILb1EN4cuda3std3__45tupleIJN6thrust24THRUST_300001_SM_1000_NS6detail15normal_iteratorINSA_10device_ptrIdEEEEEEEE10policy1000Ei26squared_difference_functorSF_JPdEEEvT0_iT1_T2_DpNS2_10kernel_argIT3_EE_param_4[16]
)
.maxntid 128
{
	.reg .pred 	%p<37>;
	.reg .b32 	%r<84>;
	.reg .b64 	%rd<65>;
	.reg .b64 	%fd<135>;

	ld.param.f64 	%fd2, [_ZN3cub18CUB_300001_SM_10006detail9transform16transform_kernelINS2_10policy_hubILb1EN4cuda3std3__45tupleIJN6thrust24THRUST_300001_SM_1000_NS6detail15normal_iteratorINSA_10device_ptrIdEEEEEEEE10policy1000Ei26squared_difference_functorSF_JPdEEEvT0_iT1_T2_DpNS2_10kernel_argIT3_EE_param_2];
	ld.param.u32 	%r50, [_ZN3cub18CUB_300001_SM_10006detail9transform16transform_kernelINS2_10policy_hubILb1EN4cuda3std3__45tupleIJN6thrust24THRUST_300001_SM_1000_NS6detail15normal_iteratorINSA_10device_ptrIdEEEEEEEE10policy1000Ei26squared_difference_functorSF_JPdEEEvT0_iT1_T2_DpNS2_10kernel_argIT3_EE_param_0];
	ld.param.u64 	%rd15, [_ZN3cub18CUB_300001_SM_10006detail9transform16transform_kernelINS2_10policy_hubILb1EN4cuda3std3__45tupleIJN6thrust24THRUST_300001_SM_1000_NS6detail15normal_iteratorINSA_10device_ptrIdEEEEEEEE10policy1000Ei26squared_difference_functorSF_JPdEEEvT0_iT1_T2_DpNS2_10kernel_argIT3_EE_param_4];
	ld.param.u64 	%rd16, [_ZN3cub18CUB_300001_SM_10006detail9transform16transform_kernelINS2_10policy_hubILb1EN4cuda3std3__45tupleIJN6thrust24THRUST_300001_SM_1000_NS6detail15normal_iteratorINSA_10device_ptrIdEEEEEEEE10policy1000Ei26squared_difference_functorSF_JPdEEEvT0_iT1_T2_DpNS2_10kernel_argIT3_EE_param_3];
	ld.param.u32 	%r49, [_ZN3cub18CUB_300001_SM_10006detail9transform16transform_kernelINS2_10policy_hubILb1EN4cuda3std3__45tupleIJN6thrust24THRUST_300001_SM_1000_NS6detail15normal_iteratorINSA_10device_ptrIdEEEEEEEE10policy1000Ei26squared_difference_functorSF_JPdEEEvT0_iT1_T2_DpNS2_10kernel_argIT3_EE_param_1];
	cvta.to.global.u64 	%rd1, %rd16;
	cvta.to.global.u64 	%rd2, %rd15;
	shl.b32 	%r1, %r49, 7;
	mov.u32 	%r51, %ctaid.x;
	mul.lo.s32 	%r2, %r1, %r51;
	sub.s32 	%r3, %r50, %r2;
	min.s32 	%r4, %r1, %r3;
	shl.b32 	%r5, %r4, 3;
	mov.u32 	%r6, %tid.x;
	shl.b32 	%r72, %r6, 7;
	setp.ge.s32 	%p1, %r72, %r5;
	@%p1 bra 	$L__BB4_3;
	mul.wide.u32 	%rd17, %r6, 128;
	add.s64 	%rd18, %rd2, %rd17;
	mul.wide.s32 	%rd19, %r2, 8;
	add.s64 	%rd63, %rd18, %rd19;
$L__BB4_2:
	.pragma "nounroll";
	// begin inline asm
	prefetch.global.L2 [%rd63];
	// end inline asm
	add.s32 	%r72, %r72, 16384;
	add.s64 	%rd63, %rd63, 16384;
	setp.lt.s32 	%p2, %r72, %r5;
	@%p2 bra 	$L__BB4_2;
$L__BB4_3:
	mul.wide.s32 	%rd21, %r2, 8;
	add.s64 	%rd6, %rd2, %rd21;
	add.s64 	%rd7, %rd1, %rd21;
	setp.gt.s32 	%p3, %r1, %r3;
	@%p3 bra 	$L__BB4_17;
	setp.lt.s32 	%p4, %r49, 1;
	@%p4 bra 	$L__BB4_58;
	and.b32  	%r10, %r49, 15;
	setp.lt.u32 	%p5, %r49, 16;
	mov.b32 	%r79, 0;
	@%p5 bra 	$L__BB4_8;
	and.b32  	%r79, %r49, 2147483632;
	neg.s32 	%r74, %r79;
	add.s32 	%r73, %r6, 1152;
	mul.wide.u32 	%rd64, %r6, 8;
$L__BB4_7:
	.pragma "nounroll";
	mul.wide.s32 	%rd22, %r73, 8;
	add.s64 	%rd23, %rd22, 3072;
	add.s64 	%rd24, %rd6, %rd64;
	ld.global.f64 	%fd3, [%rd24];
	sub.f64 	%fd4, %fd3, %fd2;
	mul.f64 	%fd5, %fd4, %fd4;
	add.s64 	%rd25, %rd7, %rd64;
	st.global.f64 	[%rd25], %fd5;
	ld.global.f64 	%fd6, [%rd24+1024];
	sub.f64 	%fd7, %fd6, %fd2;
	mul.f64 	%fd8, %fd7, %fd7;
	st.global.f64 	[%rd25+1024], %fd8;
	ld.global.f64 	%fd9, [%rd24+2048];
	sub.f64 	%fd10, %fd9, %fd2;
	mul.f64 	%fd11, %fd10, %fd10;
	st.global.f64 	[%rd25+2048], %fd11;
	ld.global.f64 	%fd12, [%rd24+3072];
	sub.f64 	%fd13, %fd12, %fd2;
	mul.f64 	%fd14, %fd13, %fd13;
	st.global.f64 	[%rd25+3072], %fd14;
	ld.global.f64 	%fd15, [%rd24+4096];
	sub.f64 	%fd16, %fd15, %fd2;
	mul.f64 	%fd17, %fd16, %fd16;
	st.global.f64 	[%rd25+4096], %fd17;
	ld.global.f64 	%fd18, [%rd24+5120];
	sub.f64 	%fd19, %fd18, %fd2;
	mul.f64 	%fd20, %fd19, %fd19;
	st.global.f64 	[%rd25+5120], %fd20;
	ld.global.f64 	%fd21, [%rd24+6144];
	sub.f64 	%fd22, %fd21, %fd2;
	mul.f64 	%fd23, %fd22, %fd22;
	st.global.f64 	[%rd25+6144], %fd23;
	ld.global.f64 	%fd24, [%rd24+7168];
	sub.f64 	%fd25, %fd24, %fd2;
	mul.f64 	%fd26, %fd25, %fd25;
	st.global.f64 	[%rd25+7168], %fd26;
	ld.global.f64 	%fd27, [%rd24+8192];
	sub.f64 	%fd28, %fd27, %fd2;
	mul.f64 	%fd29, %fd28, %fd28;
	st.global.f64 	[%rd25+8192], %fd29;
	add.s64 	%rd26, %rd6, %rd23;
	ld.global.f64 	%fd30, [%rd26+-3072];
	sub.f64 	%fd31, %fd30, %fd2;
	mul.f64 	%fd32, %fd31, %fd31;
	add.s64 	%rd27, %rd7, %rd23;
	st.global.f64 	[%rd27+-3072], %fd32;
	ld.global.f64 	%fd33, [%rd26+-2048];
	sub.f64 	%fd34, %fd33, %fd2;
	mul.f64 	%fd35, %fd34, %fd34;
	st.global.f64 	[%rd27+-2048], %fd35;
	ld.global.f64 	%fd36, [%rd26+-1024];
	sub.f64 	%fd37, %fd36, %fd2;
	mul.f64 	%fd38, %fd37, %fd37;
	st.global.f64 	[%rd27+-1024], %fd38;
	ld.global.f64 	%fd39, [%rd26];
	sub.f64 	%fd40, %fd39, %fd2;
	mul.f64 	%fd41, %fd40, %fd40;
	st.global.f64 	[%rd27], %fd41;
	ld.global.f64 	%fd42, [%rd26+1024];
	sub.f64 	%fd43, %fd42, %fd2;
	mul.f64 	%fd44, %fd43, %fd43;
	st.global.f64 	[%rd27+1024], %fd44;
	ld.global.f64 	%fd45, [%rd26+2048];
	sub.f64 	%fd46, %fd45, %fd2;
	mul.f64 	%fd47, %fd46, %fd46;
	st.global.f64 	[%rd27+2048], %fd47;
	ld.global.f64 	%fd48, [%rd26+3072];
	sub.f64 	%fd49, %fd48, %fd2;
	mul.f64 	%fd50, %fd49, %fd49;
	st.global.f64 	[%rd27+3072], %fd50;
	add.s32 	%r74, %r74, 16;
	add.s32 	%r73, %r73, 2048;
	add.s64 	%rd64, %rd64, 16384;
	setp.eq.s32 	%p6, %r74, 0;
	@%p6 bra 	$L__BB4_8;
	bra.uni 	$L__BB4_7;
$L__BB4_8:
	setp.eq.s32 	%p7, %r10, 0;
	@%p7 bra 	$L__BB4_58;
	and.b32  	%r37, %r49, 7;
	setp.lt.u32 	%p8, %r10, 8;
	@%p8 bra 	$L__BB4_11;
	shl.b32 	%r53, %r79, 7;
	add.s32 	%r54, %r53, %r6;
	mul.wide.s32 	%rd28, %r54, 8;
	add.s64 	%rd29, %rd6, %rd28;
	ld.global.f64 	%fd51, [%rd29];
	sub.f64 	%fd52, %fd51, %fd2;
	mul.f64 	%fd53, %fd52, %fd52;
	add.s64 	%rd30, %rd7, %rd28;
	st.global.f64 	[%rd30], %fd53;
	ld.global.f64 	%fd54, [%rd29+1024];
	sub.f64 	%fd55, %fd54, %fd2;
	mul.f64 	%fd56, %fd55, %fd55;
	st.global.f64 	[%rd30+1024], %fd56;
	ld.global.f64 	%fd57, [%rd29+2048];
	sub.f64 	%fd58, %fd57, %fd2;
	mul.f64 	%fd59, %fd58, %fd58;
	st.global.f64 	[%rd30+2048], %fd59;
	ld.global.f64 	%fd60, [%rd29+3072];
	sub.f64 	%fd61, %fd60, %fd2;
	mul.f64 	%fd62, %fd61, %fd61;
	st.global.f64 	[%rd30+3072], %fd62;
	ld.global.f64 	%fd63, [%rd29+4096];
	sub.f64 	%fd64, %fd63, %fd2;
	mul.f64 	%fd65, %fd64, %fd64;
	st.global.f64 	[%rd30+4096], %fd65;
	ld.global.f64 	%fd66, [%rd29+5120];
	sub.f64 	%fd67, %fd66, %fd2;
	mul.f64 	%fd68, %fd67, %fd67;
	st.global.f64 	[%rd30+5120], %fd68;
	ld.global.f64 	%fd69, [%rd29+6144];
	sub.f64 	%fd70, %fd69, %fd2;
	mul.f64 	%fd71, %fd70, %fd70;
	st.global.f64 	[%rd30+6144], %fd71;
	ld.global.f64 	%fd72, [%rd29+7168];
	sub.f64 	%fd73, %fd72, %fd2;
	mul.f64 	%fd74, %fd73, %fd73;
	st.global.f64 	[%rd30+7168], %fd74;
	add.s32 	%r79, %r79, 8;
$L__BB4_11:
	setp.eq.s32 	%p9, %r37, 0;
	@%p9 bra 	$L__BB4_58;
	and.b32  	%r40, %r49, 3;
	setp.lt.u32 	%p10, %r37, 4;
	@%p10 bra 	$L__BB4_14;
	shl.b32 	%r55, %r79, 7;
	add.s32 	%r56, %r55, %r6;
	mul.wide.s32 	%rd31, %r56, 8;
	add.s64 	%rd32, %rd6, %rd31;
	ld.global.f64 	%fd75, [%rd32];
	sub.f64 	%fd76, %fd75, %fd2;
	mul.f64 	%fd77, %fd76, %fd76;
	add.s64 	%rd33, %rd7, %rd31;
	st.global.f64 	[%rd33], %fd77;
	ld.global.f64 	%fd78, [%rd32+1024];
	sub.f64 	%fd79, %fd78, %fd2;
	mul.f64 	%fd80, %fd79, %fd79;
	st.global.f64 	[%rd33+1024], %fd80;
	ld.global.f64 	%fd81, [%rd32+2048];
	sub.f64 	%fd82, %fd81, %fd2;
	mul.f64 	%fd83, %fd82, %fd82;
	st.global.f64 	[%rd33+2048], %fd83;
	ld.global.f64 	%fd84, [%rd32+3072];
	sub.f64 	%fd85, %fd84, %fd2;
	mul.f64 	%fd86, %fd85, %fd85;
	st.global.f64 	[%rd33+3072], %fd86;
	add.s32 	%r79, %r79, 4;
$L__BB4_14:
	setp.eq.s32 	%p11, %r40, 0;
	@%p11 bra 	$L__BB4_58;
	shl.b32 	%r57, %r79, 7;
	add.s32 	%r83, %r6, %r57;
	neg.s32 	%r82, %r40;
$L__BB4_16:
	.pragma "nounroll";
	mul.wide.s32 	%rd35, %r83, 8;
	add.s64 	%rd36, %rd7, %rd35;
	add.s64 	%rd37, %rd6, %rd35;
	ld.global.f64 	%fd87, [%rd37];
	sub.f64 	%fd88, %fd87, %fd2;
	mul.f64 	%fd89, %fd88, %fd88;
	st.global.f64 	[%rd36], %fd89;
	add.s32 	%r83, %r83, 128;
	add.s32 	%r82, %r82, 1;
	setp.ne.s32 	%p12, %r82, 0;
	@%p12 bra 	$L__BB4_16;
	bra.uni 	$L__BB4_58;
$L__BB4_17:
	setp.lt.s32 	%p13, %r49, 1;
	@%p13 bra 	$L__BB4_58;
	and.b32  	%r14, %r49, 7;
	setp.lt.u32 	%p14, %r49, 8;
	mov.b32 	%r76, 0;
	@%p14 bra 	$L__BB4_37;
	and.b32  	%r76, %r49, 2147483640;
	mov.b32 	%r75, 0;
$L__BB4_20:
	.pragma "nounroll";
	shl.b32 	%r60, %r75, 7;
	add.s32 	%r21, %r60, %r6;
	setp.ge.s32 	%p15, %r21, %r4;
	@%p15 bra 	$L__BB4_22;
	mul.wide.u32 	%rd38, %r21, 8;
	add.s64 	%rd39, %rd6, %rd38;
	ld.global.f64 	%fd90, [%rd39];
	sub.f64 	%fd91, %fd90, %fd2;
	mul.f64 	%fd92, %fd91, %fd91;
	add.s64 	%rd40, %rd7, %rd38;
	st.global.f64 	[%rd40], %fd92;
$L__BB4_22:
	add.s32 	%r61, %r21, 128;
	setp.ge.s32 	%p16, %r61, %r4;
	mul.wide.s32 	%rd41, %r61, 8;
	add.s64 	%rd11, %rd6, %rd41;
	add.s64 	%rd12, %rd7, %rd41;
	@%p16 bra 	$L__BB4_24;
	ld.global.f64 	%fd93, [%rd11];
	sub.f64 	%fd94, %fd93, %fd2;
	mul.f64 	%fd95, %fd94, %fd94;
	st.global.f64 	[%rd12], %fd95;
$L__BB4_24:
	add.s32 	%r62, %r21, 256;
	setp.ge.s32 	%p17, %r62, %r4;
	@%p17 bra 	$L__BB4_26;
	ld.global.f64 	%fd96, [%rd11+1024];
	sub.f64 	%fd97, %fd96, %fd2;
	mul.f64 	%fd98, %fd97, %fd97;
	st.global.f64 	[%rd12+1024], %fd98;
$L__BB4_26:
	add.s32 	%r63, %r21, 384;
	setp.ge.s32 	%p18, %r63, %r4;
	@%p18 bra 	$L__BB4_28;
	ld.global.f64 	%fd99, [%rd11+2048];
	sub.f64 	%fd100, %fd99, %fd2;
	mul.f64 	%fd101, %fd100, %fd100;
	st.global.f64 	[%rd12+2048], %fd101;
$L__BB4_28:
	add.s32 	%r64, %r21, 512;
	setp.ge.s32 	%p19, %r64, %r4;
	@%p19 bra 	$L__BB4_30;
	ld.global.f64 	%fd102, [%rd11+3072];
	sub.f64 	%fd103, %fd102, %fd2;
	mul.f64 	%fd104, %fd103, %fd103;
	st.global.f64 	[%rd12+3072], %fd104;
$L__BB4_30:
	add.s32 	%r65, %r21, 640;
	setp.ge.s32 	%p20, %r65, %r4;
	@%p20 bra 	$L__BB4_32;
	ld.global.f64 	%fd105, [%rd11+4096];
	sub.f64 	%fd106, %fd105, %fd2;
	mul.f64 	%fd107, %fd106, %fd106;
	st.global.f64 	[%rd12+4096], %fd107;
$L__BB4_32:
	add.s32 	%r66, %r21, 768;
	setp.ge.s32 	%p21, %r66, %r4;
	@%p21 bra 	$L__BB4_34;
	ld.global.f64 	%fd108, [%rd11+5120];
	sub.f64 	%fd109, %fd108, %fd2;
	mul.f64 	%fd110, %fd109, %fd109;
	st.global.f64 	[%rd12+5120], %fd110;
$L__BB4_34:
	add.s32 	%r67, %r21, 896;
	setp.ge.s32 	%p22, %r67, %r4;
	@%p22 bra 	$L__BB4_36;
	ld.global.f64 	%fd111, [%rd11+6144];
	sub.f64 	%fd112, %fd111, %fd2;
	mul.f64 	%fd113, %fd112, %fd112;
	st.global.f64 	[%rd12+6144], %fd113;
$L__BB4_36:
	add.s32 	%r75, %r75, 8;
	setp.ne.s32 	%p23, %r75, %r76;
	@%p23 bra 	$L__BB4_20;
$L__BB4_37:
	setp.eq.s32 	%p24, %r14, 0;
	@%p24 bra 	$L__BB4_58;
	and.b32  	%r24, %r49, 3;
	setp.lt.u32 	%p25, %r14, 4;
	@%p25 bra 	$L__BB4_48;
	shl.b32 	%r68, %r76, 7;
	add.s32 	%r25, %r68, %r6;
	setp.ge.s32 	%p26, %r25, %r4;
	@%p26 bra 	$L__BB4_41;
	mul.wide.s32 	%rd42, %r25, 8;
	add.s64 	%rd43, %rd6, %rd42;
	ld.global.f64 	%fd114, [%rd43];
	sub.f64 	%fd115, %fd114, %fd2;
	mul.f64 	%fd116, %fd115, %fd115;
	add.s64 	%rd44, %rd7, %rd42;
	st.global.f64 	[%rd44], %fd116;
$L__BB4_41:
	add.s32 	%r26, %r25, 128;
	setp.ge.s32 	%p27, %r26, %r4;
	@%p27 bra 	$L__BB4_43;
	mul.wide.s32 	%rd45, %r26, 8;
	add.s64 	%rd46, %rd6, %rd45;
	ld.global.f64 	%fd117, [%rd46];
	sub.f64 	%fd118, %fd117, %fd2;
	mul.f64 	%fd119, %fd118, %fd118;
	add.s64 	%rd47, %rd7, %rd45;
	st.global.f64 	[%rd47], %fd119;
$L__BB4_43:
	add.s32 	%r27, %r25, 256;
	setp.ge.s32 	%p28, %r27, %r4;
	@%p28 bra 	$L__BB4_45;
	mul.wide.s32 	%rd48, %r27, 8;
	add.s64 	%rd49, %rd6, %rd48;
	ld.global.f64 	%fd120, [%rd49];
	sub.f64 	%fd121, %fd120, %fd2;
	mul.f64 	%fd122, %fd121, %fd121;
	add.s64 	%rd50, %rd7, %rd48;
	st.global.f64 	[%rd50], %fd122;
$L__BB4_45:
	add.s32 	%r28, %r25, 384;
	setp.ge.s32 	%p29, %r28, %r4;
	@%p29 bra 	$L__BB4_47;
	mul.wide.s32 	%rd51, %r28, 8;
	add.s64 	%rd52, %rd6, %rd51;
	ld.global.f64 	%fd123, [%rd52];
	sub.f64 	%fd124, %fd123, %fd2;
	mul.f64 	%fd125, %fd124, %fd124;
	add.s64 	%rd53, %rd7, %rd51;
	st.global.f64 	[%rd53], %fd125;
$L__BB4_47:
	add.s32 	%r76, %r76, 4;
$L__BB4_48:
	setp.eq.s32 	%p30, %r24, 0;
	@%p30 bra 	$L__BB4_58;
	setp.eq.s32 	%p31, %r24, 1;
	@%p31 bra 	$L__BB4_55;
	shl.b32 	%r69, %r76, 7;
	add.s32 	%r31, %r69, %r6;
	setp.ge.s32 	%p32, %r31, %r4;
	@%p32 bra 	$L__BB4_52;
	mul.wide.s32 	%rd54, %r31, 8;
	add.s64 	%rd55, %rd6, %rd54;
	ld.global.f64 	%fd126, [%rd55];
	sub.f64 	%fd127, %fd126, %fd2;
	mul.f64 	%fd128, %fd127, %fd127;
	add.s64 	%rd56, %rd7, %rd54;
	st.global.f64 	[%rd56], %fd128;
$L__BB4_52:
	add.s32 	%r32, %r31, 128;
	setp.ge.s32 	%p33, %r32, %r4;
	@%p33 bra 	$L__BB4_54;
	mul.wide.s32 	%rd57, %r32, 8;
	add.s64 	%rd58, %rd6, %rd57;
	ld.global.f64 	%fd129, [%rd58];
	sub.f64 	%fd130, %fd129, %fd2;
	mul.f64 	%fd131, %fd130, %fd130;
	add.s64 	%rd59, %rd7, %rd57;
	st.global.f64 	[%rd59], %fd131;
$L__BB4_54:
	add.s32 	%r76, %r76, 2;
$L__BB4_55:
	and.b32  	%r70, %r49, 1;
	setp.eq.b32 	%p34, %r70, 1;
	not.pred 	%p35, %p34;
	@%p35 bra 	$L__BB4_58;
	shl.b32 	%r71, %r76, 7;
	add.s32 	%r35, %r71, %r6;
	setp.ge.s32 	%p36, %r35, %r4;
	@%p36 bra 	$L__BB4_58;
	mul.wide.s32 	%rd60, %r35, 8;
	add.s64 	%rd61, %rd6, %rd60;
	ld.global.f64 	%fd132, [%rd61];
	sub.f64 	%fd133, %fd132, %fd2;
	mul.f64 	%fd134, %fd133, %fd133;
	add.s64 	%rd62, %rd7, %rd60;
	st.global.f64 	[%rd62], %fd134;
$L__BB4_58:
	ret;

}
	// .globl	_ZN3cub18CUB_300001_SM_10006detail9transform16transform_kernelINS2_10policy_hubILb1EN4cuda3std3__45tupleIJN6thrust24THRUST_300001_SM_1000_NS6detail15normal_iteratorINSA_10device_ptrIdEEEEEEEE10policy1000El26squared_difference_functorSF_JPdEEEvT0_iT1_T2_DpNS2_10kernel_argIT3_EE
.visible .entry _ZN3cub18CUB_300001_SM_10006detail9transform16transform_kernelINS2_10policy_hubILb1EN4cuda3std3__45tupleIJN6thrust24THRUST_300001_SM_1000_NS6detail15normal_iteratorINSA_10device_ptrIdEEEEEEEE10policy1000El26squared_difference_functorSF_JPdEEEvT0_iT1_T2_DpNS2_10kernel_argIT3_EE(
	.param .u64 _ZN3cub18CUB_300001_SM_10006detail9transform16transform_kernelINS2_10policy_hubILb1EN4cuda3std3__45tupleIJN6thrust24THRUST_300001_SM_1000_NS6detail15normal_iteratorINSA_10device_ptrIdEEEEEEEE10policy1000El26squared_difference_functorSF_JPdEEEvT0_iT1_T2_DpNS2_10kernel_argIT3_EE_param_0,
	.param .u32 _ZN3cub18CUB_300001_SM_10006detail9transform16transform_kernelINS2_10policy_hubILb1EN4cuda3std3__45tupleIJN6thrust24THRUST_300001_SM_1000_NS6detail15normal_iteratorINSA_10device_ptrIdEEEEEEEE10policy1000El26squared_difference_functorSF_JPdEEEvT0_iT1_T2_DpNS2_10kernel_argIT3_EE_param_1,
	.param .align 8 .b8 _ZN3cub18CUB_300001_SM_10006detail9transform16transform_kernelINS2_10policy_hubILb1EN4cuda3std3__45tupleIJN6thrust24THRUST_300001_SM_1000_NS6detail15normal_iteratorINSA_10device_ptrIdEEEEEEEE10policy1000El26squared_difference_functorSF_JPdEEEvT0_iT1_T2_DpNS2_10kernel_argIT3_EE_param_2[8],
	.param .align 8 .b8 _ZN3cub18CUB_300001_SM_10006detail9transform16transform_kernelINS2_10policy_hubILb1EN4cuda3std3__45tupleIJN6thrust24THRUST_300001_SM_1000_NS6detail15normal_iteratorINSA_10device_ptrIdEEEEEEEE10policy1000El26squared_difference_functorSF_JPdEEEvT0_iT1_T2_DpNS2_10kernel_argIT3_EE_param_3[8],
	.param .align 8 .b8 _ZN3cub18CUB_300001_SM_10006detail9transform16transform_kernelINS2_10policy_hubILb1EN4cuda3std3__45tupleIJN6thrust24THRUST_300001_SM_1000_NS6detail15normal_iteratorINSA_10device_ptrIdEEEEEEEE10policy1000El26squared_difference_functorSF_JPdEEEvT0_iT1_T2_DpNS2_10kernel_argIT3_EE_param_4[16]
)
.maxntid 128
{
	.reg .pred 	%p<37>;
	.reg .b32 	%r<81>;
	.reg .b64 	%rd<71>;
	.reg .b64 	%fd<135>;

	ld.param.f64 	%fd2, [_ZN3cub18CUB_300001_SM_10006detail9transform16transform_kernelINS2_10policy_hubILb1EN4cuda3std3__45tupleIJN6thrust24THRUST_300001_SM_1000_NS6detail15normal_iteratorINSA_10device_ptrIdEEEEEEEE10policy1000El26squared_difference_functorSF_JPdEEEvT0_iT1_T2_DpNS2_10kernel_argIT3_EE_param_2];
	ld.param.u64 	%rd16, [_ZN3cub18CUB_300001_SM_10006detail9transform16transform_kernelINS2_10policy_hubILb1EN4cuda3std3__45tupleIJN6thrust24THRUST_300001_SM_1000_NS6detail15normal_iteratorINSA_10device_ptrIdEEEEEEEE10policy1000El26squared_difference_functorSF_JPdEEEvT0_iT1_T2_DpNS2_10kernel_argIT3_EE_param_0];
	ld.param.u64 	%rd17, [_ZN3cub18CUB_300001_SM_10006detail9transform16transform_kernelINS2_10policy_hubILb1EN4cuda3std3__45tupleIJN6thrust24THRUST_300001_SM_1000_NS6detail15normal_iteratorINSA_10device_ptrIdEEEEEEEE10policy1000El26squared_difference_functorSF_JPdEEEvT0_iT1_T2_DpNS2_10kernel_argIT3_EE_param_4];
	ld.param.u64 	%rd18, [_ZN3cub18CUB_300001_SM_10006detail9transform16transform_kernelINS2_10policy_hubILb1EN4cuda3std3__45tupleIJN6thrust24THRUST_300001_SM_1000_NS6detail15normal_iteratorINSA_10device_ptrIdEEEEEEEE10policy1000El26squared_difference_functorSF_JPdEEEvT0_iT1_T2_DpNS2_10kernel_argIT3_EE_param_3];
	ld.param.u32 	%r47, [_ZN3cub18CUB_300001_SM_10006detail9transform16transform_kernelINS2_10policy_hubILb1EN4cuda3std3__45tupleIJN6thrust24THRUST_300001_SM_1000_NS6detail15normal_iteratorINSA_10device_ptrIdEEEEEEEE10policy1000El26squared_difference_functorSF_JPdEEEvT0_iT1_T2_DpNS2_10kernel_argIT3_EE_param_1];
	cvta.to.global.u64 	%rd1, %rd18;
	cvta.to.global.u64 	%rd2, %rd17;
	shl.b32 	%r1, %r47, 7;
	mov.u32 	%r48, %ctaid.x;
	cvt.u64.u32 	%rd19, %r48;
	cvt.s64.s32 	%rd20, %r1;
	mul.lo.s64 	%rd3, %rd20, %rd19;
	sub.s64 	%rd21, %rd16, %rd3;
	min.s64 	%rd22, %rd21, %rd20;
	cvt.u32.u64 	%r2, %rd22;
	shl.b32 	%r3, %r2, 3;
	mov.u32 	%r4, %tid.x;
	shl.b32 	%r69, %r4, 7;
	setp.ge.s32 	%p1, %r69, %r3;
	@%p1 bra 	$L__BB5_3;
	shl.b64 	%rd23, %rd3, 3;
	add.s64 	%rd24, %rd2, %rd23;
	mul.wide.u32 	%rd25, %r4, 128;
	add.s64 	%rd69, %rd24, %rd25;
$L__BB5_2:
	.pragma "nounroll";
	// begin inline asm
	prefetch.global.L2 [%rd69];
	// end inline asm
	add.s32 	%r69, %r69, 16384;
	add.s64 	%rd69, %rd69, 16384;
	setp.lt.s32 	%p2, %r69, %r3;
	@%p2 bra 	$L__BB5_2;
$L__BB5_3:
	shl.b64 	%rd27, %rd3, 3;
	add.s64 	%rd7, %rd2, %rd27;
	add.s64 	%rd8, %rd1, %rd27;
	setp.eq.s32 	%p3, %r1, %r2;
	@%p3 bra 	$L__BB5_45;
	setp.lt.s32 	%p4, %r47, 1;
	@%p4 bra 	$L__BB5_58;
	and.b32  	%r8, %r47, 7;
	setp.lt.u32 	%p5, %r47, 8;
	mov.b32 	%r78, 0;
	@%p5 bra 	$L__BB5_24;
	and.b32  	%r78, %r47, 2147483640;
	mov.b32 	%r72, 0;
$L__BB5_7:
	.pragma "nounroll";
	shl.b32 	%r51, %r72, 7;
	add.s32 	%r19, %r51, %r4;
	setp.ge.s32 	%p6, %r19, %r2;
	@%p6 bra 	$L__BB5_9;
	mul.wide.u32 	%rd28, %r19, 8;
	add.s64 	%rd29, %rd7, %rd28;
	ld.global.f64 	%fd3, [%rd29];
	sub.f64 	%fd4, %fd3, %fd2;
	mul.f64 	%fd5, %fd4, %fd4;
	add.s64 	%rd30, %rd8, %rd28;
	st.global.f64 	[%rd30], %fd5;
$L__BB5_9:
	add.s32 	%r52, %r19, 128;
	setp.ge.s32 	%p7, %r52, %r2;
	mul.wide.s32 	%rd31, %r52, 8;
	add.s64 	%rd12, %rd7, %rd31;
	add.s64 	%rd13, %rd8, %rd31;
	@%p7 bra 	$L__BB5_11;
	ld.global.f64 	%fd6, [%rd12];
	sub.f64 	%fd7, %fd6, %fd2;
	mul.f64 	%fd8, %fd7, %fd7;
	st.global.f64 	[%rd13], %fd8;
$L__BB5_11:
	add.s32 	%r53, %r19, 256;
	setp.ge.s32 	%p8, %r53, %r2;
	@%p8 bra 	$L__BB5_13;
	ld.global.f64 	%fd9, [%rd12+1024];
	sub.f64 	%fd10, %fd9, %fd2;
	mul.f64 	%fd11, %fd10, %fd10;
	st.global.f64 	[%rd13+1024], %fd11;
$L__BB5_13:
	add.s32 	%r54, %r19, 384;
	setp.ge.s32 	%p9, %r54, %r2;
	@%p9 bra 	$L__BB5_15;
	ld.global.f64 	%fd12, [%rd12+2048];
	sub.f64 	%fd13, %fd12, %fd2;
	mul.f64 	%fd14, %fd13, %fd13;
	st.global.f64 	[%rd13+2048], %fd14;
$L__BB5_15:
	add.s32 	%r55, %r19, 512;
	setp.ge.s32 	%p10, %r55, %r2;
	@%p10 bra 	$L__BB5_17;
	ld.global.f64 	%fd15, [%rd12+3072];
	sub.f64 	%fd16, %fd15, %fd2;
	mul.f64 	%fd17, %fd16, %fd16;
	st.global.f64 	[%rd13+3072], %fd17;
$L__BB5_17:
	add.s32 	%r56, %r19, 640;
	setp.ge.s32 	%p11, %r56, %r2;
	@%p11 bra 	$L__BB5_19;
	ld.global.f64 	%fd18, [%rd12+4096];
	sub.f64 	%fd19, %fd18, %fd2;
	mul.f64 	%fd20, %fd19, %fd19;
	st.global.f64 	[%rd13+4096], %fd20;
$L__BB5_19:
	add.s32 	%r57, %r19, 768;
	setp.ge.s32 	%p12, %r57, %r2;
	@%p12 bra 	$L__BB5_21;
	ld.global.f64 	%fd21, [%rd12+5120];
	sub.f64 	%fd22, %fd21, %fd2;
	mul.f64 	%fd23, %fd22, %fd22;
	st.global.f64 	[%rd13+5120], %fd23;
$L__BB5_21:
	add.s32 	%r58, %r19, 896;
	setp.ge.s32 	%p13, %r58, %r2;
	@%p13 bra 	$L__BB5_23;
	ld.global.f64 	%fd24, [%rd12+6144];
	sub.f64 	%fd25, %fd24, %fd2;
	mul.f64 	%fd26, %fd25, %fd25;
	st.global.f64 	[%rd13+6144], %fd26;
$L__BB5_23:
	add.s32 	%r72, %r72, 8;
	setp.eq.s32 	%p14, %r72, %r78;
	@%p14 bra 	$L__BB5_24;
	bra.uni 	$L__BB5_7;
$L__BB5_24:
	setp.eq.s32 	%p15, %r8, 0;
	@%p15 bra 	$L__BB5_58;
	and.b32  	%r35, %r47, 3;
	setp.lt.u32 	%p16, %r8, 4;
	@%p16 bra 	$L__BB5_35;
	shl.b32 	%r59, %r78, 7;
	add.s32 	%r36, %r59, %r4;
	setp.ge.s32 	%p17, %r36, %r2;
	@%p17 bra 	$L__BB5_28;
	mul.wide.s32 	%rd32, %r36, 8;
	add.s64 	%rd33, %rd7, %rd32;
	ld.global.f64 	%fd27, [%rd33];
	sub.f64 	%fd28, %fd27, %fd2;
	mul.f64 	%fd29, %fd28, %fd28;
	add.s64 	%rd34, %rd8, %rd32;
	st.global.f64 	[%rd34], %fd29;
$L__BB5_28:
	add.s32 	%r37, %r36, 128;
	setp.ge.s32 	%p18, %r37, %r2;
	@%p18 bra 	$L__BB5_30;
	mul.wide.s32 	%rd35, %r37, 8;
	add.s64 	%rd36, %rd7, %rd35;
	ld.global.f64 	%fd30, [%rd36];
	sub.f64 	%fd31, %fd30, %fd2;
	mul.f64 	%fd32, %fd31, %fd31;
	add.s64 	%rd37, %rd8, %rd35;
	st.global.f64 	[%rd37], %fd32;
$L__BB5_30:
	add.s32 	%r38, %r36, 256;
	setp.ge.s32 	%p19, %r38, %r2;
	@%p19 bra 	$L__BB5_32;
	mul.wide.s32 	%rd38, %r38, 8;
	add.s64 	%rd39, %rd7, %rd38;
	ld.global.f64 	%fd33, [%rd39];
	sub.f64 	%fd34, %fd33, %fd2;
	mul.f64 	%fd35, %fd34, %fd34;
	add.s64 	%rd40, %rd8, %rd38;
	st.global.f64 	[%rd40], %fd35;
$L__BB5_32:
	add.s32 	%r39, %r36, 384;
	setp.ge.s32 	%p20, %r39, %r2;
	@%p20 bra 	$L__BB5_34;
	mul.wide.s32 	%rd41, %r39, 8;
	add.s64 	%rd42, %rd7, %rd41;
	ld.global.f64 	%fd36, [%rd42];
	sub.f64 	%fd37, %fd36, %fd2;
	mul.f64 	%fd38, %fd37, %fd37;
	add.s64 	%rd43, %rd8, %rd41;
	st.global.f64 	[%rd43], %fd38;
$L__BB5_34:
	add.s32 	%r78, %r78, 4;
$L__BB5_35:
	setp.eq.s32 	%p21, %r35, 0;
	@%p21 bra 	$L__BB5_58;
	setp.eq.s32 	%p22, %r35, 1;
	@%p22 bra 	$L__BB5_42;
	shl.b32 	%r60, %r78, 7;
	add.s32 	%r42, %r60, %r4;
	setp.ge.s32 	%p23, %r42, %r2;
	@%p23 bra 	$L__BB5_39;
	mul.wide.s32 	%rd44, %r42, 8;
	add.s64 	%rd45, %rd7, %rd44;
	ld.global.f64 	%fd39, [%rd45];
	sub.f64 	%fd40, %fd39, %fd2;
	mul.f64 	%fd41, %fd40, %fd40;
	add.s64 	%rd46, %rd8, %rd44;
	st.global.f64 	[%rd46], %fd41;
$L__BB5_39:
	add.s32 	%r43, %r42, 128;
	setp.ge.s32 	%p24, %r43, %r2;
	@%p24 bra 	$L__BB5_41;
	mul.wide.s32 	%rd47, %r43, 8;
	add.s64 	%rd48, %rd7, %rd47;
	ld.global.f64 	%fd42, [%rd48];
	sub.f64 	%fd43, %fd42, %fd2;
	mul.f64 	%fd44, %fd43, %fd43;
	add.s64 	%rd49, %rd8, %rd47;
	st.global.f64 	[%rd49], %fd44;
$L__BB5_41:
	add.s32 	%r78, %r78, 2;
$L__BB5_42:
	and.b32  	%r61, %r47, 1;
	setp.eq.b32 	%p25, %r61, 1;
	not.pred 	%p26, %p25;
	@%p26 bra 	$L__BB5_58;
	shl.b32 	%r62, %r78, 7;
	add.s32 	%r46, %r62, %r4;
	setp.ge.s32 	%p27, %r46, %r2;
	@%p27 bra 	$L__BB5_58;
	mul.wide.s32 	%rd50, %r46, 8;
	add.s64 	%rd51, %rd7, %rd50;
	ld.global.f64 	%fd45, [%rd51];
	sub.f64 	%fd46, %fd45, %fd2;
	mul.f64 	%fd47, %fd46, %fd46;
	add.s64 	%rd52, %rd8, %rd50;
	st.global.f64 	[%rd52], %fd47;
	bra.uni 	$L__BB5_58;
$L__BB5_45:
	setp.lt.s32 	%p28, %r47, 1;
	@%p28 bra 	$L__BB5_58;
	and.b32  	%r10, %r47, 15;
	setp.lt.u32 	%p29, %r47, 16;
	mov.b32 	%r74, 0;
	@%p29 bra 	$L__BB5_49;
	and.b32  	%r74, %r47, 2147483632;
	neg.s32 	%r71, %r74;
	add.s32 	%r70, %r4, 1152;
	mul.wide.u32 	%rd70, %r4, 8;
$L__BB5_48:
	.pragma "nounroll";
	mul.wide.s32 	%rd53, %r70, 8;
	add.s64 	%rd54, %rd53, 3072;
	add.s64 	%rd55, %rd7, %rd70;
	ld.global.f64 	%fd48, [%rd55];
	sub.f64 	%fd49, %fd48, %fd2;
	mul.f64 	%fd50, %fd49, %fd49;
	add.s64 	%rd56, %rd8, %rd70;
	st.global.f64 	[%rd56], %fd50;
	ld.global.f64 	%fd51, [%rd55+1024];
	sub.f64 	%fd52, %fd51, %fd2;
	mul.f64 	%fd53, %fd52, %fd52;
	st.global.f64 	[%rd56+1024], %fd53;
	ld.global.f64 	%fd54, [%rd55+2048];
	sub.f64 	%fd55, %fd54, %fd2;
	mul.f64 	%fd56, %fd55, %fd55;
	st.global.f64 	[%rd56+2048], %fd56;
	ld.global.f64 	%fd57, [%rd55+3072];
	sub.f64 	%fd58, %fd57, %fd2;
	mul.f64 	%fd59, %fd58, %fd58;
	st.global.f64 	[%rd56+3072], %fd59;
	ld.global.f64 	%fd60, [%rd55+4096];
	sub.f64 	%fd61, %fd60, %fd2;
	mul.f64 	%fd62, %fd61, %fd61;
	st.global.f64 	[%rd56+4096], %fd62;
	ld.global.f64 	%fd63, [%rd55+5120];
	sub.f64 	%fd64, %fd63, %fd2;
	mul.f64 	%fd65, %fd64, %fd64;
	st.global.f64 	[%rd56+5120], %fd65;
	ld.global.f64 	%fd66, [%rd55+6144];
	sub.f64 	%fd67, %fd66, %fd2;
	mul.f64 	%fd68, %fd67, %fd67;
	st.global.f64 	[%rd56+6144], %fd68;
	ld.global.f64 	%fd69, [%rd55+7168];
	sub.f64 	%fd70, %fd69, %fd2;
	mul.f64 	%fd71, %fd70, %fd70;
	st.global.f64 	[%rd56+7168], %fd71;
	ld.global.f64 	%fd72, [%rd55+8192];
	sub.f64 	%fd73, %fd72, %fd2;
	mul.f64 	%fd74, %fd73, %fd73;
	st.global.f64 	[%rd56+8192], %fd74;
	add.s64 	%rd57, %rd7, %rd54;
	ld.global.f64 	%fd75, [%rd57+-3072];
	sub.f64 	%fd76, %fd75, %fd2;
	mul.f64 	%fd77, %fd76, %fd76;
	add.s64 	%rd58, %rd8, %rd54;
	st.global.f64 	[%rd58+-3072], %fd77;
	ld.global.f64 	%fd78, [%rd57+-2048];
	sub.f64 	%fd79, %fd78, %fd2;
	mul.f64 	%fd80, %fd79, %fd79;
	st.global.f64 	[%rd58+-2048], %fd80;
	ld.global.f64 	%fd81, [%rd57+-1024];
	sub.f64 	%fd82, %fd81, %fd2;
	mul.f64 	%fd83, %fd82, %fd82;
	st.global.f64 	[%rd58+-1024], %fd83;
	ld.global.f64 	%fd84, [%rd57];
	sub.f64 	%fd85, %fd84, %fd2;
	mul.f64 	%fd86, %fd85, %fd85;
	st.global.f64 	[%rd58], %fd86;
	ld.global.f64 	%fd87, [%rd57+1024];
	sub.f64 	%fd88, %fd87, %fd2;
	mul.f64 	%fd89, %fd88, %fd88;
	st.global.f64 	[%rd58+1024], %fd89;
	ld.global.f64 	%fd90, [%rd57+2048];
	sub.f64 	%fd91, %fd90, %fd2;
	mul.f64 	%fd92, %fd91, %fd91;
	st.global.f64 	[%rd58+2048], %fd92;
	ld.global.f64 	%fd93, [%rd57+3072];
	sub.f64 	%fd94, %fd93, %fd2;
	mul.f64 	%fd95, %fd94, %fd94;
	st.global.f64 	[%rd58+3072], %fd95;
	add.s32 	%r71, %r71, 16;
	add.s32 	%r70, %r70, 2048;
	add.s64 	%rd70, %rd70, 16384;
	setp.eq.s32 	%p30, %r71, 0;
	@%p30 bra 	$L__BB5_49;
	bra.uni 	$L__BB5_48;
$L__BB5_49:
	setp.eq.s32 	%p31, %r10, 0;
	@%p31 bra 	$L__BB5_58;
	and.b32  	%r22, %r47, 7;
	setp.lt.u32 	%p32, %r10, 8;
	@%p32 bra 	$L__BB5_52;
	shl.b32 	%r64, %r74, 7;
	add.s32 	%r65, %r64, %r4;
	mul.wide.s32 	%rd59, %r65, 8;
	add.s64 	%rd60, %rd7, %rd59;
	ld.global.f64 	%fd96, [%rd60];
	sub.f64 	%fd97, %fd96, %fd2;
	mul.f64 	%fd98, %fd97, %fd97;
	add.s64 	%rd61, %rd8, %rd59;
	st.global.f64 	[%rd61], %fd98;
	ld.global.f64 	%fd99, [%rd60+1024];
	sub.f64 	%fd100, %fd99, %fd2;
	mul.f64 	%fd101, %fd100, %fd100;
	st.global.f64 	[%rd61+1024], %fd101;
	ld.global.f64 	%fd102, [%rd60+2048];
	sub.f64 	%fd103, %fd102, %fd2;
	mul.f64 	%fd104, %fd103, %fd103;
	st.global.f64 	[%rd61+2048], %fd104;
	ld.global.f64 	%fd105, [%rd60+3072];
	sub.f64 	%fd106, %fd105, %fd2;
	mul.f64 	%fd107, %fd106, %fd106;
	st.global.f64 	[%rd61+3072], %fd107;
	ld.global.f64 	%fd108, [%rd60+4096];
	sub.f64 	%fd109, %fd108, %fd2;
	mul.f64 	%fd110, %fd109, %fd109;
	st.global.f64 	[%rd61+4096], %fd110;
	ld.global.f64 	%fd111, [%rd60+5120];
	sub.f64 	%fd112, %fd111, %fd2;
	mul.f64 	%fd113, %fd112, %fd112;
	st.global.f64 	[%rd61+5120], %fd113;
	ld.global.f64 	%fd114, [%rd60+6144];
	sub.f64 	%fd115, %fd114, %fd2;
	mul.f64 	%fd116, %fd115, %fd115;
	st.global.f64 	[%rd61+6144], %fd116;
	ld.global.f64 	%fd117, [%rd60+7168];
	sub.f64 	%fd118, %fd117, %fd2;
	mul.f64 	%fd119, %fd118, %fd118;
	st.global.f64 	[%rd61+7168], %fd119;
	add.s32 	%r74, %r74, 8;
$L__BB5_52:
	setp.eq.s32 	%p33, %r22, 0;
	@%p33 bra 	$L__BB5_58;
	and.b32  	%r25, %r47, 3;
	setp.lt.u32 	%p34, %r22, 4;
	@%p34 bra 	$L__BB5_55;
	shl.b32 	%r66, %r74, 7;
	add.s32 	%r67, %r66, %r4;
	mul.wide.s32 	%rd62, %r67, 8;
	add.s64 	%rd63, %rd7, %rd62;
	ld.global.f64 	%fd120, [%rd63];
	sub.f64 	%fd121, %fd120, %fd2;
	mul.f64 	%fd122, %fd121, %fd121;
	add.s64 	%rd64, %rd8, %rd62;
	st.global.f64 	[%rd64], %fd122;
	ld.global.f64 	%fd123, [%rd63+1024];
	sub.f64 	%fd124, %fd123, %fd2;
	mul.f64 	%fd125, %fd124, %fd124;
	st.global.f64 	[%rd64+1024], %fd125;
	ld.global.f64 	%fd126, [%rd63+2048];
	sub.f64 	%fd127, %fd126, %fd2;
	mul.f64 	%fd128, %fd127, %fd127;
	st.global.f64 	[%rd64+2048], %fd128;
	ld.global.f64 	%fd129, [%rd63+3072];
	sub.f64 	%fd130, %fd129, %fd2;
	mul.f64 	%fd131, %fd130, %fd130;
	st.global.f64 	[%rd64+3072], %fd131;
	add.s32 	%r74, %r74, 4;
$L__BB5_55:
	setp.eq.s32 	%p35, %r25, 0;
	@%p35 bra 	$L__BB5_58;
	shl.b32 	%r68, %r74, 7;
	add.s32 	%r77, %r4, %r68;
	neg.s32 	%r76, %r25;
$L__BB5_57:
	.pragma "nounroll";
	mul.wide.s32 	%rd66, %r77, 8;
	add.s64 	%rd67, %rd8, %rd66;
	add.s64 	%rd68, %rd7, %rd66;
	ld.global.f64 	%fd132, [%rd68];
	sub.f64 	%fd133, %fd132, %fd2;
	mul.f64 	%fd134, %fd133, %fd133;
	st.global.f64 	[%rd67], %fd134;
	add.s32 	%r77, %r77, 128;
	add.s32 	%r76, %r76, 1;
	setp.eq.s32 	%p36, %r76, 0;
	@%p36 bra 	$L__BB5_58;
	bra.uni 	$L__BB5_57;
$L__BB5_58:
	ret;

}
	// .globl	_ZN3cub18CUB_300001_SM_10006detail6reduce28DeviceReduceSingleTileKernelINS2_10policy_hubIdjN4cuda3std3__44plusIdEEE10Policy1000EN6thrust24THRUST_300001_SM_1000_NS6detail15normal_iteratorINSD_10device_ptrIdEEEEPdjS9_ddNS7_10__identityEEEvT0_T1_T2_T3_T4_T6_
.visible .entry _ZN3cub18CUB_300001_SM_10006detail6reduce28DeviceReduceSingleTileKernelINS2_10policy_hubIdjN4cuda3std3__44plusIdEEE10Policy1000EN6thrust24THRUST_300001_SM_1000_NS6detail15normal_iteratorINSD_10device_ptrIdEEEEPdjS9_ddNS7_10__identityEEEvT0_T1_T2_T3_T4_T6_(
	.param .align 8 .b8 _ZN3cub18CUB_300001_SM_10006detail6reduce28DeviceReduceSingleTileKernelINS2_10policy_hubIdjN4cuda3std3__44plusIdEEE10Policy1000EN6thrust24THRUST_300001_SM_1000_NS6detail15normal_iteratorINSD_10device_ptrIdEEEEPdjS9_ddNS7_10__identityEEEvT0_T1_T2_T3_T4_T6__param_0[8],
	.param .u64 .ptr .align 1 _ZN3cub18CUB_300001_SM_10006detail6reduce28DeviceReduceSingleTileKernelINS2_10policy_hubIdjN4cuda3std3__44plusIdEEE10Policy1000EN6thrust24THRUST_300001_SM_1000_NS6detail15normal_iteratorINSD_10device_ptrIdEEEEPdjS9_ddNS7_10__identityEEEvT0_T1_T2_T3_T4_T6__param_1,
	.param .u32 _ZN3cub18CUB_300001_SM_10006detail6reduce28DeviceReduceSingleTileKernelINS2_10policy_hubIdjN4cuda3std3__44plusIdEEE10Policy1000EN6thrust24THRUST_300001_SM_1000_NS6detail15normal_iteratorINSD_10device_ptrIdEEEEPdjS9_ddNS7_10__identityEEEvT0_T1_T2_T3_T4_T6__param_2,
	.param .align 1 .b8 _ZN3cub18CUB_300001_SM_10006detail6reduce28DeviceReduceSingleTileKernelINS2_10policy_hubIdjN4cuda3std3__44plusIdEEE10Policy1000EN6thrust24THRUST_300001_SM_1000_NS6detail15normal_iteratorINSD_10device_ptrIdEEEEPdjS9_ddNS7_10__identityEEEvT0_T1_T2_T3_T4_T6__param_3[1],
	.param .f64 _ZN3cub18CUB_300001_SM_10006detail6reduce28DeviceReduceSingleTileKernelINS2_10policy_hubIdjN4cuda3std3__44plusIdEEE10Policy1000EN6thrust24THRUST_300001_SM_1000_NS6detail15normal_iteratorINSD_10device_ptrIdEEEEPdjS9_ddNS7_10__identityEEEvT0_T1_T2_T3_T4_T6__param_4,
	.param .align 1 .b8 _ZN3cub18CUB_300001_SM_10006detail6reduce28DeviceReduceSingleTileKernelINS2_10policy_hubIdjN4cuda3std3__44plusIdEEE10Policy1000EN6thrust24THRUST_300001_SM_1000_NS6detail15normal_iteratorINSD_10device_ptrIdEEEEPdjS9_ddNS7_10__identityEEEvT0_T1_T2_T3_T4_T6__param_5[1]
)
.maxntid 640
.minnctapersm 1
{
	.reg .pred 	%p<71>;
	.reg .b32 	%r<288>;
	.reg .b64 	%rd<114>;
	.reg .b64 	%fd<380>;
	// demoted variable
	.shared .align 8 .b8 _ZZN3cub18CUB_300001_SM_10006detail6reduce28DeviceReduceSingleTileKernelINS2_10policy_hubIdjN4cuda3std3__44plusIdEEE10Policy1000EN6thrust24THRUST_300001_SM_1000_NS6detail15normal_iteratorINSD_10device_ptrIdEEEEPdjS9_ddNS7_10__identityEEEvT0_T1_T2_T3_T4_T6_E12temp_storage[192];
	ld.param.u64 	%rd9, [_ZN3cub18CUB_300001_SM_10006detail6reduce28DeviceReduceSingleTileKernelINS2_10policy_hubIdjN4cuda3std3__44plusIdEEE10Policy1000EN6thrust24THRUST_300001_SM_1000_NS6detail15normal_iteratorINSD_10device_ptrIdEEEEPdjS9_ddNS7_10__identityEEEvT0_T1_T2_T3_T4_T6__param_0];
	ld.param.u64 	%rd10, [_ZN3cub18CUB_300001_SM_10006detail6reduce28DeviceReduceSingleTileKernelINS2_10policy_hubIdjN4cuda3std3__44plusIdEEE10Policy1000EN6thrust24THRUST_300001_SM_1000_NS6detail15normal_iteratorINSD_10device_ptrIdEEEEPdjS9_ddNS7_10__identityEEEvT0_T1_T2_T3_T4_T6__param_1];
	ld.param.u32 	%r51, [_ZN3cub18CUB_300001_SM_10006detail6reduce28DeviceReduceSingleTileKernelINS2_10policy_hubIdjN4cuda3std3__44plusIdEEE10Policy1000EN6thrust24THRUST_300001_SM_1000_NS6detail15normal_iteratorINSD_10device_ptrIdEEEEPdjS9_ddNS7_10__identityEEEvT0_T1_T2_T3_T4_T6__param_2];
	ld.param.f64 	%fd42, [_ZN3cub18CUB_300001_SM_10006detail6reduce28DeviceReduceSingleTileKernelINS2_10policy_hubIdjN4cuda3std3__44plusIdEEE10Policy1000EN6thrust24THRUST_300001_SM_1000_NS6detail15normal_iteratorINSD_10device_ptrIdEEEEPdjS9_ddNS7_10__identityEEEvT0_T1_T2_T3_T4_T6__param_4];
	cvta.to.global.u64 	%rd1, %rd10;
	setp.ne.s32 	%p1, %r51, 0;
	@%p1 bra 	$L__BB6_3;
	mov.u32 	%r270, %tid.x;
	setp.ne.s32 	%p70, %r270, 0;
	@%p70 bra 	$L__BB6_52;
	st.global.f64 	[%rd1], %fd42;
	bra.uni 	$L__BB6_52;
$L__BB6_3:
	cvta.to.global.u64 	%rd2, %rd9;
	setp.gt.u32 	%p2, %r51, 5119;
	@%p2 bra 	$L__BB6_28;
	mov.u32 	%r1, %tid.x;
	setp.ge.u32 	%p24, %r1, %r51;
	mov.f64 	%fd367, 0d0000000000000000;
	mov.u32 	%r274, %r1;
	@%p24 bra 	$L__BB6_6;
	mul.wide.u32 	%rd83, %r1, 8;
	add.s64 	%rd84, %rd2, %rd83;
	ld.global.f64 	%fd367, [%rd84];
	add.s32 	%r274, %r1, 640;
$L__BB6_6:
	setp.ge.u32 	%p25, %r274, %r51;
	@%p25 bra 	$L__BB6_19;
	not.b32 	%r146, %r274;
	add.s32 	%r147, %r51, %r146;
	mul.hi.u32 	%r148, %r147, -858993459;
	shr.u32 	%r149, %r148, 9;
	add.s32 	%r4, %r149, 1;
	and.b32  	%r5, %r4, 15;
	setp.lt.u32 	%p26, %r147, 9600;
	@%p26 bra 	$L__BB6_10;
	and.b32  	%r150, %r4, 16777200;
	neg.s32 	%r272, %r150;
	mul.wide.u32 	%rd85, %r274, 8;
	add.s64 	%rd86, %rd85, %rd2;
	add.s64 	%rd112, %rd86, 40960;
$L__BB6_9:
	.pragma "nounroll";
	ld.global.f64 	%fd181, [%rd112+-40960];
	add.f64 	%fd182, %fd367, %fd181;
	ld.global.f64 	%fd183, [%rd112+-35840];
	add.f64 	%fd184, %fd182, %fd183;
	ld.global.f64 	%fd185, [%rd112+-30720];
	add.f64 	%fd186, %fd184, %fd185;
	ld.global.f64 	%fd187, [%rd112+-25600];
	add.f64 	%fd188, %fd186, %fd187;
	ld.global.f64 	%fd189, [%rd112+-20480];
	add.f64 	%fd190, %fd188, %fd189;
	ld.global.f64 	%fd191, [%rd112+-15360];
	add.f64 	%fd192, %fd190, %fd191;
	ld.global.f64 	%fd193, [%rd112+-10240];
	add.f64 	%fd194, %fd192, %fd193;
	ld.global.f64 	%fd195, [%rd112+-5120];
	add.f64 	%fd196, %fd194, %fd195;
	ld.global.f64 	%fd197, [%rd112];
	add.f64 	%fd198, %fd196, %fd197;
	ld.global.f64 	%fd199, [%rd112+5120];
	add.f64 	%fd200, %fd198, %fd199;
	ld.global.f64 	%fd201, [%rd112+10240];
	add.f64 	%fd202, %fd200, %fd201;
	ld.global.f64 	%fd203, [%rd112+15360];
	add.f64 	%fd204, %fd202, %fd203;
	ld.global.f64 	%fd205, [%rd112+20480];
	add.f64 	%fd206, %fd204, %fd205;
	ld.global.f64 	%fd207, [%rd112+25600];
	add.f64 	%fd208, %fd206, %fd207;
	ld.global.f64 	%fd209, [%rd112+30720];
	add.f64 	%fd210, %fd208, %fd209;
	ld.global.f64 	%fd211, [%rd112+35840];
	add.f64 	%fd367, %fd210, %fd211;
	add.s32 	%r274, %r274, 10240;
	add.s32 	%r272, %r272, 16;
	add.s64 	%rd112, %rd112, 81920;
	setp.ne.s32 	%p27, %r272, 0;
	@%p27 bra 	$L__BB6_9;
$L__BB6_10:
	setp.eq.s32 	%p28, %r5, 0;
	@%p28 bra 	$L__BB6_19;
	and.b32  	%r12, %r4, 7;
	setp.lt.u32 	%p29, %r5, 8;
	@%p29 bra 	$L__BB6_13;
	mul.wide.u32 	%rd87, %r274, 8;
	add.s64 	%rd88, %rd2, %rd87;
	ld.global.f64 	%fd213, [%rd88];
	add.f64 	%fd214, %fd367, %fd213;
	ld.global.f64 	%fd215, [%rd88+5120];
	add.f64 	%fd216, %fd214, %fd215;
	ld.global.f64 	%fd217, [%rd88+10240];
	add.f64 	%fd218, %fd216, %fd217;
	ld.global.f64 	%fd219, [%rd88+15360];
	add.f64 	%fd220, %fd218, %fd219;
	ld.global.f64 	%fd221, [%rd88+20480];
	add.f64 	%fd222, %fd220, %fd221;
	ld.global.f64 	%fd223, [%rd88+25600];
	add.f64 	%fd224, %fd222, %fd223;
	ld.global.f64 	%fd225, [%rd88+30720];
	add.f64 	%fd226, %fd224, %fd225;
	ld.global.f64 	%fd227, [%rd88+35840];
	add.f64 	%fd367, %fd226, %fd227;
	add.s32 	%r274, %r274, 5120;
$L__BB6_13:
	setp.eq.s32 	%p30, %r12, 0;
	@%p30 bra 	$L__BB6_19;
	and.b32  	%r15, %r4, 3;
	setp.lt.u32 	%p31, %r12, 4;
	@%p31 bra 	$L__BB6_16;
	mul.wide.u32 	%rd89, %r274, 8;
	add.s64 	%rd90, %rd2, %rd89;
	ld.global.f64 	%fd229, [%rd90];
	add.f64 	%fd230, %fd367, %fd229;
	ld.global.f64 	%fd231, [%rd90+5120];
	add.f64 	%fd232, %fd230, %fd231;
	ld.global.f64 	%fd233, [%rd90+10240];
	add.f64 	%fd234, %fd232, %fd233;
	ld.global.f64 	%fd235, [%rd90+15360];
	add.f64 	%fd367, %fd234, %fd235;
	add.s32 	%r274, %r274, 2560;
$L__BB6_16:
	setp.eq.s32 	%p32, %r15, 0;
	@%p32 bra 	$L__BB6_19;
	mul.wide.u32 	%rd91, %r274, 8;
	add.s64 	%rd113, %rd2, %rd91;
	neg.s32 	%r277, %r15;
$L__BB6_18:
	.pragma "nounroll";
	ld.global.f64 	%fd236, [%rd113];
	add.f64 	%fd367, %fd367, %fd236;
	add.s64 	%rd113, %rd113, 5120;
	add.s32 	%r277, %r277, 1;
	setp.ne.s32 	%p33, %r277, 0;
	@%p33 bra 	$L__BB6_18;
$L__BB6_19:
	setp.lt.u32 	%p34, %r51, 640;
	@%p34 bra 	$L__BB6_24;
	// begin inline asm
	mov.u32 %r214, %laneid;
	// end inline asm
	mov.b64 	%rd102, %fd367;
	mov.b64 	{%r216, %r221}, %rd102;
	mov.b32 	%r222, 1;
	mov.b32 	%r263, 31;
	mov.b32 	%r264, -1;
	// begin inline asm
	shfl.sync.down.b32 %r215, %r216, %r222, %r263, %r264;
	// end inline asm
	// begin inline asm
	shfl.sync.down.b32 %r220, %r221, %r222, %r263, %r264;
	// end inline asm
	mov.b64 	%rd103, {%r215, %r220};
	mov.b64 	%fd307, %rd103;
	setp.gt.s32 	%p62, %r214, 30;
	add.f64 	%fd308, %fd367, %fd307;
	selp.f64 	%fd309, %fd367, %fd308, %p62;
	mov.b64 	%rd104, %fd309;
	mov.b64 	{%r226, %r231}, %rd104;
	mov.b32 	%r232, 2;
	// begin inline asm
	shfl.sync.down.b32 %r225, %r226, %r232, %r263, %r264;
	// end inline asm
	// begin inline asm
	shfl.sync.down.b32 %r230, %r231, %r232, %r263, %r264;
	// end inline asm
	mov.b64 	%rd105, {%r225, %r230};
	mov.b64 	%fd310, %rd105;
	setp.gt.s32 	%p63, %r214, 29;
	add.f64 	%fd311, %fd309, %fd310;
	selp.f64 	%fd312, %fd309, %fd311, %p63;
	mov.b64 	%rd106, %fd312;
	mov.b64 	{%r236, %r241}, %rd106;
	mov.b32 	%r242, 4;
	// begin inline asm
	shfl.sync.down.b32 %r235, %r236, %r242, %r263, %r264;
	// end inline asm
	// begin inline asm
	shfl.sync.down.b32 %r240, %r241, %r242, %r263, %r264;
	// end inline asm
	mov.b64 	%rd107, {%r235, %r240};
	mov.b64 	%fd313, %rd107;
	setp.gt.s32 	%p64, %r214, 27;
	add.f64 	%fd314, %fd312, %fd313;
	selp.f64 	%fd315, %fd312, %fd314, %p64;
	mov.b64 	%rd108, %fd315;
	mov.b64 	{%r246, %r251}, %rd108;
	mov.b32 	%r252, 8;
	// begin inline asm
	shfl.sync.down.b32 %r245, %r246, %r252, %r263, %r264;
	// end inline asm
	// begin inline asm
	shfl.sync.down.b32 %r250, %r251, %r252, %r263, %r264;
	// end inline asm
	mov.b64 	%rd109, {%r245, %r250};
	mov.b64 	%fd316, %rd109;
	setp.gt.s32 	%p65, %r214, 23;
	add.f64 	%fd317, %fd315, %fd316;
	selp.f64 	%fd318, %fd315, %fd317, %p65;
	mov.b64 	%rd110, %fd318;
	mov.b64 	{%r256, %r261}, %rd110;
	mov.b32 	%r262, 16;
	// begin inline asm
	shfl.sync.down.b32 %r255, %r256, %r262, %r263, %r264;
	// end inline asm
	// begin inline asm
	shfl.sync.down.b32 %r260, %r261, %r262, %r263, %r264;
	// end inline asm
	mov.b64 	%rd111, {%r255, %r260};
	mov.b64 	%fd319, %rd111;
	setp.gt.s32 	%p66, %r214, 15;
	add.f64 	%fd16, %fd318, %fd319;
	selp.f64 	%fd379, %fd318, %fd16, %p66;
	setp.ne.s32 	%p67, %r214, 0;
	@%p67 bra 	$L__BB6_22;
	shr.u32 	%r265, %r1, 2;
	and.b32  	%r266, %r265, 248;
	mov.u32 	%r267, _ZZN3cub18CUB_300001_SM_10006detail6reduce28DeviceReduceSingleTileKernelINS2_10policy_hubIdjN4cuda3std3__44plusIdEEE10Policy1000EN6thrust24THRUST_300001_SM_1000_NS6detail15normal_iteratorINSD_10device_ptrIdEEEEPdjS9_ddNS7_10__identityEEEvT0_T1_T2_T3_T4_T6_E12temp_storage;
	add.s32 	%r268, %r267, %r266;
	st.shared.f64 	[%r268+24], %fd16;
$L__BB6_22:
	bar.sync 	0;
	setp.ne.s32 	%p68, %r1, 0;
	@%p68 bra 	$L__BB6_50;
	ld.shared.f64 	%fd320, [_ZZN3cub18CUB_300001_SM_10006detail6reduce28DeviceReduceSingleTileKernelINS2_10policy_hubIdjN4cuda3std3__44plusIdEEE10Policy1000EN6thrust24THRUST_300001_SM_1000_NS6detail15normal_iteratorINSD_10device_ptrIdEEEEPdjS9_ddNS7_10__identityEEEvT0_T1_T2_T3_T4_T6_E12temp_storage+32];
	add.f64 	%fd321, %fd379, %fd320;
	ld.shared.f64 	%fd322, [_ZZN3cub18CUB_300001_SM_10006detail6reduce28DeviceReduceSingleTileKernelINS2_10policy_hubIdjN4cuda3std3__44plusIdEEE10Policy1000EN6thrust24THRUST_300001_SM_1000_NS6detail15normal_iteratorINSD_10device_ptrIdEEEEPdjS9_ddNS7_10__identityEEEvT0_T1_T2_T3_T4_T6_E12temp_storage+40];
	add.f64 	%fd323, %fd321, %fd322;
	ld.shared.f64 	%fd324, [_ZZN3cub18CUB_300001_SM_10006detail6reduce28DeviceReduceSingleTileKernelINS2_10policy_hubIdjN4cuda3std3__44plusIdEEE10Policy1000EN6thrust24THRUST_300001_SM_1000_NS6detail15normal_iteratorINSD_10device_ptrIdEEEEPdjS9_ddNS7_10__identityEEEvT0_T1_T2_T3_T4_T6_E12temp_storage+48];
	add.f64 	%fd325, %fd323, %fd324;
	ld.shared.f64 	%fd326, [_ZZN3cub18CUB_300001_SM_10006detail6reduce28DeviceReduceSingleTileKernelINS2_10policy_hubIdjN4cuda3std3__44plusIdEEE10Policy1000EN6thrust24THRUST_300001_SM_1000_NS6detail15normal_iteratorINSD_10device_ptrIdEEEEPdjS9_ddNS7_10__identityEEEvT0_T1_T2_T3_T4_T6_E12temp_storage+56];
	add.f64 	%fd327, %fd325, %fd326;
	ld.shared.f64 	%fd328, [_ZZN3cub18CUB_300001_SM_10006detail6reduce28DeviceReduceSingleTileKernelINS2_10policy_hubIdjN4cuda3std3__44plusIdEEE10Policy1000EN6thrust24THRUST_300001_SM_1000_NS6detail15normal_iteratorINSD_10device_ptrIdEEEEPdjS9_ddNS7_10__identityEEEvT0_T1_T2_T3_T4_T6_E12temp_storage+64];
	add.f64 	%fd329, %fd327, %fd328;
	ld.shared.f64 	%fd330, [_ZZN3cub18CUB_300001_SM_10006detail6reduce28DeviceReduceSingleTileKernelINS2_10policy_hubIdjN4cuda3std3__44plusIdEEE10Policy1000EN6thrust24THRUST_300001_SM_1000_NS6detail15normal_iteratorINSD_10device_ptrIdEEEEPdjS9_ddNS7_10__identityEEEvT0_T1_T2_T3_T4_T6_E12temp_storage+72];
	add.f64 	%fd331, %fd329, %fd330;
	ld.shared.f64 	%fd332, [_ZZN3cub18CUB_300001_SM_10006detail6reduce28DeviceReduceSingleTileKernelINS2_10policy_hubIdjN4cuda3std3__44plusIdEEE10Policy1000EN6thrust24THRUST_300001_SM_1000_NS6detail15normal_iteratorINSD_10device_ptrIdEEEEPdjS9_ddNS7_10__identityEEEvT0_T1_T2_T3_T4_T6_E12temp_storage+80];
	add.f64 	%fd333, %fd331, %fd332;
	ld.shared.f64 	%fd334, [_ZZN3cub18CUB_300001_SM_10006detail6reduce28DeviceReduceSingleTileKernelINS2_10policy_hubIdjN4cuda3std3__44plusIdEEE10Policy1000EN6thrust24THRUST_300001_SM_1000_NS6detail15normal_iteratorINSD_10device_ptrIdEEEEPdjS9_ddNS7_10__identityEEEvT0_T1_T2_T3_T4_T6_E12temp_storage+88];
	add.f64 	%fd335, %fd333, %fd334;
	ld.shared.f64 	%fd336, [_ZZN3cub18CUB_300001_SM_10006detail6reduce28DeviceReduceSingleTileKernelINS2_10policy_hubIdjN4cuda3std3__44plusIdEEE10Policy1000EN6thrust24THRUST_300001_SM_1000_NS6detail15normal_iteratorINSD_10device_ptrIdEEEEPdjS9_ddNS7_10__identityEEEvT0_T1_T2_T3_T4_T6_E12temp_storage+96];
	add.f64 	%fd337, %fd335, %fd336;
	ld.shared.f64 	%fd338, [_ZZN3cub18CUB_300001_SM_10006detail6reduce28DeviceReduceSingleTileKernelINS2_10policy_hubIdjN4cuda3std3__44plusIdEEE10Policy1000EN6thrust24THRUST_300001_SM_1000_NS6detail15normal_iteratorINSD_10device_ptrIdEEEEPdjS9_ddNS7_10__identityEEEvT0_T1_T2_T3_T4_T6_E12temp_storage+104];
	add.f64 	%fd339, %fd337, %fd338;
	ld.shared.f64 	%fd340, [_ZZN3cub18CUB_300001_SM_10006detail6reduce28DeviceReduceSingleTileKernelINS2_10policy_hubIdjN4cuda3std3__44plusIdEEE10Policy1000EN6thrust24THRUST_300001_SM_1000_NS6detail15normal_iteratorINSD_10device_ptrIdEEEEPdjS9_ddNS7_10__identityEEEvT0_T1_T2_T3_T4_T6_E12temp_storage+112];
	add.f64 	%fd341, %fd339, %fd340;
	ld.shared.f64 	%fd342, [_ZZN3cub18CUB_300001_SM_10006detail6reduce28DeviceReduceSingleTileKernelINS2_10policy_hubIdjN4cuda3std3__44plusIdEEE10Policy1000EN6thrust24THRUST_300001_SM_1000_NS6detail15normal_iteratorINSD_10device_ptrIdEEEEPdjS9_ddNS7_10__identityEEEvT0_T1_T2_T3_T4_T6_E12temp_storage+120];
	add.f64 	%fd343, %fd341, %fd342;
	ld.shared.f64 	%fd344, [_ZZN3cub18CUB_300001_SM_10006detail6reduce28DeviceReduceSingleTileKernelINS2_10policy_hubIdjN4cuda3std3__44plusIdEEE10Policy1000EN6thrust24THRUST_300001_SM_1000_NS6detail15normal_iteratorINSD_10device_ptrIdEEEEPdjS9_ddNS7_10__identityEEEvT0_T1_T2_T3_T4_T6_E12temp_storage+128];
	add.f64 	%fd345, %fd343, %fd344;
	ld.shared.f64 	%fd346, [_ZZN3cub18CUB_300001_SM_10006detail6reduce28DeviceReduceSingleTileKernelINS2_10policy_hubIdjN4cuda3std3__44plusIdEEE10Policy1000EN6thrust24THRUST_300001_SM_1000_NS6detail15normal_iteratorINSD_10device_ptrIdEEEEPdjS9_ddNS7_10__identityEEEvT0_T1_T2_T3_T4_T6_E12temp_storage+136];
	add.f64 	%fd347, %fd345, %fd346;
	ld.shared.f64 	%fd348, [_ZZN3cub18CUB_300001_SM_10006detail6reduce28DeviceReduceSingleTileKernelINS2_10policy_hubIdjN4cuda3std3__44plusIdEEE10Policy1000EN6thrust24THRUST_300001_SM_1000_NS6detail15normal_iteratorINSD_10device_ptrIdEEEEPdjS9_ddNS7_10__identityEEEvT0_T1_T2_T3_T4_T6_E12temp_storage+144];
	add.f64 	%fd349, %fd347, %fd348;
	ld.shared.f64 	%fd350, [_ZZN3cub18CUB_300001_SM_10006detail6reduce28DeviceReduceSingleTileKernelINS2_10policy_hubIdjN4cuda3std3__44plusIdEEE10Policy1000EN6thrust24THRUST_300001_SM_1000_NS6detail15normal_iteratorINSD_10device_ptrIdEEEEPdjS9_ddNS7_10__identityEEEvT0_T1_T2_T3_T4_T6_E12temp_storage+152];
	add.f64 	%fd351, %fd349, %fd350;
	ld.shared.f64 	%fd352, [_ZZN3cub18CUB_300001_SM_10006detail6reduce28DeviceReduceSingleTileKernelINS2_10policy_hubIdjN4cuda3std3__44plusIdEEE10Policy1000EN6thrust24THRUST_300001_SM_1000_NS6detail15normal_iteratorINSD_10device_ptrIdEEEEPdjS9_ddNS7_10__identityEEEvT0_T1_T2_T3_T4_T6_E12temp_storage+160];
	add.f64 	%fd353, %fd351, %fd352;
	ld.shared.f64 	%fd354, [_ZZN3cub18CUB_300001_SM_10006detail6reduce28DeviceReduceSingleTileKernelINS2_10policy_hubIdjN4cuda3std3__44plusIdEEE10Policy1000EN6thrust24THRUST_300001_SM_1000_NS6detail15normal_iteratorINSD_10device_ptrIdEEEEPdjS9_ddNS7_10__identityEEEvT0_T1_T2_T3_T4_T6_E12temp_storage+168];
	add.f64 	%fd355, %fd353, %fd354;
	ld.shared.f64 	%fd356, [_ZZN3cub18CUB_300001_SM_10006detail6reduce28DeviceReduceSingleTileKernelINS2_10policy_hubIdjN4cuda3std3__44plusIdEEE10Policy1000EN6thrust24THRUST_300001_SM_1000_NS6detail15normal_iteratorINSD_10device_ptrIdEEEEPdjS9_ddNS7_10__identityEEEvT0_T1_T2_T3_T4_T6_E12temp_storage+176];
	add.f64 	%fd379, %fd355, %fd356;
	bra.uni 	$L__BB6_50;
$L__BB6_24:
	// begin inline asm
	mov.u32 %r151, %laneid;
	// end inline asm
	and.b32  	%r202, %r1, 992;
	add.s32 	%r203, %r202, 32;
	setp.gt.u32 	%p35, %r203, %r51;
	not.b32 	%r204, %r202;
	add.s32 	%r205, %r51, %r204;
	selp.b32 	%r200, %r205, 31, %p35;
	mov.b64 	%rd92, %fd367;
	mov.b64 	{%r153, %r158}, %rd92;
	mov.b32 	%r159, 1;
	mov.b32 	%r201, -1;
	// begin inline asm
	shfl.sync.down.b32 %r152, %r153, %r159, %r200, %r201;
	// end inline asm
	// begin inline asm
	shfl.sync.down.b32 %r157, %r158, %r159, %r200, %r201;
	// end inline asm
	mov.b64 	%rd93, {%r152, %r157};
	mov.b64 	%fd237, %rd93;
	setp.lt.s32 	%p36, %r151, %r200;
	add.f64 	%fd238, %fd367, %fd237;
	selp.f64 	%fd239, %fd238, %fd367, %p36;
	mov.b64 	%rd94, %fd239;
	mov.b64 	{%r163, %r168}, %rd94;
	mov.b32 	%r169, 2;
	// begin inline asm
	shfl.sync.down.b32 %r162, %r163, %r169, %r200, %r201;
	// end inline asm
	// begin inline asm
	shfl.sync.down.b32 %r167, %r168, %r169, %r200, %r201;
	// end inline asm
	mov.b64 	%rd95, {%r162, %r167};
	mov.b64 	%fd240, %rd95;
	add.s32 	%r206, %r151, 2;
	setp.gt.s32 	%p37, %r206, %r200;
	add.f64 	%fd241, %fd239, %fd240;
	selp.f64 	%fd242, %fd239, %fd241, %p37;
	mov.b64 	%rd96, %fd242;
	mov.b64 	{%r173, %r178}, %rd96;
	mov.b32 	%r179, 4;
	// begin inline asm
	shfl.sync.down.b32 %r172, %r173, %r179, %r200, %r201;
	// end inline asm
	// begin inline asm
	shfl.sync.down.b32 %r177, %r178, %r179, %r200, %r201;
	// end inline asm
	mov.b64 	%rd97, {%r172, %r177};
	mov.b64 	%fd243, %rd97;
	add.s32 	%r207, %r151, 4;
	setp.gt.s32 	%p38, %r207, %r200;
	add.f64 	%fd244, %fd242, %fd243;
	selp.f64 	%fd245, %fd242, %fd244, %p38;
	mov.b64 	%rd98, %fd245;
	mov.b64 	{%r183, %r188}, %rd98;
	mov.b32 	%r189, 8;
	// begin inline asm
	shfl.sync.down.b32 %r182, %r183, %r189, %r200, %r201;
	// end inline asm
	// begin inline asm
	shfl.sync.down.b32 %r187, %r188, %r189, %r200, %r201;
	// end inline asm
	mov.b64 	%rd99, {%r182, %r187};
	mov.b64 	%fd246, %rd99;
	add.s32 	%r208, %r151, 8;
	setp.gt.s32 	%p39, %r208, %r200;
	add.f64 	%fd247, %fd245, %fd246;
	selp.f64 	%fd248, %fd245, %fd247, %p39;
	mov.b64 	%rd100, %fd248;
	mov.b64 	{%r193, %r198}, %rd100;
	mov.b32 	%r199, 16;
	// begin inline asm
	shfl.sync.down.b32 %r192, %r193, %r199, %r200, %r201;
	// end inline asm
	// begin inline asm
	shfl.sync.down.b32 %r197, %r198, %r199, %r200, %r201;
	// end inline asm
	mov.b64 	%rd101, {%r192, %r197};
	mov.b64 	%fd249, %rd101;
	add.s32 	%r209, %r151, 16;
	setp.gt.s32 	%p40, %r209, %r200;
	add.f64 	%fd250, %fd248, %fd249;
	selp.f64 	%fd379, %fd248, %fd250, %p40;
	setp.ne.s32 	%p41, %r151, 0;
	@%p41 bra 	$L__BB6_26;
	shr.u32 	%r210, %r1, 2;
	and.b32  	%r211, %r210, 248;
	mov.u32 	%r212, _ZZN3cub18CUB_300001_SM_10006detail6reduce28DeviceReduceSingleTileKernelINS2_10policy_hubIdjN4cuda3std3__44plusIdEEE10Policy1000EN6thrust24THRUST_300001_SM_1000_NS6detail15normal_iteratorINSD_10device_ptrIdEEEEPdjS9_ddNS7_10__identityEEEvT0_T1_T2_T3_T4_T6_E12temp_storage;
	add.s32 	%r213, %r212, %r211;
	st.shared.f64 	[%r213+24], %fd379;
$L__BB6_26:
	bar.sync 	0;
	setp.ne.s32 	%p42, %r1, 0;
	@%p42 bra 	$L__BB6_50;
	setp.gt.u32 	%p43, %r51, 32;
	ld.shared.f64 	%fd251, [_ZZN3cub18CUB_300001_SM_10006detail6reduce28DeviceReduceSingleTileKernelINS2_10policy_hubIdjN4cuda3std3__44plusIdEEE10Policy1000EN6thrust24THRUST_300001_SM_1000_NS6detail15normal_iteratorINSD_10device_ptrIdEEEEPdjS9_ddNS7_10__identityEEEvT0_T1_T2_T3_T4_T6_E12temp_storage+32];
	add.f64 	%fd252, %fd379, %fd251;
	selp.f64 	%fd253, %fd252, %fd379, %p43;
	setp.gt.u32 	%p44, %r51, 64;
	ld.shared.f64 	%fd254, [_ZZN3cub18CUB_300001_SM_10006detail6reduce28DeviceReduceSingleTileKernelINS2_10policy_hubIdjN4cuda3std3__44plusIdEEE10Policy1000EN6thrust24THRUST_300001_SM_1000_NS6detail15normal_iteratorINSD_10device_ptrIdEEEEPdjS9_ddNS7_10__identityEEEvT0_T1_T2_T3_T4_T6_E12temp_storage+40];
	add.f64 	%fd255, %fd254, %fd253;
	selp.f64 	%fd256, %fd255, %fd253, %p44;
	setp.gt.u32 	%p45, %r51, 96;
	ld.shared.f64 	%fd257, [_ZZN3cub18CUB_300001_SM_10006detail6reduce28DeviceReduceSingleTileKernelINS2_10policy_hubIdjN4cuda3std3__44plusIdEEE10Policy1000EN6thrust24THRUST_300001_SM_1000_NS6detail15normal_iteratorINSD_10device_ptrIdEEEEPdjS9_ddNS7_10__identityEEEvT0_T1_T2_T3_T4_T6_E12temp_storage+48];
	add.f64 	%fd258, %fd257, %fd256;
	selp.f64 	%fd259, %fd258, %fd256, %p45;
	setp.gt.u32 	%p46, %r51, 128;
	ld.shared.f64 	%fd260, [_ZZN3cub18CUB_300001_SM_10006detail6reduce28DeviceReduceSingleTileKernelINS2_10policy_hubIdjN4cuda3std3__44plusIdEEE10Policy1000EN6thrust24THRUST_300001_SM_1000_NS6detail15normal_iteratorINSD_10device_ptrIdEEEEPdjS9_ddNS7_10__identityEEEvT0_T1_T2_T3_T4_T6_E12temp_storage+56];
	add.f64 	%fd261, %fd260, %fd259;
	selp.f64 	%fd262, %fd261, %fd259, %p46;
	setp.gt.u32 	%p47, %r51, 160;
	ld.shared.f64 	%fd263, [_ZZN3cub18CUB_300001_SM_10006detail6reduce28DeviceReduceSingleTileKernelINS2_10policy_hubIdjN4cuda3std3__44plusIdEEE10Policy1000EN6thrust24THRUST_300001_SM_1000_NS6detail15normal_iteratorINSD_10device_ptrIdEEEEPdjS9_ddNS7_10__identityEEEvT0_T1_T2_T3_T4_T6_E12temp_storage+64];
	add.f64 	%fd264, %fd263, %fd262;
	selp.f64 	%fd265, %fd264, %fd262, %p47;
	setp.gt.u32 	%p48, %r51, 192;
	ld.shared.f64 	%fd266, [_ZZN3cub18CUB_300001_SM_10006detail6reduce28DeviceReduceSingleTileKernelINS2_10policy_hubIdjN4cuda3std3__44plusIdEEE10Policy1000EN6thrust24THRUST_300001_SM_1000_NS6detail15normal_iteratorINSD_10device_ptrIdEEEEPdjS9_ddNS7_10__identityEEEvT0_T1_T2_T3_T4_T6_E12temp_storage+72];
	add.f64 	%fd267, %fd266, %fd265;
	selp.f64 	%fd268, %fd267, %fd265, %p48;
	setp.gt.u32 	%p49, %r51, 224;
	ld.shared.f64 	%fd269, [_ZZN3cub18CUB_300001_SM_10006detail6reduce28DeviceReduceSingleTileKernelINS2_10policy_hubIdjN4cuda3std3__44plusIdEEE10Policy1000EN6thrust24THRUST_300001_SM_1000_NS6detail15normal_iteratorINSD_10device_ptrIdEEEEPdjS9_ddNS7_10__identityEEEvT0_T1_T2_T3_T4_T6_E12temp_storage+80];
	add.f64 	%fd270, %fd269, %fd268;
	selp.f64 	%fd271, %fd270, %fd268, %p49;
	setp.gt.u32 	%p50, %r51, 256;
	ld.shared.f64 	%fd272, [_ZZN3cub18CUB_300001_SM_10006detail6reduce28DeviceReduceSingleTileKernelINS2_10policy_hubIdjN4cuda3std3__44plusIdEEE10Policy1000EN6thrust24THRUST_300001_SM_1000_NS6detail15normal_iteratorINSD_10device_ptrIdEEEEPdjS9_ddNS7_10__identityEEEvT0_T1_T2_T3_T4_T6_E12temp_storage+88];
	add.f64 	%fd273, %fd272, %fd271;
	selp.f64 	%fd274, %fd273, %fd271, %p50;
	setp.gt.u32 	%p51, %r51, 288;
	ld.shared.f64 	%fd275, [_ZZN3cub18CUB_300001_SM_10006detail6reduce28DeviceReduceSingleTileKernelINS2_10policy_hubIdjN4cuda3std3__44plusIdEEE10Policy1000EN6thrust24THRUST_300001_SM_1000_NS6detail15normal_iteratorINSD_10device_ptrIdEEEEPdjS9_ddNS7_10__identityEEEvT0_T1_T2_T3_T4_T6_E12temp_storage+96];
	add.f64 	%fd276, %fd275, %fd274;
	selp.f64 	%fd277, %fd276, %fd274, %p51;
	setp.gt.u32 	%p52, %r51, 320;
	ld.shared.f64 	%fd278, [_ZZN3cub18CUB_300001_SM_10006detail6reduce28DeviceReduceSingleTileKernelINS2_10policy_hubIdjN4cuda3std3__44plusIdEEE10Policy1000EN6thrust24THRUST_300001_SM_1000_NS6detail15normal_iteratorINSD_10device_ptrIdEEEEPdjS9_ddNS7_10__identityEEEvT0_T1_T2_T3_T4_T6_E12temp_storage+104];
	add.f64 	%fd279, %fd278, %fd277;
	selp.f64 	%fd280, %fd279, %fd277, %p52;
	setp.gt.u32 	%p53, %r51, 352;
	ld.shared.f64 	%fd281, [_ZZN3cub18CUB_300001_SM_10006detail6reduce28DeviceReduceSingleTileKernelINS2_10policy_hubIdjN4cuda3std3__44plusIdEEE10Policy1000EN6thrust24THRUST_300001_SM_1000_NS6detail15normal_iteratorINSD_10device_ptrIdEEEEPdjS9_ddNS7_10__identityEEEvT0_T1_T2_T3_T4_T6_E12temp_storage+112];
	add.f64 	%fd282, %fd281, %fd280;
	selp.f64 	%fd283, %fd282, %fd280, %p53;
	setp.gt.u32 	%p54, %r51, 384;
	ld.shared.f64 	%fd284, [_ZZN3cub18CUB_300001_SM_10006detail6reduce28DeviceReduceSingleTileKernelINS2_10policy_hubIdjN4cuda3std3__44plusIdEEE10Policy1000EN6thrust24THRUST_300001_SM_1000_NS6detail15normal_iteratorINSD_10device_ptrIdEEEEPdjS9_ddNS7_10__identityEEEvT0_T1_T2_T3_T4_T6_E12temp_storage+120];
	add.f64 	%fd285, %fd284, %fd283;
	selp.f64 	%fd286, %fd285, %fd283, %p54;
	setp.gt.u32 	%p55, %r51, 416;
	ld.shared.f64 	%fd287, [_ZZN3cub18CUB_300001_SM_10006detail6reduce28DeviceReduceSingleTileKernelINS2_10policy_hubIdjN4cuda3std3__44plusIdEEE10Policy1000EN6thrust24THRUST_300001_SM_1000_NS6detail15normal_iteratorINSD_10device_ptrIdEEEEPdjS9_ddNS7_10__identityEEEvT0_T1_T2_T3_T4_T6_E12temp_storage+128];
	add.f64 	%fd288, %fd287, %fd286;
	selp.f64 	%fd289, %fd288, %fd286, %p55;
	setp.gt.u32 	%p56, %r51, 448;
	ld.shared.f64 	%fd290, [_ZZN3cub18CUB_300001_SM_10006detail6reduce28DeviceReduceSingleTileKernelINS2_10policy_hubIdjN4cuda3std3__44plusIdEEE10Policy1000EN6thrust24THRUST_300001_SM_1000_NS6detail15normal_iteratorINSD_10device_ptrIdEEEEPdjS9_ddNS7_10__identityEEEvT0_T1_T2_T3_T4_T6_E12temp_storage+136];
	add.f64 	%fd291, %fd290, %fd289;
	selp.f64 	%fd292, %fd291, %fd289, %p56;
	setp.gt.u32 	%p57, %r51, 480;
	ld.shared.f64 	%fd293, [_ZZN3cub18CUB_300001_SM_10006detail6reduce28DeviceReduceSingleTileKernelINS2_10policy_hubIdjN4cuda3std3__44plusIdEEE10Policy1000EN6thrust24THRUST_300001_SM_1000_NS6detail15normal_iteratorINSD_10device_ptrIdEEEEPdjS9_ddNS7_10__identityEEEvT0_T1_T2_T3_T4_T6_E12temp_storage+144];
	add.f64 	%fd294, %fd293, %fd292;
	selp.f64 	%fd295, %fd294, %fd292, %p57;
	setp.gt.u32 	%p58, %r51, 512;
	ld.shared.f64 	%fd296, [_ZZN3cub18CUB_300001_SM_10006detail6reduce28DeviceReduceSingleTileKernelINS2_10policy_hubIdjN4cuda3std3__44plusIdEEE10Policy1000EN6thrust24THRUST_300001_SM_1000_NS6detail15normal_iteratorINSD_10device_ptrIdEEEEPdjS9_ddNS7_10__identityEEEvT0_T1_T2_T3_T4_T6_E12temp_storage+152];
	add.f64 	%fd297, %fd296, %fd295;
	selp.f64 	%fd298, %fd297, %fd295, %p58;
	setp.gt.u32 	%p59, %r51, 544;
	ld.shared.f64 	%fd299, [_ZZN3cub18CUB_300001_SM_10006detail6reduce28DeviceReduceSingleTileKernelINS2_10policy_hubIdjN4cuda3std3__44plusIdEEE10Policy1000EN6thrust24THRUST_300001_SM_1000_NS6detail15normal_iteratorINSD_10device_ptrIdEEEEPdjS9_ddNS7_10__identityEEEvT0_T1_T2_T3_T4_T6_E12temp_storage+160];
	add.f64 	%fd300, %fd299, %fd298;
	selp.f64 	%fd301, %fd300, %fd298, %p59;
	setp.gt.u32 	%p60, %r51, 576;
	ld.shared.f64 	%fd302, [_ZZN3cub18CUB_300001_SM_10006detail6reduce28DeviceReduceSingleTileKernelINS2_10policy_hubIdjN4cuda3std3__44plusIdEEE10Policy1000EN6thrust24THRUST_300001_SM_1000_NS6detail15normal_iteratorINSD_10device_ptrIdEEEEPdjS9_ddNS7_10__identityEEEvT0_T1_T2_T3_T4_T6_E12temp_storage+168];
	add.f64 	%fd303, %fd302, %fd301;
	selp.f64 	%fd304, %fd303, %fd301, %p60;
	setp.gt.u32 	%p61, %r51, 608;
	ld.shared.f64 	%fd305, [_ZZN3cub18CUB_300001_SM_10006detail6reduce28DeviceReduceSingleTileKernelINS2_10policy_hubIdjN4cuda3std3__44plusIdEEE10Policy1000EN6thrust24THRUST_300001_SM_1000_NS6detail15normal_iteratorINSD_10device_ptrIdEEEEPdjS9_ddNS7_10__identityEEEvT0_T1_T2_T3_T4_T6_E12temp_storage+176];
	add.f64 	%fd306, %fd305, %fd304;
	selp.f64 	%fd379, %fd306, %fd304, %p61;
	bra.uni 	$L__BB6_50;
$L__BB6_28:
	mov.u32 	%r21, %tid.x;
	mul.wide.u32 	%rd11, %r21, 8;
	add.s64 	%rd12, %rd2, %rd11;
	ld.global.f64 	%fd43, [%rd12];
	ld.global.f64 	%fd44, [%rd12+5120];
	ld.global.f64 	%fd45, [%rd12+10240];
	ld.global.f64 	%fd46, [%rd12+15360];
	ld.global.f64 	%fd47, [%rd12+20480];
	ld.global.f64 	%fd48, [%rd12+25600];
	ld.global.f64 	%fd49, [%rd12+30720];
	ld.global.f64 	%fd50, [%rd12+35840];
	add.f64 	%fd51, %fd43, %fd44;
	add.f64 	%fd52, %fd51, %fd45;
	add.f64 	%fd53, %fd52, %fd46;
	add.f64 	%fd54, %fd53, %fd47;
	add.f64 	%fd55, %fd54, %fd48;
	add.f64 	%fd56, %fd55, %fd49;
	add.f64 	%fd378, %fd56, %fd50;
	add.s32 	%r22, %r51, -5120;
	setp.lt.u32 	%p3, %r22, 5120;
	mov.b32 	%r279, 5120;
	@%p3 bra 	$L__BB6_32;
	mov.b32 	%r279, 5120;
$L__BB6_30:
	add.s32 	%r54, %r21, %r279;
	mul.wide.u32 	%rd13, %r54, 8;
	add.s64 	%rd14, %rd2, %rd13;
	ld.global.f64 	%fd57, [%rd14];
	ld.global.f64 	%fd58, [%rd14+5120];
	ld.global.f64 	%fd59, [%rd14+10240];
	ld.global.f64 	%fd60, [%rd14+15360];
	ld.global.f64 	%fd61, [%rd14+20480];
	ld.global.f64 	%fd62, [%rd14+25600];
	ld.global.f64 	%fd63, [%rd14+30720];
	ld.global.f64 	%fd64, [%rd14+35840];
	add.f64 	%fd65, %fd378, %fd57;
	add.f64 	%fd66, %fd65, %fd58;
	add.f64 	%fd67, %fd66, %fd59;
	add.f64 	%fd68, %fd67, %fd60;
	add.f64 	%fd69, %fd68, %fd61;
	add.f64 	%fd70, %fd69, %fd62;
	add.f64 	%fd71, %fd70, %fd63;
	add.f64 	%fd378, %fd71, %fd64;
	sub.s32 	%r55, %r51, %r279;
	setp.lt.u32 	%p4, %r55, 5120;
	@%p4 bra 	$L__BB6_46;
	add.s32 	%r279, %r279, 5120;
	setp.le.u32 	%p5, %r279, %r22;
	@%p5 bra 	$L__BB6_30;
$L__BB6_32:
	setp.le.u32 	%p6, %r51, %r279;
	sub.s32 	%r56, %r51, %r279;
	setp.ge.s32 	%p7, %r21, %r56;
	or.pred  	%p8, %p6, %p7;
	@%p8 bra 	$L__BB6_46;
	not.b32 	%r58, %r21;
	add.s32 	%r59, %r51, %r58;
	sub.s32 	%r60, %r59, %r279;
	mul.hi.u32 	%r61, %r60, -858993459;
	shr.u32 	%r62, %r61, 9;
	add.s32 	%r26, %r62, 1;
	and.b32  	%r27, %r26, 15;
	setp.lt.u32 	%p9, %r60, 9600;
	mov.u32 	%r284, %r21;
	@%p9 bra 	$L__BB6_37;
	or.b32  	%r282, %r21, 5120;
	add.s32 	%r281, %r21, %r279;
	and.b32  	%r63, %r26, 16777200;
	neg.s32 	%r280, %r63;
$L__BB6_35:
	.pragma "nounroll";
	mul.wide.u32 	%rd15, %r281, 8;
	add.s64 	%rd16, %rd2, %rd15;
	ld.global.f64 	%fd73, [%rd16];
	add.f64 	%fd74, %fd378, %fd73;
	add.s32 	%r64, %r281, 640;
	mul.wide.u32 	%rd17, %r64, 8;
	add.s64 	%rd18, %rd2, %rd17;
	ld.global.f64 	%fd75, [%rd18];
	add.f64 	%fd76, %fd74, %fd75;
	add.s32 	%r65, %r281, 1280;
	mul.wide.u32 	%rd19, %r65, 8;
	add.s64 	%rd20, %rd2, %rd19;
	ld.global.f64 	%fd77, [%rd20];
	add.f64 	%fd78, %fd76, %fd77;
	add.s32 	%r66, %r281, 1920;
	mul.wide.u32 	%rd21, %r66, 8;
	add.s64 	%rd22, %rd2, %rd21;
	ld.global.f64 	%fd79, [%rd22];
	add.f64 	%fd80, %fd78, %fd79;
	add.s32 	%r67, %r281, 2560;
	mul.wide.u32 	%rd23, %r67, 8;
	add.s64 	%rd24, %rd2, %rd23;
	ld.global.f64 	%fd81, [%rd24];
	add.f64 	%fd82, %fd80, %fd81;
	add.s32 	%r68, %r281, 3200;
	mul.wide.u32 	%rd25, %r68, 8;
	add.s64 	%rd26, %rd2, %rd25;
	ld.global.f64 	%fd83, [%rd26];
	add.f64 	%fd84, %fd82, %fd83;
	add.s32 	%r69, %r281, 3840;
	mul.wide.u32 	%rd27, %r69, 8;
	add.s64 	%rd28, %rd2, %rd27;
	ld.global.f64 	%fd85, [%rd28];
	add.f64 	%fd86, %fd84, %fd85;
	add.s32 	%r70, %r281, 4480;
	mul.wide.u32 	%rd29, %r70, 8;
	add.s64 	%rd30, %rd2, %rd29;
	ld.global.f64 	%fd87, [%rd30];
	add.f64 	%fd88, %fd86, %fd87;
	add.s32 	%r71, %r281, 5120;
	mul.wide.u32 	%rd31, %r71, 8;
	add.s64 	%rd32, %rd2, %rd31;
	ld.global.f64 	%fd89, [%rd32];
	add.f64 	%fd90, %fd88, %fd89;
	add.s32 	%r72, %r281, 5760;
	mul.wide.u32 	%rd33, %r72, 8;
	add.s64 	%rd34, %rd2, %rd33;
	ld.global.f64 	%fd91, [%rd34];
	add.f64 	%fd92, %fd90, %fd91;
	add.s32 	%r73, %r281, 6400;
	mul.wide.u32 	%rd35, %r73, 8;
	add.s64 	%rd36, %rd2, %rd35;
	ld.global.f64 	%fd93, [%rd36];
	add.f64 	%fd94, %fd92, %fd93;
	add.s32 	%r74, %r281, 7040;
	mul.wide.u32 	%rd37, %r74, 8;
	add.s64 	%rd38, %rd2, %rd37;
	ld.global.f64 	%fd95, [%rd38];
	add.f64 	%fd96, %fd94, %fd95;
	add.s32 	%r75, %r281, 7680;
	mul.wide.u32 	%rd39, %r75, 8;
	add.s64 	%rd40, %rd2, %rd39;
	ld.global.f64 	%fd97, [%rd40];
	add.f64 	%fd98, %fd96, %fd97;
	add.s32 	%r76, %r281, 8320;
	mul.wide.u32 	%rd41, %r76, 8;
	add.s64 	%rd42, %rd2, %rd41;
	ld.global.f64 	%fd99, [%rd42];
	add.f64 	%fd100, %fd98, %fd99;
	add.s32 	%r77, %r281, 8960;
	mul.wide.u32 	%rd43, %r77, 8;
	add.s64 	%rd44, %rd2, %rd43;
	ld.global.f64 	%fd101, [%rd44];
	add.f64 	%fd102, %fd100, %fd101;
	add.s32 	%r78, %r281, 9600;
	mul.wide.u32 	%rd45, %r78, 8;
	add.s64 	%rd46, %rd2, %rd45;
	ld.global.f64 	%fd103, [%rd46];
	add.f64 	%fd378, %fd102, %fd103;
	add.s32 	%r282, %r282, 10240;
	add.s32 	%r281, %r281, 10240;
	add.s32 	%r280, %r280, 16;
	setp.ne.s32 	%p10, %r280, 0;
	@%p10 bra 	$L__BB6_35;
	add.s32 	%r284, %r282, -5120;
$L__BB6_37:
	setp.eq.s32 	%p11, %r27, 0;
	@%p11 bra 	$L__BB6_46;
	and.b32  	%r39, %r26, 7;
	setp.lt.u32 	%p12, %r27, 8;
	@%p12 bra 	$L__BB6_40;
	add.s32 	%r79, %r284, %r279;
	mul.wide.u32 	%rd47, %r79, 8;
	add.s64 	%rd48, %rd2, %rd47;
	ld.global.f64 	%fd105, [%rd48];
	add.f64 	%fd106, %fd378, %fd105;
	add.s32 	%r80, %r79, 640;
	mul.wide.u32 	%rd49, %r80, 8;
	add.s64 	%rd50, %rd2, %rd49;
	ld.global.f64 	%fd107, [%rd50];
	add.f64 	%fd108, %fd106, %fd107;
	add.s32 	%r81, %r79, 1280;
	mul.wide.u32 	%rd51, %r81, 8;
	add.s64 	%rd52, %rd2, %rd51;
	ld.global.f64 	%fd109, [%rd52];
	add.f64 	%fd110, %fd108, %fd109;
	add.s32 	%r82, %r79, 1920;
	mul.wide.u32 	%rd53, %r82, 8;
	add.s64 	%rd54, %rd2, %rd53;
	ld.global.f64 	%fd111, [%rd54];
	add.f64 	%fd112, %fd110, %fd111;
	add.s32 	%r83, %r79, 2560;
	mul.wide.u32 	%rd55, %r83, 8;
	add.s64 	%rd56, %rd2, %rd55;
	ld.global.f64 	%fd113, [%rd56];
	add.f64 	%fd114, %fd112, %fd113;
	add.s32 	%r84, %r79, 3200;
	mul.wide.u32 	%rd57, %r84, 8;
	add.s64 	%rd58, %rd2, %rd57;
	ld.global.f64 	%fd115, [%rd58];
	add.f64 	%fd116, %fd114, %fd115;
	add.s32 	%r85, %r79, 3840;
	mul.wide.u32 	%rd59, %r85, 8;
	add.s64 	%rd60, %rd2, %rd59;
	ld.global.f64 	%fd117, [%rd60];
	add.f64 	%fd118, %fd116, %fd117;
	add.s32 	%r86, %r79, 4480;
	mul.wide.u32 	%rd61, %r86, 8;
	add.s64 	%rd62, %rd2, %rd61;
	ld.global.f64 	%fd119, [%rd62];
	add.f64 	%fd378, %fd118, %fd119;
	add.s32 	%r284, %r284, 5120;
$L__BB6_40:
	setp.eq.s32 	%p13, %r39, 0;
	@%p13 bra 	$L__BB6_46;
	and.b32  	%r42, %r26, 3;
	setp.lt.u32 	%p14, %r39, 4;
	@%p14 bra 	$L__BB6_43;
	add.s32 	%r87, %r284, %r279;
	mul.wide.u32 	%rd63, %r87, 8;
	add.s64 	%rd64, %rd2, %rd63;
	ld.global.f64 	%fd121, [%rd64];
	add.f64 	%fd122, %fd378, %fd121;
	add.s32 	%r88, %r87, 640;
	mul.wide.u32 	%rd65, %r88, 8;
	add.s64 	%rd66, %rd2, %rd65;
	ld.global.f64 	%fd123, [%rd66];
	add.f64 	%fd124, %fd122, %fd123;
	add.s32 	%r89, %r87, 1280;
	mul.wide.u32 	%rd67, %r89, 8;
	add.s64 	%rd68, %rd2, %rd67;
	ld.global.f64 	%fd125, [%rd68];
	add.f64 	%fd126, %fd124, %fd125;
	add.s32 	%r90, %r87, 1920;
	mul.wide.u32 	%rd69, %r90, 8;
	add.s64 	%rd70, %rd2, %rd69;
	ld.global.f64 	%fd127, [%rd70];
	add.f64 	%fd378, %fd126, %fd127;
	add.s32 	%r284, %r284, 2560;
$L__BB6_43:
	setp.eq.s32 	%p15, %r42, 0;
	@%p15 bra 	$L__BB6_46;
	add.s32 	%r287, %r284, %r279;
	neg.s32 	%r286, %r42;
$L__BB6_45:
	.pragma "nounroll";
	mul.wide.u32 	%rd71, %r287, 8;
	add.s64 	%rd72, %rd2, %rd71;
	ld.global.f64 	%fd128, [%rd72];
	add.f64 	%fd378, %fd378, %fd128;
	add.s32 	%r287, %r287, 640;
	add.s32 	%r286, %r286, 1;
	setp.ne.s32 	%p16, %r286, 0;
	@%p16 bra 	$L__BB6_45;
$L__BB6_46:
	// begin inline asm
	mov.u32 %r91, %laneid;
	// end inline asm
	mov.b64 	%rd73, %fd378;
	mov.b64 	{%r93, %r98}, %rd73;
	mov.b32 	%r99, 1;
	mov.b32 	%r140, 31;
	mov.b32 	%r141, -1;
	// begin inline asm
	shfl.sync.down.b32 %r92, %r93, %r99, %r140, %r141;
	// end inline asm
	// begin inline asm
	shfl.sync.down.b32 %r97, %r98, %r99, %r140, %r141;
	// end inline asm
	mov.b64 	%rd74, {%r92, %r97};
	mov.b64 	%fd129, %rd74;
	setp.gt.s32 	%p17, %r91, 30;
	add.f64 	%fd130, %fd378, %fd129;
	selp.f64 	%fd131, %fd378, %fd130, %p17;
	mov.b64 	%rd75, %fd131;
	mov.b64 	{%r103, %r108}, %rd75;
	mov.b32 	%r109, 2;
	// begin inline asm
	shfl.sync.down.b32 %r102, %r103, %r109, %r140, %r141;
	// end inline asm
	// begin inline asm
	shfl.sync.down.b32 %r107, %r108, %r109, %r140, %r141;
	// end inline asm
	mov.b64 	%rd76, {%r102, %r107};
	mov.b64 	%fd132, %rd76;
	setp.gt.s32 	%p18, %r91, 29;
	add.f64 	%fd133, %fd131, %fd132;
	selp.f64 	%fd134, %fd131, %fd133, %p18;
	mov.b64 	%rd77, %fd134;
	mov.b64 	{%r113, %r118}, %rd77;
	mov.b32 	%r119, 4;
	// begin inline asm
	shfl.sync.down.b32 %r112, %r113, %r119, %r140, %r141;
	// end inline asm
	// begin inline asm
	shfl.sync.down.b32 %r117, %r118, %r119, %r140, %r141;
	// end inline asm
	mov.b64 	%rd78, {%r112, %r117};
	mov.b64 	%fd135, %rd78;
	setp.gt.s32 	%p19, %r91, 27;
	add.f64 	%fd136, %fd134, %fd135;
	selp.f64 	%fd137, %fd134, %fd136, %p19;
	mov.b64 	%rd79, %fd137;
	mov.b64 	{%r123, %r128}, %rd79;
	mov.b32 	%r129, 8;
	// begin inline asm
	shfl.sync.down.b32 %r122, %r123, %r129, %r140, %r141;
	// end inline asm
	// begin inline asm
	shfl.sync.down.b32 %r127, %r128, %r129, %r140, %r141;
	// end inline asm
	mov.b64 	%rd80, {%r122, %r127};
	mov.b64 	%fd138, %rd80;
	setp.gt.s32 	%p20, %r91, 23;
	add.f64 	%fd139, %fd137, %fd138;
	selp.f64 	%fd140, %fd137, %fd139, %p20;
	mov.b64 	%rd81, %fd140;
	mov.b64 	{%r133, %r138}, %rd81;
	mov.b32 	%r139, 16;
	// begin inline asm
	shfl.sync.down.b32 %r132, %r133, %r139, %r140, %r141;
	// end inline asm
	// begin inline asm
	shfl.sync.down.b32 %r137, %r138, %r139, %r140, %r141;
	// end inline asm
	mov.b64 	%rd82, {%r132, %r137};
	mov.b64 	%fd141, %rd82;
	setp.gt.s32 	%p21, %r91, 15;
	add.f64 	%fd38, %fd140, %fd141;
	selp.f64 	%fd379, %fd140, %fd38, %p21;
	setp.ne.s32 	%p22, %r91, 0;
	@%p22 bra 	$L__BB6_48;
	shr.u32 	%r142, %r21, 2;
	and.b32  	%r143, %r142, 248;
	mov.u32 	%r144, _ZZN3cub18CUB_300001_SM_10006detail6reduce28DeviceReduceSingleTileKernelINS2_10policy_hubIdjN4cuda3std3__44plusIdEEE10Policy1000EN6thrust24THRUST_300001_SM_1000_NS6detail15normal_iteratorINSD_10device_ptrIdEEEEPdjS9_ddNS7_10__identityEEEvT0_T1_T2_T3_T4_T6_E12temp_storage;
	add.s32 	%r145, %r144, %r143;
	st.shared.f64 	[%r145+24], %fd38;
$L__BB6_48:
	bar.sync 	0;
	setp.ne.s32 	%p23, %r21, 0;
	@%p23 bra 	$L__BB6_50;
	ld.shared.f64 	%fd142, [_ZZN3cub18CUB_300001_SM_10006detail6reduce28DeviceReduceSingleTileKernelINS2_10policy_hubIdjN4cuda3std3__44plusIdEEE10Policy1000EN6thrust24THRUST_300001_SM_1000_NS6detail15normal_iteratorINSD_10device_ptrIdEEEEPdjS9_ddNS7_10__identityEEEvT0_T1_T2_T3_T4_T6_E12temp_storage+32];
	add.f64 	%fd143, %fd379, %fd142;
	ld.shared.f64 	%fd144, [_ZZN3cub18CUB_300001_SM_10006detail6reduce28DeviceReduceSingleTileKernelINS2_10policy_hubIdjN4cuda3std3__44plusIdEEE10Policy1000EN6thrust24THRUST_300001_SM_1000_NS6detail15normal_iteratorINSD_10device_ptrIdEEEEPdjS9_ddNS7_10__identityEEEvT0_T1_T2_T3_T4_T6_E12temp_storage+40];
	add.f64 	%fd145, %fd143, %fd144;
	ld.shared.f64 	%fd146, [_ZZN3cub18CUB_300001_SM_10006detail6reduce28DeviceReduceSingleTileKernelINS2_10policy_hubIdjN4cuda3std3__44plusIdEEE10Policy1000EN6thrust24THRUST_300001_SM_1000_NS6detail15normal_iteratorINSD_10device_ptrIdEEEEPdjS9_ddNS7_10__identityEEEvT0_T1_T2_T3_T4_T6_E12temp_storage+48];
	add.f64 	%fd147, %fd145, %fd146;
	ld.shared.f64 	%fd148, [_ZZN3cub18CUB_300001_SM_10006detail6reduce28DeviceReduceSingleTileKernelINS2_10policy_hubIdjN4cuda3std3__44plusIdEEE10Policy1000EN6thrust24THRUST_300001_SM_1000_NS6detail15normal_iteratorINSD_10device_ptrIdEEEEPdjS9_ddNS7_10__identityEEEvT0_T1_T2_T3_T4_T6_E12temp_storage+56];
	add.f64 	%fd149, %fd147, %fd148;
	ld.shared.f64 	%fd150, [_ZZN3cub18CUB_300001_SM_10006detail6reduce28DeviceReduceSingleTileKernelINS2_10policy_hubIdjN4cuda3std3__44plusIdEEE10Policy1000EN6thrust24THRUST_300001_SM_1000_NS6detail15normal_iteratorINSD_10device_ptrIdEEEEPdjS9_ddNS7_10__identityEEEvT0_T1_T2_T3_T4_T6_E12temp_storage+64];
	add.f64 	%fd151, %fd149, %fd150;
	ld.shared.f64 	%fd152, [_ZZN3cub18CUB_300001_SM_10006detail6reduce28DeviceReduceSingleTileKernelINS2_10policy_hubIdjN4cuda3std3__44plusIdEEE10Policy1000EN6thrust24THRUST_300001_SM_1000_NS6detail15normal_iteratorINSD_10device_ptrIdEEEEPdjS9_ddNS7_10__identityEEEvT0_T1_T2_T3_T4_T6_E12temp_storage+72];
	add.f64 	%fd153, %fd151, %fd152;
	ld.shared.f64 	%fd154, [_ZZN3cub18CUB_300001_SM_10006detail6reduce28DeviceReduceSingleTileKernelINS2_10policy_hubIdjN4cuda3std3__44plusIdEEE10Policy1000EN6thrust24THRUST_300001_SM_1000_NS6detail15normal_iteratorINSD_10device_ptrIdEEEEPdjS9_ddNS7_10__identityEEEvT0_T1_T2_T3_T4_T6_E12temp_storage+80];
	add.f64 	%fd155, %fd153, %fd154;
	ld.shared.f64 	%fd156, [_ZZN3cub18CUB_300001_SM_10006detail6reduce28DeviceReduceSingleTileKernelINS2_10policy_hubIdjN4cuda3std3__44plusIdEEE10Policy1000EN6thrust24THRUST_300001_SM_1000_NS6detail15normal_iteratorINSD_10device_ptrIdEEEEPdjS9_ddNS7_10__identityEEEvT0_T1_T2_T3_T4_T6_E12temp_storage+88];
	add.f64 	%fd157, %fd155, %fd156;
	ld.shared.f64 	%fd158, [_ZZN3cub18CUB_300001_SM_10006detail6reduce28DeviceReduceSingleTileKernelINS2_10policy_hubIdjN4cuda3std3__44plusIdEEE10Policy1000EN6thrust24THRUST_300001_SM_1000_NS6detail15normal_iteratorINSD_10device_ptrIdEEEEPdjS9_ddNS7_10__identityEEEvT0_T1_T2_T3_T4_T6_E12temp_storage+96];
	add.f64 	%fd159, %fd157, %fd158;
	ld.shared.f64 	%fd160, [_ZZN3cub18CUB_300001_SM_10006detail6reduce28DeviceReduceSingleTileKernelINS2_10policy_hubIdjN4cuda3std3__44plusIdEEE10Policy1000EN6thrust24THRUST_300001_SM_1000_NS6detail15normal_iteratorINSD_10device_ptrIdEEEEPdjS9_ddNS7_10__identityEEEvT0_T1_T2_T3_T4_T6_E12temp_storage+104];
	add.f64 	%fd161, %fd159, %fd160;
	ld.shared.f64 	%fd162, [_ZZN3cub18CUB_300001_SM_10006detail6reduce28DeviceReduceSingleTileKernelINS2_10policy_hubIdjN4cuda3std3__44plusIdEEE10Policy1000EN6thrust24THRUST_300001_SM_1000_NS6detail15normal_iteratorINSD_10device_ptrIdEEEEPdjS9_ddNS7_10__identityEEEvT0_T1_T2_T3_T4_T6_E12temp_storage+112];
	add.f64 	%fd163, %fd161, %fd162;
	ld.shared.f64 	%fd164, [_ZZN3cub18CUB_300001_SM_10006detail6reduce28DeviceReduceSingleTileKernelINS2_10policy_hubIdjN4cuda3std3__44plusIdEEE10Policy1000EN6thrust24THRUST_300001_SM_1000_NS6detail15normal_iteratorINSD_10device_ptrIdEEEEPdjS9_ddNS7_10__identityEEEvT0_T1_T2_T3_T4_T6_E12temp_storage+120];
	add.f64 	%fd165, %fd163, %fd164;
	ld.shared.f64 	%fd166, [_ZZN3cub18CUB_300001_SM_10006detail6reduce28DeviceReduceSingleTileKernelINS2_10policy_hubIdjN4cuda3std3__44plusIdEEE10Policy1000EN6thrust24THRUST_300001_SM_1000_NS6detail15normal_iteratorINSD_10device_ptrIdEEEEPdjS9_ddNS7_10__identityEEEvT0_T1_T2_T3_T4_T6_E12temp_storage+128];
	add.f64 	%fd167, %fd165, %fd166;
	ld.shared.f64 	%fd168, [_ZZN3cub18CUB_300001_SM_10006detail6reduce28DeviceReduceSingleTileKernelINS2_10policy_hubIdjN4cuda3std3__44plusIdEEE10Policy1000EN6thrust24THRUST_300001_SM_1000_NS6detail15normal_iteratorINSD_10device_ptrIdEEEEPdjS9_ddNS7_10__identityEEEvT0_T1_T2_T3_T4_T6_E12temp_storage+136];
	add.f64 	%fd169, %fd167, %fd168;
	ld.shared.f64 	%fd170, [_ZZN3cub18CUB_300001_SM_10006detail6reduce28DeviceReduceSingleTileKernelINS2_10policy_hubIdjN4cuda3std3__44plusIdEEE10Policy1000EN6thrust24THRUST_300001_SM_1000_NS6detail15normal_iteratorINSD_10device_ptrIdEEEEPdjS9_ddNS7_10__identityEEEvT0_T1_T2_T3_T4_T6_E12temp_storage+144];
	add.f64 	%fd171, %fd169, %fd170;
	ld.shared.f64 	%fd172, [_ZZN3cub18CUB_300001_SM_10006detail6reduce28DeviceReduceSingleTileKernelINS2_10policy_hubIdjN4cuda3std3__44plusIdEEE10Policy1000EN6thrust24THRUST_300001_SM_1000_NS6detail15normal_iteratorINSD_10device_ptrIdEEEEPdjS9_ddNS7_10__identityEEEvT0_T1_T2_T3_T4_T6_E12temp_storage+152];
	add.f64 	%fd173, %fd171, %fd172;
	ld.shared.f64 	%fd174, [_ZZN3cub18CUB_300001_SM_10006detail6reduce28DeviceReduceSingleTileKernelINS2_10policy_hubIdjN4cuda3std3__44plusIdEEE10Policy1000EN6thrust24THRUST_300001_SM_1000_NS6detail15normal_iteratorINSD_10device_ptrIdEEEEPdjS9_ddNS7_10__identityEEEvT0_T1_T2_T3_T4_T6_E12temp_storage+160];
	add.f64 	%fd175, %fd173, %fd174;
	ld.shared.f64 	%fd176, [_ZZN3cub18CUB_300001_SM_10006detail6reduce28DeviceReduceSingleTileKernelINS2_10policy_hubIdjN4cuda3std3__44plusIdEEE10Policy1000EN6thrust24THRUST_300001_SM_1000_NS6detail15normal_iteratorINSD_10device_ptrIdEEEEPdjS9_ddNS7_10__identityEEEvT0_T1_T2_T3_T4_T6_E12temp_storage+168];
	add.f64 	%fd177, %fd175, %fd176;
	ld.shared.f64 	%fd178, [_ZZN3cub18CUB_300001_SM_10006detail6reduce28DeviceReduceSingleTileKernelINS2_10policy_hubIdjN4cuda3std3__44plusIdEEE10Policy1000EN6thrust24THRUST_300001_SM_1000_NS6detail15normal_iteratorINSD_10device_ptrIdEEEEPdjS9_ddNS7_10__identityEEEvT0_T1_T2_T3_T4_T6_E12temp_storage+176];
	add.f64 	%fd379, %fd177, %fd178;
$L__BB6_50:
	mov.u32 	%r269, %tid.x;
	setp.ne.s32 	%p69, %r269, 0;
	@%p69 bra 	$L__BB6_52;
	add.f64 	%fd357, %fd42, %fd379;
	st.global.f64 	[%rd1], %fd357;
$L__BB6_52:
	ret;

}
	// .globl	_ZN3cub18CUB_300001_SM_10006detail6reduce18DeviceReduceKernelINS2_10policy_hubIdjN4cuda3std3__44plusIdEEE10Policy1000EN6thrust24THRUST_300001_SM_1000_NS6detail15normal_iteratorINSD_10device_ptrIdEEEEjS9_dNS7_10__identityEEEvT0_PT3_T1_NS0_13GridEvenShareISN_EET2_T4_
.visible .entry _ZN3cub18CUB_300001_SM_10006detail6reduce18DeviceReduceKernelINS2_10policy_hubIdjN4cuda3std3__44plusIdEEE10Policy1000EN6thrust24THRUST_300001_SM_1000_NS6detail15normal_iteratorINSD_10device_ptrIdEEEEjS9_dNS7_10__identityEEEvT0_PT3_T1_NS0_13GridEvenShareISN_EET2_T4_(
	.param .align 8 .b8 _ZN3cub18CUB_300001_SM_10006detail6reduce18DeviceReduceKernelINS2_10policy_hubIdjN4cuda3std3__44plusIdEEE10Policy1000EN6thrust24THRUST_300001_SM_1000_NS6detail15normal_iteratorINSD_10device_ptrIdEEEEjS9_dNS7_10__identityEEEvT0_PT3_T1_NS0_13GridEvenShareISN_EET2_T4__param_0[8],
	.param .u64 .ptr .align 1 _ZN3cub18CUB_300001_SM_10006detail6reduce18DeviceReduceKernelINS2_10policy_hubIdjN4cuda3std3__44plusIdEEE10Policy1000EN6thrust24THRUST_300001_SM_1000_NS6detail15normal_iteratorINSD_10device_ptrIdEEEEjS9_dNS7_10__identityEEEvT0_PT3_T1_NS0_13GridEvenShareISN_EET2_T4__param_1,
	.param .u32 _ZN3cub18CUB_300001_SM_10006detail6reduce18DeviceReduceKernelINS2_10policy_hubIdjN4cuda3std3__44plusIdEEE10Policy1000EN6thrust24THRUST_300001_SM_1000_NS6detail15normal_iteratorINSD_10device_ptrIdEEEEjS9_dNS7_10__identityEEEvT0_PT3_T1_NS0_13GridEvenShareISN_EET2_T4__param_2,
	.param .align 4 .b8 _ZN3cub18CUB_300001_SM_10006detail6reduce18DeviceReduceKernelINS2_10policy_hubIdjN4cuda3std3__44plusIdEEE10Policy1000EN6thrust24THRUST_300001_SM_1000_NS6detail15normal_iteratorINSD_10device_ptrIdEEEEjS9_dNS7_10__identityEEEvT0_PT3_T1_NS0_13GridEvenShareISN_EET2_T4__param_3[40],
	.param .align 1 .b8 _ZN3cub18CUB_300001_SM_10006detail6reduce18DeviceReduceKernelINS2_10policy_hubIdjN4cuda3std3__44plusIdEEE10Policy1000EN6thrust24THRUST_300001_SM_1000_NS6detail15normal_iteratorINSD_10device_ptrIdEEEEjS9_dNS7_10__identityEEEvT0_PT3_T1_NS0_13GridEvenShareISN_EET2_T4__param_4[1],
	.param .align 1 .b8 _ZN3cub18CUB_300001_SM_10006detail6reduce18DeviceReduceKernelINS2_10policy_hubIdjN4cuda3std3__44plusIdEEE10Policy1000EN6thrust24THRUST_300001_SM_1000_NS6detail15normal_iteratorINSD_10device_ptrIdEEEEjS9_dNS7_10__identityEEEvT0_PT3_T1_NS0_13GridEvenShareISN_EET2_T4__param_5[1]
)
.maxntid 640
{
	.reg .pred 	%p<69>;
	.reg .b16 	%rs<4>;
	.reg .b32 	%r<356>;
	.reg .b64 	%rd<160>;
	.reg .b64 	%fd<376>;
	// demoted variable
	.shared .align 8 .b8 _ZZN3cub18CUB_300001_SM_10006detail6reduce18DeviceReduceKernelINS2_10policy_hubIdjN4cuda3std3__44plusIdEEE10Policy1000EN6thrust24THRUST_300001_SM_1000_NS6detail15normal_iteratorINSD_10device_ptrIdEEEEjS9_dNS7_10__identityEEEvT0_PT3_T1_NS0_13GridEvenShareISN_EET2_T4_E12temp_storage[192];
	ld.param.u32 	%r1, [_ZN3cub18CUB_300001_SM_10006detail6reduce18DeviceReduceKernelINS2_10policy_hubIdjN4cuda3std3__44plusIdEEE10Policy1000EN6thrust24THRUST_300001_SM_1000_NS6detail15normal_iteratorINSD_10device_ptrIdEEEEjS9_dNS7_10__identityEEEvT0_PT3_T1_NS0_13GridEvenShareISN_EET2_T4__param_3+20];
	ld.param.u32 	%r2, [_ZN3cub18CUB_300001_SM_10006detail6reduce18DeviceReduceKernelINS2_10policy_hubIdjN4cuda3std3__44plusIdEEE10Policy1000EN6thrust24THRUST_300001_SM_1000_NS6detail15normal_iteratorINSD_10device_ptrIdEEEEjS9_dNS7_10__identityEEEvT0_PT3_T1_NS0_13GridEvenShareISN_EET2_T4__param_3+24];
	ld.param.u64 	%rd3, [_ZN3cub18CUB_300001_SM_10006detail6reduce18DeviceReduceKernelINS2_10policy_hubIdjN4cuda3std3__44plusIdEEE10Policy1000EN6thrust24THRUST_300001_SM_1000_NS6detail15normal_iteratorINSD_10device_ptrIdEEEEjS9_dNS7_10__identityEEEvT0_PT3_T1_NS0_13GridEvenShareISN_EET2_T4__param_0];
	cvta.to.global.u64 	%rd1, %rd3;
	mov.u32 	%r3, %ctaid.x;
	mul.lo.s32 	%r4, %r2, 5120;
	mul.lo.s32 	%r347, %r3, 5120;
	sub.s32 	%r6, %r1, %r347;
	setp.gt.u32 	%p1, %r6, 5119;
	@%p1 bra 	$L__BB7_26;
	mov.u32 	%r7, %tid.x;
	setp.ge.u32 	%p23, %r7, %r6;
	mov.f64 	%fd364, 0d0000000000000000;
	mov.u32 	%r338, %r7;
	@%p23 bra 	$L__BB7_3;
	add.s32 	%r181, %r347, %r7;
	mul.wide.u32 	%rd76, %r181, 8;
	add.s64 	%rd77, %rd1, %rd76;
	ld.global.f64 	%fd364, [%rd77];
	add.s32 	%r338, %r7, 640;
$L__BB7_3:
	setp.ge.u32 	%p24, %r338, %r6;
	@%p24 bra 	$L__BB7_17;
	not.b32 	%r182, %r338;
	add.s32 	%r183, %r1, %r182;
	sub.s32 	%r184, %r183, %r347;
	mul.hi.u32 	%r185, %r184, -858993459;
	shr.u32 	%r186, %r185, 9;
	add.s32 	%r10, %r186, 1;
	and.b32  	%r11, %r10, 15;
	setp.lt.u32 	%p25, %r184, 9600;
	@%p25 bra 	$L__BB7_8;
	add.s32 	%r337, %r338, 5120;
	add.s32 	%r336, %r338, %r347;
	and.b32  	%r187, %r10, 16777200;
	neg.s32 	%r335, %r187;
$L__BB7_6:
	.pragma "nounroll";
	mul.wide.u32 	%rd78, %r336, 8;
	add.s64 	%rd79, %rd1, %rd78;
	ld.global.f64 	%fd179, [%rd79];
	add.f64 	%fd180, %fd364, %fd179;
	add.s32 	%r188, %r336, 640;
	mul.wide.u32 	%rd80, %r188, 8;
	add.s64 	%rd81, %rd1, %rd80;
	ld.global.f64 	%fd181, [%rd81];
	add.f64 	%fd182, %fd180, %fd181;
	add.s32 	%r189, %r336, 1280;
	mul.wide.u32 	%rd82, %r189, 8;
	add.s64 	%rd83, %rd1, %rd82;
	ld.global.f64 	%fd183, [%rd83];
	add.f64 	%fd184, %fd182, %fd183;
	add.s32 	%r190, %r336, 1920;
	mul.wide.u32 	%rd84, %r190, 8;
	add.s64 	%rd85, %rd1, %rd84;
	ld.global.f64 	%fd185, [%rd85];
	add.f64 	%fd186, %fd184, %fd185;
	add.s32 	%r191, %r336, 2560;
	mul.wide.u32 	%rd86, %r191, 8;
	add.s64 	%rd87, %rd1, %rd86;
	ld.global.f64 	%fd187, [%rd87];
	add.f64 	%fd188, %fd186, %fd187;
	add.s32 	%r192, %r336, 3200;
	mul.wide.u32 	%rd88, %r192, 8;
	add.s64 	%rd89, %rd1, %rd88;
	ld.global.f64 	%fd189, [%rd89];
	add.f64 	%fd190, %fd188, %fd189;
	add.s32 	%r193, %r336, 3840;
	mul.wide.u32 	%rd90, %r193, 8;
	add.s64 	%rd91, %rd1, %rd90;
	ld.global.f64 	%fd191, [%rd91];
	add.f64 	%fd192, %fd190, %fd191;
	add.s32 	%r194, %r336, 4480;
	mul.wide.u32 	%rd92, %r194, 8;
	add.s64 	%rd93, %rd1, %rd92;
	ld.global.f64 	%fd193, [%rd93];
	add.f64 	%fd194, %fd192, %fd193;
	add.s32 	%r195, %r336, 5120;
	mul.wide.u32 	%rd94, %r195, 8;
	add.s64 	%rd95, %rd1, %rd94;
	ld.global.f64 	%fd195, [%rd95];
	add.f64 	%fd196, %fd194, %fd195;
	add.s32 	%r196, %r336, 5760;
	mul.wide.u32 	%rd96, %r196, 8;
	add.s64 	%rd97, %rd1, %rd96;
	ld.global.f64 	%fd197, [%rd97];
	add.f64 	%fd198, %fd196, %fd197;
	add.s32 	%r197, %r336, 6400;
	mul.wide.u32 	%rd98, %r197, 8;
	add.s64 	%rd99, %rd1, %rd98;
	ld.global.f64 	%fd199, [%rd99];
	add.f64 	%fd200, %fd198, %fd199;
	add.s32 	%r198, %r336, 7040;
	mul.wide.u32 	%rd100, %r198, 8;
	add.s64 	%rd101, %rd1, %rd100;
	ld.global.f64 	%fd201, [%rd101];
	add.f64 	%fd202, %fd200, %fd201;
	add.s32 	%r199, %r336, 7680;
	mul.wide.u32 	%rd102, %r199, 8;
	add.s64 	%rd103, %rd1, %rd102;
	ld.global.f64 	%fd203, [%rd103];
	add.f64 	%fd204, %fd202, %fd203;
	add.s32 	%r200, %r336, 8320;
	mul.wide.u32 	%rd104, %r200, 8;
	add.s64 	%rd105, %rd1, %rd104;
	ld.global.f64 	%fd205, [%rd105];
	add.f64 	%fd206, %fd204, %fd205;
	add.s32 	%r201, %r336, 8960;
	mul.wide.u32 	%rd106, %r201, 8;
	add.s64 	%rd107, %rd1, %rd106;
	ld.global.f64 	%fd207, [%rd107];
	add.f64 	%fd208, %fd206, %fd207;
	add.s32 	%r202, %r336, 9600;
	mul.wide.u32 	%rd108, %r202, 8;
	add.s64 	%rd109, %rd1, %rd108;
	ld.global.f64 	%fd209, [%rd109];
	add.f64 	%fd364, %fd208, %fd209;
	add.s32 	%r337, %r337, 10240;
	add.s32 	%r336, %r336, 10240;
	add.s32 	%r335, %r335, 16;
	setp.ne.s32 	%p26, %r335, 0;
	@%p26 bra 	$L__BB7_6;
	add.s32 	%r338, %r337, -5120;
$L__BB7_8:
	setp.eq.s32 	%p27, %r11, 0;
	@%p27 bra 	$L__BB7_17;
	and.b32  	%r23, %r10, 7;
	setp.lt.u32 	%p28, %r11, 8;
	@%p28 bra 	$L__BB7_11;
	add.s32 	%r203, %r338, %r347;
	mul.wide.u32 	%rd110, %r203, 8;
	add.s64 	%rd111, %rd1, %rd110;
	ld.global.f64 	%fd211, [%rd111];
	add.f64 	%fd212, %fd364, %fd211;
	add.s32 	%r204, %r203, 640;
	mul.wide.u32 	%rd112, %r204, 8;
	add.s64 	%rd113, %rd1, %rd112;
	ld.global.f64 	%fd213, [%rd113];
	add.f64 	%fd214, %fd212, %fd213;
	add.s32 	%r205, %r203, 1280;
	mul.wide.u32 	%rd114, %r205, 8;
	add.s64 	%rd115, %rd1, %rd114;
	ld.global.f64 	%fd215, [%rd115];
	add.f64 	%fd216, %fd214, %fd215;
	add.s32 	%r206, %r203, 1920;
	mul.wide.u32 	%rd116, %r206, 8;
	add.s64 	%rd117, %rd1, %rd116;
	ld.global.f64 	%fd217, [%rd117];
	add.f64 	%fd218, %fd216, %fd217;
	add.s32 	%r207, %r203, 2560;
	mul.wide.u32 	%rd118, %r207, 8;
	add.s64 	%rd119, %rd1, %rd118;
	ld.global.f64 	%fd219, [%rd119];
	add.f64 	%fd220, %fd218, %fd219;
	add.s32 	%r208, %r203, 3200;
	mul.wide.u32 	%rd120, %r208, 8;
	add.s64 	%rd121, %rd1, %rd120;
	ld.global.f64 	%fd221, [%rd121];
	add.f64 	%fd222, %fd220, %fd221;
	add.s32 	%r209, %r203, 3840;
	mul.wide.u32 	%rd122, %r209, 8;
	add.s64 	%rd123, %rd1, %rd122;
	ld.global.f64 	%fd223, [%rd123];
	add.f64 	%fd224, %fd222, %fd223;
	add.s32 	%r210, %r203, 4480;
	mul.wide.u32 	%rd124, %r210, 8;
	add.s64 	%rd125, %rd1, %rd124;
	ld.global.f64 	%fd225, [%rd125];
	add.f64 	%fd364, %fd224, %fd225;
	add.s32 	%r338, %r338, 5120;
$L__BB7_11:
	setp.eq.s32 	%p29, %r23, 0;
	@%p29 bra 	$L__BB7_17;
	and.b32  	%r26, %r10, 3;
	setp.lt.u32 	%p30, %r23, 4;
	@%p30 bra 	$L__BB7_14;
	add.s32 	%r211, %r338, %r347;
	mul.wide.u32 	%rd126, %r211, 8;
	add.s64 	%rd127, %rd1, %rd126;
	ld.global.f64 	%fd227, [%rd127];
	add.f64 	%fd228, %fd364, %fd227;
	add.s32 	%r212, %r211, 640;
	mul.wide.u32 	%rd128, %r212, 8;
	add.s64 	%rd129, %rd1, %rd128;
	ld.global.f64 	%fd229, [%rd129];
	add.f64 	%fd230, %fd228, %fd229;
	add.s32 	%r213, %r211, 1280;
	mul.wide.u32 	%rd130, %r213, 8;
	add.s64 	%rd131, %rd1, %rd130;
	ld.global.f64 	%fd231, [%rd131];
	add.f64 	%fd232, %fd230, %fd231;
	add.s32 	%r214, %r211, 1920;
	mul.wide.u32 	%rd132, %r214, 8;
	add.s64 	%rd133, %rd1, %rd132;
	ld.global.f64 	%fd233, [%rd133];
	add.f64 	%fd364, %fd232, %fd233;
	add.s32 	%r338, %r338, 2560;
$L__BB7_14:
	setp.eq.s32 	%p31, %r26, 0;
	@%p31 bra 	$L__BB7_17;
	add.s32 	%r342, %r338, %r347;
	neg.s32 	%r341, %r26;
$L__BB7_16:
	.pragma "nounroll";
	mul.wide.u32 	%rd134, %r342, 8;
	add.s64 	%rd135, %rd1, %rd134;
	ld.global.f64 	%fd234, [%rd135];
	add.f64 	%fd364, %fd364, %fd234;
	add.s32 	%r342, %r342, 640;
	add.s32 	%r341, %r341, 1;
	setp.ne.s32 	%p32, %r341, 0;
	@%p32 bra 	$L__BB7_16;
$L__BB7_17:
	setp.lt.u32 	%p33, %r6, 640;
	@%p33 bra 	$L__BB7_22;
	// begin inline asm
	mov.u32 %r278, %laneid;
	// end inline asm
	mov.b64 	%rd146, %fd364;
	mov.b64 	{%r280, %r285}, %rd146;
	mov.b32 	%r286, 1;
	mov.b32 	%r327, 31;
	mov.b32 	%r328, -1;
	// begin inline asm
	shfl.sync.down.b32 %r279, %r280, %r286, %r327, %r328;
	// end inline asm
	// begin inline asm
	shfl.sync.down.b32 %r284, %r285, %r286, %r327, %r328;
	// end inline asm
	mov.b64 	%rd147, {%r279, %r284};
	mov.b64 	%fd305, %rd147;
	setp.gt.s32 	%p61, %r278, 30;
	add.f64 	%fd306, %fd364, %fd305;
	selp.f64 	%fd307, %fd364, %fd306, %p61;
	mov.b64 	%rd148, %fd307;
	mov.b64 	{%r290, %r295}, %rd148;
	mov.b32 	%r296, 2;
	// begin inline asm
	shfl.sync.down.b32 %r289, %r290, %r296, %r327, %r328;
	// end inline asm
	// begin inline asm
	shfl.sync.down.b32 %r294, %r295, %r296, %r327, %r328;
	// end inline asm
	mov.b64 	%rd149, {%r289, %r294};
	mov.b64 	%fd308, %rd149;
	setp.gt.s32 	%p62, %r278, 29;
	add.f64 	%fd309, %fd307, %fd308;
	selp.f64 	%fd310, %fd307, %fd309, %p62;
	mov.b64 	%rd150, %fd310;
	mov.b64 	{%r300, %r305}, %rd150;
	mov.b32 	%r306, 4;
	// begin inline asm
	shfl.sync.down.b32 %r299, %r300, %r306, %r327, %r328;
	// end inline asm
	// begin inline asm
	shfl.sync.down.b32 %r304, %r305, %r306, %r327, %r328;
	// end inline asm
	mov.b64 	%rd151, {%r299, %r304};
	mov.b64 	%fd311, %rd151;
	setp.gt.s32 	%p63, %r278, 27;
	add.f64 	%fd312, %fd310, %fd311;
	selp.f64 	%fd313, %fd310, %fd312, %p63;
	mov.b64 	%rd152, %fd313;
	mov.b64 	{%r310, %r315}, %rd152;
	mov.b32 	%r316, 8;
	// begin inline asm
	shfl.sync.down.b32 %r309, %r310, %r316, %r327, %r328;
	// end inline asm
	// begin inline asm
	shfl.sync.down.b32 %r314, %r315, %r316, %r327, %r328;
	// end inline asm
	mov.b64 	%rd153, {%r309, %r314};
	mov.b64 	%fd314, %rd153;
	setp.gt.s32 	%p64, %r278, 23;
	add.f64 	%fd315, %fd313, %fd314;
	selp.f64 	%fd316, %fd313, %fd315, %p64;
	mov.b64 	%rd154, %fd316;
	mov.b64 	{%r320, %r325}, %rd154;
	mov.b32 	%r326, 16;
	// begin inline asm
	shfl.sync.down.b32 %r319, %r320, %r326, %r327, %r328;
	// end inline asm
	// begin inline asm
	shfl.sync.down.b32 %r324, %r325, %r326, %r327, %r328;
	// end inline asm
	mov.b64 	%rd155, {%r319, %r324};
	mov.b64 	%fd317, %rd155;
	setp.gt.s32 	%p65, %r278, 15;
	add.f64 	%fd16, %fd316, %fd317;
	selp.f64 	%fd375, %fd316, %fd16, %p65;
	setp.ne.s32 	%p66, %r278, 0;
	@%p66 bra 	$L__BB7_20;
	shr.u32 	%r329, %r7, 2;
	and.b32  	%r330, %r329, 248;
	mov.u32 	%r331, _ZZN3cub18CUB_300001_SM_10006detail6reduce18DeviceReduceKernelINS2_10policy_hubIdjN4cuda3std3__44plusIdEEE10Policy1000EN6thrust24THRUST_300001_SM_1000_NS6detail15normal_iteratorINSD_10device_ptrIdEEEEjS9_dNS7_10__identityEEEvT0_PT3_T1_NS0_13GridEvenShareISN_EET2_T4_E12temp_storage;
	add.s32 	%r332, %r331, %r330;
	st.shared.f64 	[%r332+24], %fd16;
$L__BB7_20:
	bar.sync 	0;
	setp.ne.s32 	%p67, %r7, 0;
	@%p67 bra 	$L__BB7_48;
	ld.shared.f64 	%fd318, [_ZZN3cub18CUB_300001_SM_10006detail6reduce18DeviceReduceKernelINS2_10policy_hubIdjN4cuda3std3__44plusIdEEE10Policy1000EN6thrust24THRUST_300001_SM_1000_NS6detail15normal_iteratorINSD_10device_ptrIdEEEEjS9_dNS7_10__identityEEEvT0_PT3_T1_NS0_13GridEvenShareISN_EET2_T4_E12temp_storage+32];
	add.f64 	%fd319, %fd375, %fd318;
	ld.shared.f64 	%fd320, [_ZZN3cub18CUB_300001_SM_10006detail6reduce18DeviceReduceKernelINS2_10policy_hubIdjN4cuda3std3__44plusIdEEE10Policy1000EN6thrust24THRUST_300001_SM_1000_NS6detail15normal_iteratorINSD_10device_ptrIdEEEEjS9_dNS7_10__identityEEEvT0_PT3_T1_NS0_13GridEvenShareISN_EET2_T4_E12temp_storage+40];
	add.f64 	%fd321, %fd319, %fd320;
	ld.shared.f64 	%fd322, [_ZZN3cub18CUB_300001_SM_10006detail6reduce18DeviceReduceKernelINS2_10policy_hubIdjN4cuda3std3__44plusIdEEE10Policy1000EN6thrust24THRUST_300001_SM_1000_NS6detail15normal_iteratorINSD_10device_ptrIdEEEEjS9_dNS7_10__identityEEEvT0_PT3_T1_NS0_13GridEvenShareISN_EET2_T4_E12temp_storage+48];
	add.f64 	%fd323, %fd321, %fd322;
	ld.shared.f64 	%fd324, [_ZZN3cub18CUB_300001_SM_10006detail6reduce18DeviceReduceKernelINS2_10policy_hubIdjN4cuda3std3__44plusIdEEE10Policy1000EN6thrust24THRUST_300001_SM_1000_NS6detail15normal_iteratorINSD_10device_ptrIdEEEEjS9_dNS7_10__identityEEEvT0_PT3_T1_NS0_13GridEvenShareISN_EET2_T4_E12temp_storage+56];
	add.f64 	%fd325, %fd323, %fd324;
	ld.shared.f64 	%fd326, [_ZZN3cub18CUB_300001_SM_10006detail6reduce18DeviceReduceKernelINS2_10policy_hubIdjN4cuda3std3__44plusIdEEE10Policy1000EN6thrust24THRUST_300001_SM_1000_NS6detail15normal_iteratorINSD_10device_ptrIdEEEEjS9_dNS7_10__identityEEEvT0_PT3_T1_NS0_13GridEvenShareISN_EET2_T4_E12temp_storage+64];
	add.f64 	%fd327, %fd325, %fd326;
	ld.shared.f64 	%fd328, [_ZZN3cub18CUB_300001_SM_10006detail6reduce18DeviceReduceKernelINS2_10policy_hubIdjN4cuda3std3__44plusIdEEE10Policy1000EN6thrust24THRUST_300001_SM_1000_NS6detail15normal_iteratorINSD_10device_ptrIdEEEEjS9_dNS7_10__identityEEEvT0_PT3_T1_NS0_13GridEvenShareISN_EET2_T4_E12temp_storage+72];
	add.f64 	%fd329, %fd327, %fd328;
	ld.shared.f64 	%fd330, [_ZZN3cub18CUB_300001_SM_10006detail6reduce18DeviceReduceKernelINS2_10policy_hubIdjN4cuda3std3__44plusIdEEE10Policy1000EN6thrust24THRUST_300001_SM_1000_NS6detail15normal_iteratorINSD_10device_ptrIdEEEEjS9_dNS7_10__identityEEEvT0_PT3_T1_NS0_13GridEvenShareISN_EET2_T4_E12temp_storage+80];
	add.f64 	%fd331, %fd329, %fd330;
	ld.shared.f64 	%fd332, [_ZZN3cub18CUB_300001_SM_10006detail6reduce18DeviceReduceKernelINS2_10policy_hubIdjN4cuda3std3__44plusIdEEE10Policy1000EN6thrust24THRUST_300001_SM_1000_NS6detail15normal_iteratorINSD_10device_ptrIdEEEEjS9_dNS7_10__identityEEEvT0_PT3_T1_NS0_13GridEvenShareISN_EET2_T4_E12temp_storage+88];
	add.f64 	%fd333, %fd331, %fd332;
	ld.shared.f64 	%fd334, [_ZZN3cub18CUB_300001_SM_10006detail6reduce18DeviceReduceKernelINS2_10policy_hubIdjN4cuda3std3__44plusIdEEE10Policy1000EN6thrust24THRUST_300001_SM_1000_NS6detail15normal_iteratorINSD_10device_ptrIdEEEEjS9_dNS7_10__identityEEEvT0_PT3_T1_NS0_13GridEvenShareISN_EET2_T4_E12temp_storage+96];
	add.f64 	%fd335, %fd333, %fd334;
	ld.shared.f64 	%fd336, [_ZZN3cub18CUB_300001_SM_10006detail6reduce18DeviceReduceKernelINS2_10policy_hubIdjN4cuda3std3__44plusIdEEE10Policy1000EN6thrust24THRUST_300001_SM_1000_NS6detail15normal_iteratorINSD_10device_ptrIdEEEEjS9_dNS7_10__identityEEEvT0_PT3_T1_NS0_13GridEvenShareISN_EET2_T4_E12temp_storage+104];
	add.f64 	%fd337, %fd335, %fd336;
	ld.shared.f64 	%fd338, [_ZZN3cub18CUB_300001_SM_10006detail6reduce18DeviceReduceKernelINS2_10policy_hubIdjN4cuda3std3__44plusIdEEE10Policy1000EN6thrust24THRUST_300001_SM_1000_NS6detail15normal_iteratorINSD_10device_ptrIdEEEEjS9_dNS7_10__identityEEEvT0_PT3_T1_NS0_13GridEvenShareISN_EET2_T4_E12temp_storage+112];
	add.f64 	%fd339, %fd337, %fd338;
	ld.shared.f64 	%fd340, [_ZZN3cub18CUB_300001_SM_10006detail6reduce18DeviceReduceKernelINS2_10policy_hubIdjN4cuda3std3__44plusIdEEE10Policy1000EN6thrust24THRUST_300001_SM_1000_NS6detail15normal_iteratorINSD_10device_ptrIdEEEEjS9_dNS7_10__identityEEEvT0_PT3_T1_NS0_13GridEvenShareISN_EET2_T4_E12temp_storage+120];
	add.f64 	%fd341, %fd339, %fd340;
	ld.shared.f64 	%fd342, [_ZZN3cub18CUB_300001_SM_10006detail6reduce18DeviceReduceKernelINS2_10policy_hubIdjN4cuda3std3__44plusIdEEE10Policy1000EN6thrust24THRUST_300001_SM_1000_NS6detail15normal_iteratorINSD_10device_ptrIdEEEEjS9_dNS7_10__identityEEEvT0_PT3_T1_NS0_13GridEvenShareISN_EET2_T4_E12temp_storage+128];
	add.f64 	%fd343, %fd341, %fd342;
	ld.shared.f64 	%fd344, [_ZZN3cub18CUB_300001_SM_10006detail6reduce18DeviceReduceKernelINS2_10policy_hubIdjN4cuda3std3__44plusIdEEE10Policy1000EN6thrust24THRUST_300001_SM_1000_NS6detail15normal_iteratorINSD_10device_ptrIdEEEEjS9_dNS7_10__identityEEEvT0_PT3_T1_NS0_13GridEvenShareISN_EET2_T4_E12temp_storage+136];
	add.f64 	%fd345, %fd343, %fd344;
	ld.shared.f64 	%fd346, [_ZZN3cub18CUB_300001_SM_10006detail6reduce18DeviceReduceKernelINS2_10policy_hubIdjN4cuda3std3__44plusIdEEE10Policy1000EN6thrust24THRUST_300001_SM_1000_NS6detail15normal_iteratorINSD_10device_ptrIdEEEEjS9_dNS7_10__identityEEEvT0_PT3_T1_NS0_13GridEvenShareISN_EET2_T4_E12temp_storage+144];
	add.f64 	%fd347, %fd345, %fd346;
	ld.shared.f64 	%fd348, [_ZZN3cub18CUB_300001_SM_10006detail6reduce18DeviceReduceKernelINS2_10policy_hubIdjN4cuda3std3__44plusIdEEE10Policy1000EN6thrust24THRUST_300001_SM_1000_NS6detail15normal_iteratorINSD_10device_ptrIdEEEEjS9_dNS7_10__identityEEEvT0_PT3_T1_NS0_13GridEvenShareISN_EET2_T4_E12temp_storage+152];
	add.f64 	%fd349, %fd347, %fd348;
	ld.shared.f64 	%fd350, [_ZZN3cub18CUB_300001_SM_10006detail6reduce18DeviceReduceKernelINS2_10policy_hubIdjN4cuda3std3__44plusIdEEE10Policy1000EN6thrust24THRUST_300001_SM_1000_NS6detail15normal_iteratorINSD_10device_ptrIdEEEEjS9_dNS7_10__identityEEEvT0_PT3_T1_NS0_13GridEvenShareISN_EET2_T4_E12temp_storage+160];
	add.f64 	%fd351, %fd349, %fd350;
	ld.shared.f64 	%fd352, [_ZZN3cub18CUB_300001_SM_10006detail6reduce18DeviceReduceKernelINS2_10policy_hubIdjN4cuda3std3__44plusIdEEE10Policy1000EN6thrust24THRUST_300001_SM_1000_NS6detail15normal_iteratorINSD_10device_ptrIdEEEEjS9_dNS7_10__identityEEEvT0_PT3_T1_NS0_13GridEvenShareISN_EET2_T4_E12temp_storage+168];
	add.f64 	%fd353, %fd351, %fd352;
	ld.shared.f64 	%fd354, [_ZZN3cub18CUB_300001_SM_10006detail6reduce18DeviceReduceKernelINS2_10policy_hubIdjN4cuda3std3__44plusIdEEE10Policy1000EN6thrust24THRUST_300001_SM_1000_NS6detail15normal_iteratorINSD_10device_ptrIdEEEEjS9_dNS7_10__identityEEEvT0_PT3_T1_NS0_13GridEvenShareISN_EET2_T4_E12temp_storage+176];
	add.f64 	%fd375, %fd353, %fd354;
	bra.uni 	$L__BB7_48;
$L__BB7_22:
	// begin inline asm
	mov.u32 %r215, %laneid;
	// end inline asm
	and.b32  	%r266, %r7, 992;
	add.s32 	%r267, %r266, 32;
	setp.gt.u32 	%p34, %r267, %r6;
	not.b32 	%r268, %r266;
	add.s32 	%r269, %r6, %r268;
	selp.b32 	%r264, %r269, 31, %p34;
	mov.b64 	%rd136, %fd364;
	mov.b64 	{%r217, %r222}, %rd136;
	mov.b32 	%r223, 1;
	mov.b32 	%r265, -1;
	// begin inline asm
	shfl.sync.down.b32 %r216, %r217, %r223, %r264, %r265;
	// end inline asm
	// begin inline asm
	shfl.sync.down.b32 %r221, %r222, %r223, %r264, %r265;
	// end inline asm
	mov.b64 	%rd137, {%r216, %r221};
	mov.b64 	%fd235, %rd137;
	setp.lt.s32 	%p35, %r215, %r264;
	add.f64 	%fd236, %fd364, %fd235;
	selp.f64 	%fd237, %fd236, %fd364, %p35;
	mov.b64 	%rd138, %fd237;
	mov.b64 	{%r227, %r232}, %rd138;
	mov.b32 	%r233, 2;
	// begin inline asm
	shfl.sync.down.b32 %r226, %r227, %r233, %r264, %r265;
	// end inline asm
	// begin inline asm
	shfl.sync.down.b32 %r231, %r232, %r233, %r264, %r265;
	// end inline asm
	mov.b64 	%rd139, {%r226, %r231};
	mov.b64 	%fd238, %rd139;
	add.s32 	%r270, %r215, 2;
	setp.gt.s32 	%p36, %r270, %r264;
	add.f64 	%fd239, %fd237, %fd238;
	selp.f64 	%fd240, %fd237, %fd239, %p36;
	mov.b64 	%rd140, %fd240;
	mov.b64 	{%r237, %r242}, %rd140;
	mov.b32 	%r243, 4;
	// begin inline asm
	shfl.sync.down.b32 %r236, %r237, %r243, %r264, %r265;
	// end inline asm
	// begin inline asm
	shfl.sync.down.b32 %r241, %r242, %r243, %r264, %r265;
	// end inline asm
	mov.b64 	%rd141, {%r236, %r241};
	mov.b64 	%fd241, %rd141;
	add.s32 	%r271, %r215, 4;
	setp.gt.s32 	%p37, %r271, %r264;
	add.f64 	%fd242, %fd240, %fd241;
	selp.f64 	%fd243, %fd240, %fd242, %p37;
	mov.b64 	%rd142, %fd243;
	mov.b64 	{%r247, %r252}, %rd142;
	mov.b32 	%r253, 8;
	// begin inline asm
	shfl.sync.down.b32 %r246, %r247, %r253, %r264, %r265;
	// end inline asm
	// begin inline asm
	shfl.sync.down.b32 %r251, %r252, %r253, %r264, %r265;
	// end inline asm
	mov.b64 	%rd143, {%r246, %r251};
	mov.b64 	%fd244, %rd143;
	add.s32 	%r272, %r215, 8;
	setp.gt.s32 	%p38, %r272, %r264;
	add.f64 	%fd245, %fd243, %fd244;
	selp.f64 	%fd246, %fd243, %fd245, %p38;
	mov.b64 	%rd144, %fd246;
	mov.b64 	{%r257, %r262}, %rd144;
	mov.b32 	%r263, 16;
	// begin inline asm
	shfl.sync.down.b32 %r256, %r257, %r263, %r264, %r265;
	// end inline asm
	// begin inline asm
	shfl.sync.down.b32 %r261, %r262, %r263, %r264, %r265;
	// end inline asm
	mov.b64 	%rd145, {%r256, %r261};
	mov.b64 	%fd247, %rd145;
	add.s32 	%r273, %r215, 16;
	setp.gt.s32 	%p39, %r273, %r264;
	add.f64 	%fd248, %fd246, %fd247;
	selp.f64 	%fd375, %fd246, %fd248, %p39;
	setp.ne.s32 	%p40, %r215, 0;
	@%p40 bra 	$L__BB7_24;
	shr.u32 	%r274, %r7, 2;
	and.b32  	%r275, %r274, 248;
	mov.u32 	%r276, _ZZN3cub18CUB_300001_SM_10006detail6reduce18DeviceReduceKernelINS2_10policy_hubIdjN4cuda3std3__44plusIdEEE10Policy1000EN6thrust24THRUST_300001_SM_1000_NS6detail15normal_iteratorINSD_10device_ptrIdEEEEjS9_dNS7_10__identityEEEvT0_PT3_T1_NS0_13GridEvenShareISN_EET2_T4_E12temp_storage;
	add.s32 	%r277, %r276, %r275;
	st.shared.f64 	[%r277+24], %fd375;
$L__BB7_24:
	bar.sync 	0;
	setp.ne.s32 	%p41, %r7, 0;
	@%p41 bra 	$L__BB7_48;
	setp.gt.u32 	%p42, %r6, 32;
	ld.shared.f64 	%fd249, [_ZZN3cub18CUB_300001_SM_10006detail6reduce18DeviceReduceKernelINS2_10policy_hubIdjN4cuda3std3__44plusIdEEE10Policy1000EN6thrust24THRUST_300001_SM_1000_NS6detail15normal_iteratorINSD_10device_ptrIdEEEEjS9_dNS7_10__identityEEEvT0_PT3_T1_NS0_13GridEvenShareISN_EET2_T4_E12temp_storage+32];
	add.f64 	%fd250, %fd375, %fd249;
	selp.f64 	%fd251, %fd250, %fd375, %p42;
	setp.gt.u32 	%p43, %r6, 64;
	ld.shared.f64 	%fd252, [_ZZN3cub18CUB_300001_SM_10006detail6reduce18DeviceReduceKernelINS2_10policy_hubIdjN4cuda3std3__44plusIdEEE10Policy1000EN6thrust24THRUST_300001_SM_1000_NS6detail15normal_iteratorINSD_10device_ptrIdEEEEjS9_dNS7_10__identityEEEvT0_PT3_T1_NS0_13GridEvenShareISN_EET2_T4_E12temp_storage+40];
	add.f64 	%fd253, %fd252, %fd251;
	selp.f64 	%fd254, %fd253, %fd251, %p43;
	setp.gt.u32 	%p44, %r6, 96;
	ld.shared.f64 	%fd255, [_ZZN3cub18CUB_300001_SM_10006detail6reduce18DeviceReduceKernelINS2_10policy_hubIdjN4cuda3std3__44plusIdEEE10Policy1000EN6thrust24THRUST_300001_SM_1000_NS6detail15normal_iteratorINSD_10device_ptrIdEEEEjS9_dNS7_10__identityEEEvT0_PT3_T1_NS0_13GridEvenShareISN_EET2_T4_E12temp_storage+48];
	add.f64 	%fd256, %fd255, %fd254;
	selp.f64 	%fd257, %fd256, %fd254, %p44;
	setp.gt.u32 	%p45, %r6, 128;
	ld.shared.f64 	%fd258, [_ZZN3cub18CUB_300001_SM_10006detail6reduce18DeviceReduceKernelINS2_10policy_hubIdjN4cuda3std3__44plusIdEEE10Policy1000EN6thrust24THRUST_300001_SM_1000_NS6detail15normal_iteratorINSD_10device_ptrIdEEEEjS9_dNS7_10__identityEEEvT0_PT3_T1_NS0_13GridEvenShareISN_EET2_T4_E12temp_storage+56];
	add.f64 	%fd259, %fd258, %fd257;
	selp.f64 	%fd260, %fd259, %fd257, %p45;
	setp.gt.u32 	%p46, %r6, 160;
	ld.shared.f64 	%fd261, [_ZZN3cub18CUB_300001_SM_10006detail6reduce18DeviceReduceKernelINS2_10policy_hubIdjN4cuda3std3__44plusIdEEE10Policy1000EN6thrust24THRUST_300001_SM_1000_NS6detail15normal_iteratorINSD_10device_ptrIdEEEEjS9_dNS7_10__identityEEEvT0_PT3_T1_NS0_13GridEvenShareISN_EET2_T4_E12temp_storage+64];
	add.f64 	%fd262, %fd261, %fd260;
	selp.f64 	%fd263, %fd262, %fd260, %p46;
	setp.gt.u32 	%p47, %r6, 192;
	ld.shared.f64 	%fd264, [_ZZN3cub18CUB_300001_SM_10006detail6reduce18DeviceReduceKernelINS2_10policy_hubIdjN4cuda3std3__44plusIdEEE10Policy1000EN6thrust24THRUST_300001_SM_1000_NS6detail15normal_iteratorINSD_10device_ptrIdEEEEjS9_dNS7_10__identityEEEvT0_PT3_T1_NS0_13GridEvenShareISN_EET2_T4_E12temp_storage+72];
	add.f64 	%fd265, %fd264, %fd263;
	selp.f64 	%fd266, %fd265, %fd263, %p47;
	setp.gt.u32 	%p48, %r6, 224;
	ld.shared.f64 	%fd267, [_ZZN3cub18CUB_300001_SM_10006detail6reduce18DeviceReduceKernelINS2_10policy_hubIdjN4cuda3std3__44plusIdEEE10Policy1000EN6thrust24THRUST_300001_SM_1000_NS6detail15normal_iteratorINSD_10device_ptrIdEEEEjS9_dNS7_10__identityEEEvT0_PT3_T1_NS0_13GridEvenShareISN_EET2_T4_E12temp_storage+80];
	add.f64 	%fd268, %fd267, %fd266;
	selp.f64 	%fd269, %fd268, %fd266, %p48;
	setp.gt.u32 	%p49, %r6, 256;
	ld.shared.f64 	%fd270, [_ZZN3cub18CUB_300001_SM_10006detail6reduce18DeviceReduceKernelINS2_10policy_hubIdjN4cuda3std3__44plusIdEEE10Policy1000EN6thrust24THRUST_300001_SM_1000_NS6detail15normal_iteratorINSD_10device_ptrIdEEEEjS9_dNS7_10__identityEEEvT0_PT3_T1_NS0_13GridEvenShareISN_EET2_T4_E12temp_storage+88];
	add.f64 	%fd271, %fd270, %fd269;
	selp.f64 	%fd272, %fd271, %fd269, %p49;
	setp.gt.u32 	%p50, %r6, 288;
	ld.shared.f64 	%fd273, [_ZZN3cub18CUB_300001_SM_10006detail6reduce18DeviceReduceKernelINS2_10policy_hubIdjN4cuda3std3__44plusIdEEE10Policy1000EN6thrust24THRUST_300001_SM_1000_NS6detail15normal_iteratorINSD_10device_ptrIdEEEEjS9_dNS7_10__identityEEEvT0_PT3_T1_NS0_13GridEvenShareISN_EET2_T4_E12temp_storage+96];
	add.f64 	%fd274, %fd273, %fd272;
	selp.f64 	%fd275, %fd274, %fd272, %p50;
	setp.gt.u32 	%p51, %r6, 320;
	ld.shared.f64 	%fd276, [_ZZN3cub18CUB_300001_SM_10006detail6reduce18DeviceReduceKernelINS2_10policy_hubIdjN4cuda3std3__44plusIdEEE10Policy1000EN6thrust24THRUST_300001_SM_1000_NS6detail15normal_iteratorINSD_10device_ptrIdEEEEjS9_dNS7_10__identityEEEvT0_PT3_T1_NS0_13GridEvenShareISN_EET2_T4_E12temp_storage+104];
	add.f64 	%fd277, %fd276, %fd275;
	selp.f64 	%fd278, %fd277, %fd275, %p51;
	setp.gt.u32 	%p52, %r6, 352;
	ld.shared.f64 	%fd279, [_ZZN3cub18CUB_300001_SM_10006detail6reduce18DeviceReduceKernelINS2_10policy_hubIdjN4cuda3std3__44plusIdEEE10Policy1000EN6thrust24THRUST_300001_SM_1000_NS6detail15normal_iteratorINSD_10device_ptrIdEEEEjS9_dNS7_10__identityEEEvT0_PT3_T1_NS0_13GridEvenShareISN_EET2_T4_E12temp_storage+112];
	add.f64 	%fd280, %fd279, %fd278;
	selp.f64 	%fd281, %fd280, %fd278, %p52;
	setp.gt.u32 	%p53, %r6, 384;
	ld.shared.f64 	%fd282, [_ZZN3cub18CUB_300001_SM_10006detail6reduce18DeviceReduceKernelINS2_10policy_hubIdjN4cuda3std3__44plusIdEEE10Policy1000EN6thrust24THRUST_300001_SM_1000_NS6detail15normal_iteratorINSD_10device_ptrIdEEEEjS9_dNS7_10__identityEEEvT0_PT3_T1_NS0_13GridEvenShareISN_EET2_T4_E12temp_storage+120];
	add.f64 	%fd283, %fd282, %fd281;
	selp.f64 	%fd284, %fd283, %fd281, %p53;
	setp.gt.u32 	%p54, %r6, 416;
	ld.shared.f64 	%fd285, [_ZZN3cub18CUB_300001_SM_10006detail6reduce18DeviceReduceKernelINS2_10policy_hubIdjN4cuda3std3__44plusIdEEE10Policy1000EN6thrust24THRUST_300001_SM_1000_NS6detail15normal_iteratorINSD_10device_ptrIdEEEEjS9_dNS7_10__identityEEEvT0_PT3_T1_NS0_13GridEvenShareISN_EET2_T4_E12temp_storage+128];
	add.f64 	%fd286, %fd285, %fd284;
	selp.f64 	%fd287, %fd286, %fd284, %p54;
	setp.gt.u32 	%p55, %r6, 448;
	ld.shared.f64 	%fd288, [_ZZN3cub18CUB_300001_SM_10006detail6reduce18DeviceReduceKernelINS2_10policy_hubIdjN4cuda3std3__44plusIdEEE10Policy1000EN6thrust24THRUST_300001_SM_1000_NS6detail15normal_iteratorINSD_10device_ptrIdEEEEjS9_dNS7_10__identityEEEvT0_PT3_T1_NS0_13GridEvenShareISN_EET2_T4_E12temp_storage+136];
	add.f64 	%fd289, %fd288, %fd287;
	selp.f64 	%fd290, %fd289, %fd287, %p55;
	setp.gt.u32 	%p56, %r6, 480;
	ld.shared.f64 	%fd291, [_ZZN3cub18CUB_300001_SM_10006detail6reduce18DeviceReduceKernelINS2_10policy_hubIdjN4cuda3std3__44plusIdEEE10Policy1000EN6thrust24THRUST_300001_SM_1000_NS6detail15normal_iteratorINSD_10device_ptrIdEEEEjS9_dNS7_10__identityEEEvT0_PT3_T1_NS0_13GridEvenShareISN_EET2_T4_E12temp_storage+144];
	add.f64 	%fd292, %fd291, %fd290;
	selp.f64 	%fd293, %fd292, %fd290, %p56;
	setp.gt.u32 	%p57, %r6, 512;
	ld.shared.f64 	%fd294, [_ZZN3cub18CUB_300001_SM_10006detail6reduce18DeviceReduceKernelINS2_10policy_hubIdjN4cuda3std3__44plusIdEEE10Policy1000EN6thrust24THRUST_300001_SM_1000_NS6detail15normal_iteratorINSD_10device_ptrIdEEEEjS9_dNS7_10__identityEEEvT0_PT3_T1_NS0_13GridEvenShareISN_EET2_T4_E12temp_storage+152];
	add.f64 	%fd295, %fd294, %fd293;
	selp.f64 	%fd296, %fd295, %fd293, %p57;
	setp.gt.u32 	%p58, %r6, 544;
	ld.shared.f64 	%fd297, [_ZZN3cub18CUB_300001_SM_10006detail6reduce18DeviceReduceKernelINS2_10policy_hubIdjN4cuda3std3__44plusIdEEE10Policy1000EN6thrust24THRUST_300001_SM_1000_NS6detail15normal_iteratorINSD_10device_ptrIdEEEEjS9_dNS7_10__identityEEEvT0_PT3_T1_NS0_13GridEvenShareISN_EET2_T4_E12temp_storage+160];
	add.f64 	%fd298, %fd297, %fd296;
	selp.f64 	%fd299, %fd298, %fd296, %p58;
	setp.gt.u32 	%p59, %r6, 576;
	ld.shared.f64 	%fd300, [_ZZN3cub18CUB_300001_SM_10006detail6reduce18DeviceReduceKernelINS2_10policy_hubIdjN4cuda3std3__44plusIdEEE10Policy1000EN6thrust24THRUST_300001_SM_1000_NS6detail15normal_iteratorINSD_10device_ptrIdEEEEjS9_dNS7_10__identityEEEvT0_PT3_T1_NS0_13GridEvenShareISN_EET2_T4_E12temp_storage+168];
	add.f64 	%fd301, %fd300, %fd299;
	selp.f64 	%fd302, %fd301, %fd299, %p59;
	setp.gt.u32 	%p60, %r6, 608;
	ld.shared.f64 	%fd303, [_ZZN3cub18CUB_300001_SM_10006detail6reduce18DeviceReduceKernelINS2_10policy_hubIdjN4cuda3std3__44plusIdEEE10Policy1000EN6thrust24THRUST_300001_SM_1000_NS6detail15normal_iteratorINSD_10device_ptrIdEEEEjS9_dNS7_10__identityEEEvT0_PT3_T1_NS0_13GridEvenShareISN_EET2_T4_E12temp_storage+176];
	add.f64 	%fd304, %fd303, %fd302;
	selp.f64 	%fd375, %fd304, %fd302, %p60;
	bra.uni 	$L__BB7_48;
$L__BB7_26:
	mov.u32 	%r35, %tid.x;
	add.s32 	%r72, %r347, %r35;
	mul.wide.u32 	%rd4, %r72, 8;
	add.s64 	%rd5, %rd1, %rd4;
	ld.global.f64 	%fd41, [%rd5];
	ld.global.f64 	%fd42, [%rd5+5120];
	ld.global.f64 	%fd43, [%rd5+10240];
	ld.global.f64 	%fd44, [%rd5+15360];
	ld.global.f64 	%fd45, [%rd5+20480];
	ld.global.f64 	%fd46, [%rd5+25600];
	ld.global.f64 	%fd47, [%rd5+30720];
	ld.global.f64 	%fd48, [%rd5+35840];
	add.f64 	%fd49, %fd41, %fd42;
	add.f64 	%fd50, %fd49, %fd43;
	add.f64 	%fd51, %fd50, %fd44;
	add.f64 	%fd52, %fd51, %fd45;
	add.f64 	%fd53, %fd52, %fd46;
	add.f64 	%fd54, %fd53, %fd47;
	add.f64 	%fd374, %fd54, %fd48;
	setp.lt.u32 	%p2, %r6, %r4;
	@%p2 bra 	$L__BB7_44;
	add.s32 	%r36, %r4, %r347;
	not.b32 	%r74, %r35;
	add.s32 	%r75, %r74, %r1;
	sub.s32 	%r76, %r75, %r4;
	sub.s32 	%r344, %r76, %r347;
	add.s32 	%r77, %r36, %r35;
	add.s32 	%r343, %r77, 5120;
	mov.b32 	%r346, 0;
	mov.u32 	%r345, %r36;
$L__BB7_28:
	mad.lo.s32 	%r347, %r2, 5120, %r347;
	add.s32 	%r78, %r1, -5120;
	setp.gt.u32 	%p3, %r347, %r78;
	@%p3 bra 	$L__BB7_30;
	add.s32 	%r79, %r35, %r347;
	mul.wide.u32 	%rd6, %r79, 8;
	add.s64 	%rd7, %rd1, %rd6;
	ld.global.f64 	%fd55, [%rd7];
	ld.global.f64 	%fd56, [%rd7+5120];
	ld.global.f64 	%fd57, [%rd7+10240];
	ld.global.f64 	%fd58, [%rd7+15360];
	ld.global.f64 	%fd59, [%rd7+20480];
	ld.global.f64 	%fd60, [%rd7+25600];
	ld.global.f64 	%fd61, [%rd7+30720];
	ld.global.f64 	%fd62, [%rd7+35840];
	add.f64 	%fd63, %fd374, %fd55;
	add.f64 	%fd64, %fd63, %fd56;
	add.f64 	%fd65, %fd64, %fd57;
	add.f64 	%fd66, %fd65, %fd58;
	add.f64 	%fd67, %fd66, %fd59;
	add.f64 	%fd68, %fd67, %fd60;
	add.f64 	%fd69, %fd68, %fd61;
	add.f64 	%fd374, %fd69, %fd62;
	sub.s32 	%r80, %r1, %r347;
	mul.lo.s32 	%r81, %r2, 5120;
	setp.lt.u32 	%p4, %r80, %r81;
	add.s32 	%r346, %r346, 1;
	add.s32 	%r345, %r345, %r81;
	sub.s32 	%r344, %r344, %r81;
	add.s32 	%r343, %r343, %r81;
	@%p4 bra 	$L__BB7_44;
	bra.uni 	$L__BB7_28;
$L__BB7_30:
	setp.le.u32 	%p5, %r1, %r347;
	sub.s32 	%r82, %r1, %r347;
	setp.ge.s32 	%p6, %r35, %r82;
	or.pred  	%p7, %p5, %p6;
	@%p7 bra 	$L__BB7_44;
	not.b32 	%r84, %r35;
	add.s32 	%r85, %r1, %r84;
	sub.s32 	%r86, %r85, %r36;
	mul.lo.s32 	%r87, %r2, %r346;
	mad.lo.s32 	%r88, %r87, -5120, %r86;
	mul.hi.u32 	%r89, %r88, -858993459;
	shr.u32 	%r90, %r89, 9;
	add.s32 	%r49, %r90, 1;
	and.b32  	%r50, %r49, 15;
	setp.lt.u32 	%p8, %r88, 9600;
	mov.u32 	%r352, %r35;
	@%p8 bra 	$L__BB7_35;
	or.b32  	%r350, %r35, 5120;
	mul.hi.u32 	%r91, %r344, -858993459;
	shr.u32 	%r92, %r91, 9;
	add.s32 	%r93, %r92, 1;
	and.b32  	%r94, %r93, 16777200;
	neg.s32 	%r348, %r94;
$L__BB7_33:
	.pragma "nounroll";
	add.s32 	%r95, %r343, -5120;
	mul.wide.u32 	%rd8, %r95, 8;
	add.s64 	%rd9, %rd1, %rd8;
	ld.global.f64 	%fd71, [%rd9];
	add.f64 	%fd72, %fd374, %fd71;
	add.s32 	%r96, %r343, -4480;
	mul.wide.u32 	%rd10, %r96, 8;
	add.s64 	%rd11, %rd1, %rd10;
	ld.global.f64 	%fd73, [%rd11];
	add.f64 	%fd74, %fd72, %fd73;
	add.s32 	%r97, %r343, -3840;
	mul.wide.u32 	%rd12, %r97, 8;
	add.s64 	%rd13, %rd1, %rd12;
	ld.global.f64 	%fd75, [%rd13];
	add.f64 	%fd76, %fd74, %fd75;
	add.s32 	%r98, %r343, -3200;
	mul.wide.u32 	%rd14, %r98, 8;
	add.s64 	%rd15, %rd1, %rd14;
	ld.global.f64 	%fd77, [%rd15];
	add.f64 	%fd78, %fd76, %fd77;
	add.s32 	%r99, %r343, -2560;
	mul.wide.u32 	%rd16, %r99, 8;
	add.s64 	%rd17, %rd1, %rd16;
	ld.global.f64 	%fd79, [%rd17];
	add.f64 	%fd80, %fd78, %fd79;
	add.s32 	%r100, %r343, -1920;
	mul.wide.u32 	%rd18, %r100, 8;
	add.s64 	%rd19, %rd1, %rd18;
	ld.global.f64 	%fd81, [%rd19];
	add.f64 	%fd82, %fd80, %fd81;
	add.s32 	%r101, %r343, -1280;
	mul.wide.u32 	%rd20, %r101, 8;
	add.s64 	%rd21, %rd1, %rd20;
	ld.global.f64 	%fd83, [%rd21];
	add.f64 	%fd84, %fd82, %fd83;
	add.s32 	%r102, %r343, 4480;
	add.s32 	%r103, %r343, -640;
	mul.wide.u32 	%rd22, %r103, 8;
	add.s64 	%rd23, %rd1, %rd22;
	ld.global.f64 	%fd85, [%rd23];
	add.f64 	%fd86, %fd84, %fd85;
	mul.wide.u32 	%rd24, %r343, 8;
	add.s64 	%rd25, %rd1, %rd24;
	ld.global.f64 	%fd87, [%rd25];
	add.f64 	%fd88, %fd86, %fd87;
	add.s32 	%r104, %r343, 640;
	mul.wide.u32 	%rd26, %r104, 8;
	add.s64 	%rd27, %rd1, %rd26;
	ld.global.f64 	%fd89, [%rd27];
	add.f64 	%fd90, %fd88, %fd89;
	add.s32 	%r105, %r343, 1280;
	mul.wide.u32 	%rd28, %r105, 8;
	add.s64 	%rd29, %rd1, %rd28;
	ld.global.f64 	%fd91, [%rd29];
	add.f64 	%fd92, %fd90, %fd91;
	add.s32 	%r106, %r343, 1920;
	mul.wide.u32 	%rd30, %r106, 8;
	add.s64 	%rd31, %rd1, %rd30;
	ld.global.f64 	%fd93, [%rd31];
	add.f64 	%fd94, %fd92, %fd93;
	add.s32 	%r107, %r343, 2560;
	mul.wide.u32 	%rd32, %r107, 8;
	add.s64 	%rd33, %rd1, %rd32;
	ld.global.f64 	%fd95, [%rd33];
	add.f64 	%fd96, %fd94, %fd95;
	add.s32 	%r108, %r343, 3200;
	mul.wide.u32 	%rd34, %r108, 8;
	add.s64 	%rd35, %rd1, %rd34;
	ld.global.f64 	%fd97, [%rd35];
	add.f64 	%fd98, %fd96, %fd97;
	add.s32 	%r109, %r343, 3840;
	mul.wide.u32 	%rd36, %r109, 8;
	add.s64 	%rd37, %rd1, %rd36;
	ld.global.f64 	%fd99, [%rd37];
	add.f64 	%fd100, %fd98, %fd99;
	mul.wide.u32 	%rd38, %r102, 8;
	add.s64 	%rd39, %rd1, %rd38;
	ld.global.f64 	%fd101, [%rd39];
	add.f64 	%fd374, %fd100, %fd101;
	add.s32 	%r350, %r350, 10240;
	add.s32 	%r343, %r343, 10240;
	add.s32 	%r348, %r348, 16;
	setp.ne.s32 	%p9, %r348, 0;
	@%p9 bra 	$L__BB7_33;
	add.s32 	%r352, %r350, -5120;
$L__BB7_35:
	setp.eq.s32 	%p10, %r50, 0;
	@%p10 bra 	$L__BB7_44;
	and.b32  	%r61, %r49, 7;
	setp.lt.u32 	%p11, %r50, 8;
	@%p11 bra 	$L__BB7_38;
	add.s32 	%r110, %r352, %r347;
	mul.wide.u32 	%rd40, %r110, 8;
	add.s64 	%rd41, %rd1, %rd40;
	ld.global.f64 	%fd103, [%rd41];
	add.f64 	%fd104, %fd374, %fd103;
	add.s32 	%r111, %r110, 640;
	mul.wide.u32 	%rd42, %r111, 8;
	add.s64 	%rd43, %rd1, %rd42;
	ld.global.f64 	%fd105, [%rd43];
	add.f64 	%fd106, %fd104, %fd105;
	add.s32 	%r112, %r110, 1280;
	mul.wide.u32 	%rd44, %r112, 8;
	add.s64 	%rd45, %rd1, %rd44;
	ld.global.f64 	%fd107, [%rd45];
	add.f64 	%fd108, %fd106, %fd107;
	add.s32 	%r113, %r110, 1920;
	mul.wide.u32 	%rd46, %r113, 8;
	add.s64 	%rd47, %rd1, %rd46;
	ld.global.f64 	%fd109, [%rd47];
	add.f64 	%fd110, %fd108, %fd109;
	add.s32 	%r114, %r110, 2560;
	mul.wide.u32 	%rd48, %r114, 8;
	add.s64 	%rd49, %rd1, %rd48;
	ld.global.f64 	%fd111, [%rd49];
	add.f64 	%fd112, %fd110, %fd111;
	add.s32 	%r115, %r110, 3200;
	mul.wide.u32 	%rd50, %r115, 8;
	add.s64 	%rd51, %rd1, %rd50;
	ld.global.f64 	%fd113, [%rd51];
	add.f64 	%fd114, %fd112, %fd113;
	add.s32 	%r116, %r110, 3840;
	mul.wide.u32 	%rd52, %r116, 8;
	add.s64 	%rd53, %rd1, %rd52;
	ld.global.f64 	%fd115, [%rd53];
	add.f64 	%fd116, %fd114, %fd115;
	add.s32 	%r117, %r110, 4480;
	mul.wide.u32 	%rd54, %r117, 8;
	add.s64 	%rd55, %rd1, %rd54;
	ld.global.f64 	%fd117, [%rd55];
	add.f64 	%fd374, %fd116, %fd117;
	add.s32 	%r352, %r352, 5120;
$L__BB7_38:
	setp.eq.s32 	%p12, %r61, 0;
	@%p12 bra 	$L__BB7_44;
	setp.lt.u32 	%p13, %r61, 4;
	@%p13 bra 	$L__BB7_41;
	add.s32 	%r118, %r352, %r347;
	mul.wide.u32 	%rd56, %r118, 8;
	add.s64 	%rd57, %rd1, %rd56;
	ld.global.f64 	%fd119, [%rd57];
	add.f64 	%fd120, %fd374, %fd119;
	add.s32 	%r119, %r118, 640;
	mul.wide.u32 	%rd58, %r119, 8;
	add.s64 	%rd59, %rd1, %rd58;
	ld.global.f64 	%fd121, [%rd59];
	add.f64 	%fd122, %fd120, %fd121;
	add.s32 	%r120, %r118, 1280;
	mul.wide.u32 	%rd60, %r120, 8;
	add.s64 	%rd61, %rd1, %rd60;
	ld.global.f64 	%fd123, [%rd61];
	add.f64 	%fd124, %fd122, %fd123;
	add.s32 	%r121, %r118, 1920;
	mul.wide.u32 	%rd62, %r121, 8;
	add.s64 	%rd63, %rd1, %rd62;
	ld.global.f64 	%fd125, [%rd63];
	add.f64 	%fd374, %fd124, %fd125;
	add.s32 	%r352, %r352, 2560;
$L__BB7_41:
	and.b32  	%r122, %r49, 3;
	setp.eq.s32 	%p14, %r122, 0;
	@%p14 bra 	$L__BB7_44;
	add.s32 	%r355, %r352, %r345;
	mul.hi.u32 	%r123, %r344, -858993459;
	cvt.u16.u32 	%rs1, %r123;
	shr.u16 	%rs2, %rs1, 9;
	add.s16 	%rs3, %rs2, 1;
	cvt.u32.u16 	%r124, %rs3;
	and.b32  	%r125, %r124, 3;
	neg.s32 	%r354, %r125;
$L__BB7_43:
	.pragma "nounroll";
	mul.wide.u32 	%rd64, %r355, 8;
	add.s64 	%rd65, %rd1, %rd64;
	ld.global.f64 	%fd126, [%rd65];
	add.f64 	%fd374, %fd374, %fd126;
	add.s32 	%r355, %r355, 640;
	add.s32 	%r354, %r354, 1;
	setp.ne.s32 	%p15, %r354, 0;
	@%p15 bra 	$L__BB7_43;
$L__BB7_44:
	// begin inline asm
	mov.u32 %r126, %laneid;
	// end inline asm
	mov.b64 	%rd66, %fd374;
	mov.b64 	{%r128, %r133}, %rd66;
	mov.b32 	%r134, 1;
	mov.b32 	%r175, 31;
	mov.b32 	%r176, -1;
	// begin inline asm
	shfl.sync.down.b32 %r127, %r128, %r134, %r175, %r176;
	// end inline asm
	// begin inline asm
	shfl.sync.down.b32 %r132, %r133, %r134, %r175, %r176;
	// end inline asm
	mov.b64 	%rd67, {%r127, %r132};
	mov.b64 	%fd127, %rd67;
	setp.gt.s32 	%p16, %r126, 30;
	add.f64 	%fd128, %fd374, %fd127;
	selp.f64 	%fd129, %fd374, %fd128, %p16;
	mov.b64 	%rd68, %fd129;
	mov.b64 	{%r138, %r143}, %rd68;
	mov.b32 	%r144, 2;
	// begin inline asm
	shfl.sync.down.b32 %r137, %r138, %r144, %r175, %r176;
	// end inline asm
	// begin inline asm
	shfl.sync.down.b32 %r142, %r143, %r144, %r175, %r176;
	// end inline asm
	mov.b64 	%rd69, {%r137, %r142};
	mov.b64 	%fd130, %rd69;
	setp.gt.s32 	%p17, %r126, 29;
	add.f64 	%fd131, %fd129, %fd130;
	selp.f64 	%fd132, %fd129, %fd131, %p17;
	mov.b64 	%rd70, %fd132;
	mov.b64 	{%r148, %r153}, %rd70;
	mov.b32 	%r154, 4;
	// begin inline asm
	shfl.sync.down.b32 %r147, %r148, %r154, %r175, %r176;
	// end inline asm
	// begin inline asm
	shfl.sync.down.b32 %r152, %r153, %r154, %r175, %r176;
	// end inline asm
	mov.b64 	%rd71, {%r147, %r152};
	mov.b64 	%fd133, %rd71;
	setp.gt.s32 	%p18, %r126, 27;
	add.f64 	%fd134, %fd132, %fd133;
	selp.f64 	%fd135, %fd132, %fd134, %p18;
	mov.b64 	%rd72, %fd135;
	mov.b64 	{%r158, %r163}, %rd72;
	mov.b32 	%r164, 8;
	// begin inline asm
	shfl.sync.down.b32 %r157, %r158, %r164, %r175, %r176;
	// end inline asm
	// begin inline asm
	shfl.sync.down.b32 %r162, %r163, %r164, %r175, %r176;
	// end inline asm
	mov.b64 	%rd73, {%r157, %r162};
	mov.b64 	%fd136, %rd73;
	setp.gt.s32 	%p19, %r126, 23;
	add.f64 	%fd137, %fd135, %fd136;
	selp.f64 	%fd138, %fd135, %fd137, %p19;
	mov.b64 	%rd74, %fd138;
	mov.b64 	{%r168, %r173}, %rd74;
	mov.b32 	%r174, 16;
	// begin inline asm
	shfl.sync.down.b32 %r167, %r168, %r174, %r175, %r176;
	// end inline asm
	// begin inline asm
	shfl.sync.down.b32 %r172, %r173, %r174, %r175, %r176;
	// end inline asm
	mov.b64 	%rd75, {%r167, %r172};
	mov.b64 	%fd139, %rd75;
	setp.gt.s32 	%p20, %r126, 15;
	add.f64 	%fd37, %fd138, %fd139;
	selp.f64 	%fd375, %fd138, %fd37, %p20;
	setp.ne.s32 	%p21, %r126, 0;
	@%p21 bra 	$L__BB7_46;
	shr.u32 	%r177, %r35, 2;
	and.b32  	%r178, %r177, 248;
	mov.u32 	%r179, _ZZN3cub18CUB_300001_SM_10006detail6reduce18DeviceReduceKernelINS2_10policy_hubIdjN4cuda3std3__44plusIdEEE10Policy1000EN6thrust24THRUST_300001_SM_1000_NS6detail15normal_iteratorINSD_10device_ptrIdEEEEjS9_dNS7_10__identityEEEvT0_PT3_T1_NS0_13GridEvenShareISN_EET2_T4_E12temp_storage;
	add.s32 	%r180, %r179, %r178;
	st.shared.f64 	[%r180+24], %fd37;
$L__BB7_46:
	bar.sync 	0;
	setp.ne.s32 	%p22, %r35, 0;
	@%p22 bra 	$L__BB7_48;
	ld.shared.f64 	%fd140, [_ZZN3cub18CUB_300001_SM_10006detail6reduce18DeviceReduceKernelINS2_10policy_hubIdjN4cuda3std3__44plusIdEEE10Policy1000EN6thrust24THRUST_300001_SM_1000_NS6detail15normal_iteratorINSD_10device_ptrIdEEEEjS9_dNS7_10__identityEEEvT0_PT3_T1_NS0_13GridEvenShareISN_EET2_T4_E12temp_storage+32];
	add.f64 	%fd141, %fd375, %fd140;
	ld.shared.f64 	%fd142, [_ZZN3cub18CUB_300001_SM_10006detail6reduce18DeviceReduceKernelINS2_10policy_hubIdjN4cuda3std3__44plusIdEEE10Policy1000EN6thrust24THRUST_300001_SM_1000_NS6detail15normal_iteratorINSD_10device_ptrIdEEEEjS9_dNS7_10__identityEEEvT0_PT3_T1_NS0_13GridEvenShareISN_EET2_T4_E12temp_storage+40];
	add.f64 	%fd143, %fd141, %fd142;
	ld.shared.f64 	%fd144, [_ZZN3cub18CUB_300001_SM_10006detail6reduce18DeviceReduceKernelINS2_10policy_hubIdjN4cuda3std3__44plusIdEEE10Policy1000EN6thrust24THRUST_300001_SM_1000_NS6detail15normal_iteratorINSD_10device_ptrIdEEEEjS9_dNS7_10__identityEEEvT0_PT3_T1_NS0_13GridEvenShareISN_EET2_T4_E12temp_storage+48];
	add.f64 	%fd145, %fd143, %fd144;
	ld.shared.f64 	%fd146, [_ZZN3cub18CUB_300001_SM_10006detail6reduce18DeviceReduceKernelINS2_10policy_hubIdjN4cuda3std3__44plusIdEEE10Policy1000EN6thrust24THRUST_300001_SM_1000_NS6detail15normal_iteratorINSD_10device_ptrIdEEEEjS9_dNS7_10__identityEEEvT0_PT3_T1_NS0_13GridEvenShareISN_EET2_T4_E12temp_storage+56];
	add.f64 	%fd147, %fd145, %fd146;
	ld.shared.f64 	%fd148, [_ZZN3cub18CUB_300001_SM_10006detail6reduce18DeviceReduceKernelINS2_10policy_hubIdjN4cuda3std3__44plusIdEEE10Policy1000EN6thrust24THRUST_300001_SM_1000_NS6detail15normal_iteratorINSD_10device_ptrIdEEEEjS9_dNS7_10__identityEEEvT0_PT3_T1_NS0_13GridEvenShareISN_EET2_T4_E12temp_storage+64];
	add.f64 	%fd149, %fd147, %fd148;
	ld.shared.f64 	%fd150, [_ZZN3cub18CUB_300001_SM_10006detail6reduce18DeviceReduceKernelINS2_10policy_hubIdjN4cuda3std3__44plusIdEEE10Policy1000EN6thrust24THRUST_300001_SM_1000_NS6detail15normal_iteratorINSD_10device_ptrIdEEEEjS9_dNS7_10__identityEEEvT0_PT3_T1_NS0_13GridEvenShareISN_EET2_T4_E12temp_storage+72];
	add.f64 	%fd151, %fd149, %fd150;
	ld.shared.f64 	%fd152, [_ZZN3cub18CUB_300001_SM_10006detail6reduce18DeviceReduceKernelINS2_10policy_hubIdjN4cuda3std3__44plusIdEEE10Policy1000EN6thrust24THRUST_300001_SM_1000_NS6detail15normal_iteratorINSD_10device_ptrIdEEEEjS9_dNS7_10__identityEEEvT0_PT3_T1_NS0_13GridEvenShareISN_EET2_T4_E12temp_storage+80];
	add.f64 	%fd153, %fd151, %fd152;
	ld.shared.f64 	%fd154, [_ZZN3cub18CUB_300001_SM_10006detail6reduce18DeviceReduceKernelINS2_10policy_hubIdjN4cuda3std3__44plusIdEEE10Policy1000EN6thrust24THRUST_300001_SM_1000_NS6detail15normal_iteratorINSD_10device_ptrIdEEEEjS9_dNS7_10__identityEEEvT0_PT3_T1_NS0_13GridEvenShareISN_EET2_T4_E12temp_storage+88];
	add.f64 	%fd155, %fd153, %fd154;
	ld.shared.f64 	%fd156, [_ZZN3cub18CUB_300001_SM_10006detail6reduce18DeviceReduceKernelINS2_10policy_hubIdjN4cuda3std3__44plusIdEEE10Policy1000EN6thrust24THRUST_300001_SM_1000_NS6detail15normal_iteratorINSD_10device_ptrIdEEEEjS9_dNS7_10__identityEEEvT0_PT3_T1_NS0_13GridEvenShareISN_EET2_T4_E12temp_storage+96];
	add.f64 	%fd157, %fd155, %fd156;
	ld.shared.f64 	%fd158, [_ZZN3cub18CUB_300001_SM_10006detail6reduce18DeviceReduceKernelINS2_10policy_hubIdjN4cuda3std3__44plusIdEEE10Policy1000EN6thrust24THRUST_300001_SM_1000_NS6detail15normal_iteratorINSD_10device_ptrIdEEEEjS9_dNS7_10__identityEEEvT0_PT3_T1_NS0_13GridEvenShareISN_EET2_T4_E12temp_storage+104];
	add.f64 	%fd159, %fd157, %fd158;
	ld.shared.f64 	%fd160, [_ZZN3cub18CUB_300001_SM_10006detail6reduce18DeviceReduceKernelINS2_10policy_hubIdjN4cuda3std3__44plusIdEEE10Policy1000EN6thrust24THRUST_300001_SM_1000_NS6detail15normal_iteratorINSD_10device_ptrIdEEEEjS9_dNS7_10__identityEEEvT0_PT3_T1_NS0_13GridEvenShareISN_EET2_T4_E12temp_storage+112];
	add.f64 	%fd161, %fd159, %fd160;
	ld.shared.f64 	%fd162, [_ZZN3cub18CUB_300001_SM_10006detail6reduce18DeviceReduceKernelINS2_10policy_hubIdjN4cuda3std3__44plusIdEEE10Policy1000EN6thrust24THRUST_300001_SM_1000_NS6detail15normal_iteratorINSD_10device_ptrIdEEEEjS9_dNS7_10__identityEEEvT0_PT3_T1_NS0_13GridEvenShareISN_EET2_T4_E12temp_storage+120];
	add.f64 	%fd163, %fd161, %fd162;
	ld.shared.f64 	%fd164, [_ZZN3cub18CUB_300001_SM_10006detail6reduce18DeviceReduceKernelINS2_10policy_hubIdjN4cuda3std3__44plusIdEEE10Policy1000EN6thrust24THRUST_300001_SM_1000_NS6detail15normal_iteratorINSD_10device_ptrIdEEEEjS9_dNS7_10__identityEEEvT0_PT3_T1_NS0_13GridEvenShareISN_EET2_T4_E12temp_storage+128];
	add.f64 	%fd165, %fd163, %fd164;
	ld.shared.f64 	%fd166, [_ZZN3cub18CUB_300001_SM_10006detail6reduce18DeviceReduceKernelINS2_10policy_hubIdjN4cuda3std3__44plusIdEEE10Policy1000EN6thrust24THRUST_300001_SM_1000_NS6detail15normal_iteratorINSD_10device_ptrIdEEEEjS9_dNS7_10__identityEEEvT0_PT3_T1_NS0_13GridEvenShareISN_EET2_T4_E12temp_storage+136];
	add.f64 	%fd167, %fd165, %fd166;
	ld.shared.f64 	%fd168, [_ZZN3cub18CUB_300001_SM_10006detail6reduce18DeviceReduceKernelINS2_10policy_hubIdjN4cuda3std3__44plusIdEEE10Policy1000EN6thrust24THRUST_300001_SM_1000_NS6detail15normal_iteratorINSD_10device_ptrIdEEEEjS9_dNS7_10__identityEEEvT0_PT3_T1_NS0_13GridEvenShareISN_EET2_T4_E12temp_storage+144];
	add.f64 	%fd169, %fd167, %fd168;
	ld.shared.f64 	%fd170, [_ZZN3cub18CUB_300001_SM_10006detail6reduce18DeviceReduceKernelINS2_10policy_hubIdjN4cuda3std3__44plusIdEEE10Policy1000EN6thrust24THRUST_300001_SM_1000_NS6detail15normal_iteratorINSD_10device_ptrIdEEEEjS9_dNS7_10__identityEEEvT0_PT3_T1_NS0_13GridEvenShareISN_EET2_T4_E12temp_storage+152];
	add.f64 	%fd171, %fd169, %fd170;
	ld.shared.f64 	%fd172, [_ZZN3cub18CUB_300001_SM_10006detail6reduce18DeviceReduceKernelINS2_10policy_hubIdjN4cuda3std3__44plusIdEEE10Policy1000EN6thrust24THRUST_300001_SM_1000_NS6detail15normal_iteratorINSD_10device_ptrIdEEEEjS9_dNS7_10__identityEEEvT0_PT3_T1_NS0_13GridEvenShareISN_EET2_T4_E12temp_storage+160];
	add.f64 	%fd173, %fd171, %fd172;
	ld.shared.f64 	%fd174, [_ZZN3cub18CUB_300001_SM_10006detail6reduce18DeviceReduceKernelINS2_10policy_hubIdjN4cuda3std3__44plusIdEEE10Policy1000EN6thrust24THRUST_300001_SM_1000_NS6detail15normal_iteratorINSD_10device_ptrIdEEEEjS9_dNS7_10__identityEEEvT0_PT3_T1_NS0_13GridEvenShareISN_EET2_T4_E12temp_storage+168];
	add.f64 	%fd175, %fd173, %fd174;
	ld.shared.f64 	%fd176, [_ZZN3cub18CUB_300001_SM_10006detail6reduce18DeviceReduceKernelINS2_10policy_hubIdjN4cuda3std3__44plusIdEEE10Policy1000EN6thrust24THRUST_300001_SM_1000_NS6detail15normal_iteratorINSD_10device_ptrIdEEEEjS9_dNS7_10__identityEEEvT0_PT3_T1_NS0_13GridEvenShareISN_EET2_T4_E12temp_storage+176];
	add.f64 	%fd375, %fd175, %fd176;
$L__BB7_48:
	mov.u32 	%r333, %tid.x;
	setp.ne.s32 	%p68, %r333, 0;
	@%p68 bra 	$L__BB7_50;
	ld.param.u64 	%rd159, [_ZN3cub18CUB_300001_SM_10006detail6reduce18DeviceReduceKernelINS2_10policy_hubIdjN4cuda3std3__44plusIdEEE10Policy1000EN6thrust24THRUST_300001_SM_1000_NS6detail15normal_iteratorINSD_10device_ptrIdEEEEjS9_dNS7_10__identityEEEvT0_PT3_T1_NS0_13GridEvenShareISN_EET2_T4__param_1];
	cvta.to.global.u64 	%rd156, %rd159;
	mul.wide.u32 	%rd157, %r3, 8;
	add.s64 	%rd158, %rd156, %rd157;
	st.global.f64 	[%rd158], %fd375;
$L__BB7_50:
	ret;

}
	// .globl	_ZN3cub18CUB_300001_SM_10006detail6reduce28DeviceReduceSingleTileKernelINS2_10policy_hubIdjN4cuda3std3__44plusIdEEE10Policy1000EPdSC_iS9_ddNS7_10__identityEEEvT0_T1_T2_T3_T4_T6_
.visible .entry _ZN3cub18CUB_300001_SM_10006detail6reduce28DeviceReduceSingleTileKernelINS2_10policy_hubIdjN4cuda3std3__44plusIdEEE10Policy1000EPdSC_iS9_ddNS7_10__identityEEEvT0_T1_T2_T3_T4_T6_(
	.param .u64 .ptr .align 1 _ZN3cub18CUB_300001_SM_10006detail6reduce28DeviceReduceSingleTileKernelINS2_10policy_hubIdjN4cuda3std3__44plusIdEEE10Policy1000EPdSC_iS9_ddNS7_10__identityEEEvT0_T1_T2_T3_T4_T6__param_0,
	.param .u64 .ptr .align 1 _ZN3cub18CUB_300001_SM_10006detail6reduce28DeviceReduceSingleTileKernelINS2_10policy_hubIdjN4cuda3std3__44plusIdEEE10Policy1000EPdSC_iS9_ddNS7_10__identityEEEvT0_T1_T2_T3_T4_T6__param_1,
	.param .u32 _ZN3cub18CUB_300001_SM_10006detail6reduce28DeviceReduceSingleTileKernelINS2_10policy_hubIdjN4cuda3std3__44plusIdEEE10Policy1000EPdSC_iS9_ddNS7_10__identityEEEvT0_T1_T2_T3_T4_T6__param_2,
	.param .align 1 .b8 _ZN3cub18CUB_300001_SM_10006detail6reduce28DeviceReduceSingleTileKernelINS2_10policy_hubIdjN4cuda3std3__44plusIdEEE10Policy1000EPdSC_iS9_ddNS7_10__identityEEEvT0_T1_T2_T3_T4_T6__param_3[1],
	.param .f64 _ZN3cub18CUB_300001_SM_10006detail6reduce28DeviceReduceSingleTileKernelINS2_10policy_hubIdjN4cuda3std3__44plusIdEEE10Policy1000EPdSC_iS9_ddNS7_10__identityEEEvT0_T1_T2_T3_T4_T6__param_4,
	.param .align 1 .b8 _ZN3cub18CUB_300001_SM_10006detail6reduce28DeviceReduceSingleTileKernelINS2_10policy_hubIdjN4cuda3std3__44plusIdEEE10Policy1000EPdSC_iS9_ddNS7_10__identityEEEvT0_T1_T2_T3_T4_T6__param_5[1]
)
.maxntid 640
.minnctapersm 1
{
	.reg .pred 	%p<62>;
	.reg .b32 	%r<239>;
	.reg .b64 	%rd<109>;
	.reg .b64 	%fd<264>;
	// demoted variable
	.shared .align 8 .b8 _ZZN3cub18CUB_300001_SM_10006detail6reduce28DeviceReduceSingleTileKernelINS2_10policy_hubIdjN4cuda3std3__44plusIdEEE10Policy1000EPdSC_iS9_ddNS7_10__identityEEEvT0_T1_T2_T3_T4_T6_E12temp_storage[192];
	ld.param.u64 	%rd9, [_ZN3cub18CUB_300001_SM_10006detail6reduce28DeviceReduceSingleTileKernelINS2_10policy_hubIdjN4cuda3std3__44plusIdEEE10Policy1000EPdSC_iS9_ddNS7_10__identityEEEvT0_T1_T2_T3_T4_T6__param_0];
	ld.param.u64 	%rd10, [_ZN3cub18CUB_300001_SM_10006detail6reduce28DeviceReduceSingleTileKernelINS2_10policy_hubIdjN4cuda3std3__44plusIdEEE10Policy1000EPdSC_iS9_ddNS7_10__identityEEEvT0_T1_T2_T3_T4_T6__param_1];
	ld.param.u32 	%r36, [_ZN3cub18CUB_300001_SM_10006detail6reduce28DeviceReduceSingleTileKernelINS2_10policy_hubIdjN4cuda3std3__44plusIdEEE10Policy1000EPdSC_iS9_ddNS7_10__identityEEEvT0_T1_T2_T3_T4_T6__param_2];
	ld.param.f64 	%fd30, [_ZN3cub18CUB_300001_SM_10006detail6reduce28DeviceReduceSingleTileKernelINS2_10policy_hubIdjN4cuda3std3__44plusIdEEE10Policy1000EPdSC_iS9_ddNS7_10__identityEEEvT0_T1_T2_T3_T4_T6__param_4];
	cvta.to.global.u64 	%rd1, %rd10;
	setp.ne.s32 	%p1, %r36, 0;
	@%p1 bra 	$L__BB8_3;
	mov.u32 	%r225, %tid.x;
	setp.ne.s32 	%p61, %r225, 0;
	@%p61 bra 	$L__BB8_39;
	st.global.f64 	[%rd1], %fd30;
	bra.uni 	$L__BB8_39;
$L__BB8_3:
	setp.gt.s32 	%p2, %r36, 5119;
	@%p2 bra 	$L__BB8_21;
	mov.u32 	%r1, %tid.x;
	setp.ge.s32 	%p19, %r1, %r36;
	mov.f64 	%fd255, 0d0000000000000000;
	mov.u32 	%r229, %r1;
	@%p19 bra 	$L__BB8_6;
	mul.wide.u32 	%rd74, %r1, 8;
	add.s64 	%rd73, %rd9, %rd74;
	// begin inline asm
	ld.global.nc.u64 %rd72, [%rd73];
	// end inline asm
	mov.b64 	%fd255, %rd72;
	add.s32 	%r229, %r1, 640;
$L__BB8_6:
	setp.ge.s32 	%p20, %r229, %r36;
	@%p20 bra 	$L__BB8_12;
	not.b32 	%r101, %r229;
	add.s32 	%r4, %r36, %r101;
	mul.hi.u32 	%r102, %r4, -858993459;
	shr.u32 	%r103, %r102, 9;
	add.s32 	%r5, %r103, 1;
	and.b32  	%r104, %r103, 3;
	setp.eq.s32 	%p21, %r104, 3;
	@%p21 bra 	$L__BB8_10;
	mul.wide.u32 	%rd75, %r229, 8;
	add.s64 	%rd107, %rd9, %rd75;
	and.b32  	%r105, %r5, 3;
	neg.s32 	%r227, %r105;
$L__BB8_9:
	.pragma "nounroll";
	// begin inline asm
	ld.global.nc.u64 %rd76, [%rd107];
	// end inline asm
	mov.b64 	%fd121, %rd76;
	add.f64 	%fd255, %fd255, %fd121;
	add.s32 	%r229, %r229, 640;
	add.s64 	%rd107, %rd107, 5120;
	add.s32 	%r227, %r227, 1;
	setp.ne.s32 	%p22, %r227, 0;
	@%p22 bra 	$L__BB8_9;
$L__BB8_10:
	setp.lt.u32 	%p23, %r4, 1920;
	@%p23 bra 	$L__BB8_12;
$L__BB8_11:
	mul.wide.s32 	%rd86, %r229, 8;
	add.s64 	%rd79, %rd9, %rd86;
	// begin inline asm
	ld.global.nc.u64 %rd78, [%rd79];
	// end inline asm
	mov.b64 	%fd122, %rd78;
	add.f64 	%fd123, %fd255, %fd122;
	add.s64 	%rd81, %rd79, 5120;
	// begin inline asm
	ld.global.nc.u64 %rd80, [%rd81];
	// end inline asm
	mov.b64 	%fd124, %rd80;
	add.f64 	%fd125, %fd123, %fd124;
	add.s64 	%rd83, %rd79, 10240;
	// begin inline asm
	ld.global.nc.u64 %rd82, [%rd83];
	// end inline asm
	mov.b64 	%fd126, %rd82;
	add.f64 	%fd127, %fd125, %fd126;
	add.s64 	%rd85, %rd79, 15360;
	// begin inline asm
	ld.global.nc.u64 %rd84, [%rd85];
	// end inline asm
	mov.b64 	%fd128, %rd84;
	add.f64 	%fd255, %fd127, %fd128;
	add.s32 	%r229, %r229, 2560;
	setp.lt.s32 	%p24, %r229, %r36;
	@%p24 bra 	$L__BB8_11;
$L__BB8_12:
	setp.lt.s32 	%p25, %r36, 640;
	@%p25 bra 	$L__BB8_17;
	// begin inline asm
	mov.u32 %r169, %laneid;
	// end inline asm
	mov.b64 	%rd97, %fd255;
	mov.b64 	{%r171, %r176}, %rd97;
	mov.b32 	%r177, 1;
	mov.b32 	%r218, 31;
	mov.b32 	%r219, -1;
	// begin inline asm
	shfl.sync.down.b32 %r170, %r171, %r177, %r218, %r219;
	// end inline asm
	// begin inline asm
	shfl.sync.down.b32 %r175, %r176, %r177, %r218, %r219;
	// end inline asm
	mov.b64 	%rd98, {%r170, %r175};
	mov.b64 	%fd199, %rd98;
	setp.gt.s32 	%p53, %r169, 30;
	add.f64 	%fd200, %fd255, %fd199;
	selp.f64 	%fd201, %fd255, %fd200, %p53;
	mov.b64 	%rd99, %fd201;
	mov.b64 	{%r181, %r186}, %rd99;
	mov.b32 	%r187, 2;
	// begin inline asm
	shfl.sync.down.b32 %r180, %r181, %r187, %r218, %r219;
	// end inline asm
	// begin inline asm
	shfl.sync.down.b32 %r185, %r186, %r187, %r218, %r219;
	// end inline asm
	mov.b64 	%rd100, {%r180, %r185};
	mov.b64 	%fd202, %rd100;
	setp.gt.s32 	%p54, %r169, 29;
	add.f64 	%fd203, %fd201, %fd202;
	selp.f64 	%fd204, %fd201, %fd203, %p54;
	mov.b64 	%rd101, %fd204;
	mov.b64 	{%r191, %r196}, %rd101;
	mov.b32 	%r197, 4;
	// begin inline asm
	shfl.sync.down.b32 %r190, %r191, %r197, %r218, %r219;
	// end inline asm
	// begin inline asm
	shfl.sync.down.b32 %r195, %r196, %r197, %r218, %r219;
	// end inline asm
	mov.b64 	%rd102, {%r190, %r195};
	mov.b64 	%fd205, %rd102;
	setp.gt.s32 	%p55, %r169, 27;
	add.f64 	%fd206, %fd204, %fd205;
	selp.f64 	%fd207, %fd204, %fd206, %p55;
	mov.b64 	%rd103, %fd207;
	mov.b64 	{%r201, %r206}, %rd103;
	mov.b32 	%r207, 8;
	// begin inline asm
	shfl.sync.down.b32 %r200, %r201, %r207, %r218, %r219;
	// end inline asm
	// begin inline asm
	shfl.sync.down.b32 %r205, %r206, %r207, %r218, %r219;
	// end inline asm
	mov.b64 	%rd104, {%r200, %r205};
	mov.b64 	%fd208, %rd104;
	setp.gt.s32 	%p56, %r169, 23;
	add.f64 	%fd209, %fd207, %fd208;
	selp.f64 	%fd210, %fd207, %fd209, %p56;
	mov.b64 	%rd105, %fd210;
	mov.b64 	{%r211, %r216}, %rd105;
	mov.b32 	%r217, 16;
	// begin inline asm
	shfl.sync.down.b32 %r210, %r211, %r217, %r218, %r219;
	// end inline asm
	// begin inline asm
	shfl.sync.down.b32 %r215, %r216, %r217, %r218, %r219;
	// end inline asm
	mov.b64 	%rd106, {%r210, %r215};
	mov.b64 	%fd211, %rd106;
	setp.gt.s32 	%p57, %r169, 15;
	add.f64 	%fd10, %fd210, %fd211;
	selp.f64 	%fd263, %fd210, %fd10, %p57;
	setp.ne.s32 	%p58, %r169, 0;
	@%p58 bra 	$L__BB8_15;
	shr.u32 	%r220, %r1, 2;
	and.b32  	%r221, %r220, 248;
	mov.u32 	%r222, _ZZN3cub18CUB_300001_SM_10006detail6reduce28DeviceReduceSingleTileKernelINS2_10policy_hubIdjN4cuda3std3__44plusIdEEE10Policy1000EPdSC_iS9_ddNS7_10__identityEEEvT0_T1_T2_T3_T4_T6_E12temp_storage;
	add.s32 	%r223, %r222, %r221;
	st.shared.f64 	[%r223+24], %fd10;
$L__BB8_15:
	bar.sync 	0;
	setp.ne.s32 	%p59, %r1, 0;
	@%p59 bra 	$L__BB8_37;
	ld.shared.f64 	%fd212, [_ZZN3cub18CUB_300001_SM_10006detail6reduce28DeviceReduceSingleTileKernelINS2_10policy_hubIdjN4cuda3std3__44plusIdEEE10Policy1000EPdSC_iS9_ddNS7_10__identityEEEvT0_T1_T2_T3_T4_T6_E12temp_storage+32];
	add.f64 	%fd213, %fd263, %fd212;
	ld.shared.f64 	%fd214, [_ZZN3cub18CUB_300001_SM_10006detail6reduce28DeviceReduceSingleTileKernelINS2_10policy_hubIdjN4cuda3std3__44plusIdEEE10Policy1000EPdSC_iS9_ddNS7_10__identityEEEvT0_T1_T2_T3_T4_T6_E12temp_storage+40];
	add.f64 	%fd215, %fd213, %fd214;
	ld.shared.f64 	%fd216, [_ZZN3cub18CUB_300001_SM_10006detail6reduce28DeviceReduceSingleTileKernelINS2_10policy_hubIdjN4cuda3std3__44plusIdEEE10Policy1000EPdSC_iS9_ddNS7_10__identityEEEvT0_T1_T2_T3_T4_T6_E12temp_storage+48];
	add.f64 	%fd217, %fd215, %fd216;
	ld.shared.f64 	%fd218, [_ZZN3cub18CUB_300001_SM_10006detail6reduce28DeviceReduceSingleTileKernelINS2_10policy_hubIdjN4cuda3std3__44plusIdEEE10Policy1000EPdSC_iS9_ddNS7_10__identityEEEvT0_T1_T2_T3_T4_T6_E12temp_storage+56];
	add.f64 	%fd219, %fd217, %fd218;
	ld.shared.f64 	%fd220, [_ZZN3cub18CUB_300001_SM_10006detail6reduce28DeviceReduceSingleTileKernelINS2_10policy_hubIdjN4cuda3std3__44plusIdEEE10Policy1000EPdSC_iS9_ddNS7_10__identityEEEvT0_T1_T2_T3_T4_T6_E12temp_storage+64];
	add.f64 	%fd221, %fd219, %fd220;
	ld.shared.f64 	%fd222, [_ZZN3cub18CUB_300001_SM_10006detail6reduce28DeviceReduceSingleTileKernelINS2_10policy_hubIdjN4cuda3std3__44plusIdEEE10Policy1000EPdSC_iS9_ddNS7_10__identityEEEvT0_T1_T2_T3_T4_T6_E12temp_storage+72];
	add.f64 	%fd223, %fd221, %fd222;
	ld.shared.f64 	%fd224, [_ZZN3cub18CUB_300001_SM_10006detail6reduce28DeviceReduceSingleTileKernelINS2_10policy_hubIdjN4cuda3std3__44plusIdEEE10Policy1000EPdSC_iS9_ddNS7_10__identityEEEvT0_T1_T2_T3_T4_T6_E12temp_storage+80];
	add.f64 	%fd225, %fd223, %fd224;
	ld.shared.f64 	%fd226, [_ZZN3cub18CUB_300001_SM_10006detail6reduce28DeviceReduceSingleTileKernelINS2_10policy_hubIdjN4cuda3std3__44plusIdEEE10Policy1000EPdSC_iS9_ddNS7_10__identityEEEvT0_T1_T2_T3_T4_T6_E12temp_storage+88];
	add.f64 	%fd227, %fd225, %fd226;
	ld.shared.f64 	%fd228, [_ZZN3cub18CUB_300001_SM_10006detail6reduce28DeviceReduceSingleTileKernelINS2_10policy_hubIdjN4cuda3std3__44plusIdEEE10Policy1000EPdSC_iS9_ddNS7_10__identityEEEvT0_T1_T2_T3_T4_T6_E12temp_storage+96];
	add.f64 	%fd229, %fd227, %fd228;
	ld.shared.f64 	%fd230, [_ZZN3cub18CUB_300001_SM_10006detail6reduce28DeviceReduceSingleTileKernelINS2_10policy_hubIdjN4cuda3std3__44plusIdEEE10Policy1000EPdSC_iS9_ddNS7_10__identityEEEvT0_T1_T2_T3_T4_T6_E12temp_storage+104];
	add.f64 	%fd231, %fd229, %fd230;
	ld.shared.f64 	%fd232, [_ZZN3cub18CUB_300001_SM_10006detail6reduce28DeviceReduceSingleTileKernelINS2_10policy_hubIdjN4cuda3std3__44plusIdEEE10Policy1000EPdSC_iS9_ddNS7_10__identityEEEvT0_T1_T2_T3_T4_T6_E12temp_storage+112];
	add.f64 	%fd233, %fd231, %fd232;
	ld.shared.f64 	%fd234, [_ZZN3cub18CUB_300001_SM_10006detail6reduce28DeviceReduceSingleTileKernelINS2_10policy_hubIdjN4cuda3std3__44plusIdEEE10Policy1000EPdSC_iS9_ddNS7_10__identityEEEvT0_T1_T2_T3_T4_T6_E12temp_storage+120];
	add.f64 	%fd235, %fd233, %fd234;
	ld.shared.f64 	%fd236, [_ZZN3cub18CUB_300001_SM_10006detail6reduce28DeviceReduceSingleTileKernelINS2_10policy_hubIdjN4cuda3std3__44plusIdEEE10Policy1000EPdSC_iS9_ddNS7_10__identityEEEvT0_T1_T2_T3_T4_T6_E12temp_storage+128];
	add.f64 	%fd237, %fd235, %fd236;
	ld.shared.f64 	%fd238, [_ZZN3cub18CUB_300001_SM_10006detail6reduce28DeviceReduceSingleTileKernelINS2_10policy_hubIdjN4cuda3std3__44plusIdEEE10Policy1000EPdSC_iS9_ddNS7_10__identityEEEvT0_T1_T2_T3_T4_T6_E12temp_storage+136];
	add.f64 	%fd239, %fd237, %fd238;
	ld.shared.f64 	%fd240, [_ZZN3cub18CUB_300001_SM_10006detail6reduce28DeviceReduceSingleTileKernelINS2_10policy_hubIdjN4cuda3std3__44plusIdEEE10Policy1000EPdSC_iS9_ddNS7_10__identityEEEvT0_T1_T2_T3_T4_T6_E12temp_storage+144];
	add.f64 	%fd241, %fd239, %fd240;
	ld.shared.f64 	%fd242, [_ZZN3cub18CUB_300001_SM_10006detail6reduce28DeviceReduceSingleTileKernelINS2_10policy_hubIdjN4cuda3std3__44plusIdEEE10Policy1000EPdSC_iS9_ddNS7_10__identityEEEvT0_T1_T2_T3_T4_T6_E12temp_storage+152];
	add.f64 	%fd243, %fd241, %fd242;
	ld.shared.f64 	%fd244, [_ZZN3cub18CUB_300001_SM_10006detail6reduce28DeviceReduceSingleTileKernelINS2_10policy_hubIdjN4cuda3std3__44plusIdEEE10Policy1000EPdSC_iS9_ddNS7_10__identityEEEvT0_T1_T2_T3_T4_T6_E12temp_storage+160];
	add.f64 	%fd245, %fd243, %fd244;
	ld.shared.f64 	%fd246, [_ZZN3cub18CUB_300001_SM_10006detail6reduce28DeviceReduceSingleTileKernelINS2_10policy_hubIdjN4cuda3std3__44plusIdEEE10Policy1000EPdSC_iS9_ddNS7_10__identityEEEvT0_T1_T2_T3_T4_T6_E12temp_storage+168];
	add.f64 	%fd247, %fd245, %fd246;
	ld.shared.f64 	%fd248, [_ZZN3cub18CUB_300001_SM_10006detail6reduce28DeviceReduceSingleTileKernelINS2_10policy_hubIdjN4cuda3std3__44plusIdEEE10Policy1000EPdSC_iS9_ddNS7_10__identityEEEvT0_T1_T2_T3_T4_T6_E12temp_storage+176];
	add.f64 	%fd263, %fd247, %fd248;
	bra.uni 	$L__BB8_37;
$L__BB8_17:
	// begin inline asm
	mov.u32 %r106, %laneid;
	// end inline asm
	and.b32  	%r157, %r1, 992;
	add.s32 	%r158, %r157, 32;
	setp.gt.s32 	%p26, %r158, %r36;
	not.b32 	%r159, %r157;
	add.s32 	%r160, %r36, %r159;
	selp.b32 	%r155, %r160, 31, %p26;
	mov.b64 	%rd87, %fd255;
	mov.b64 	{%r108, %r113}, %rd87;
	mov.b32 	%r114, 1;
	mov.b32 	%r156, -1;
	// begin inline asm
	shfl.sync.down.b32 %r107, %r108, %r114, %r155, %r156;
	// end inline asm
	// begin inline asm
	shfl.sync.down.b32 %r112, %r113, %r114, %r155, %r156;
	// end inline asm
	mov.b64 	%rd88, {%r107, %r112};
	mov.b64 	%fd129, %rd88;
	setp.lt.s32 	%p27, %r106, %r155;
	add.f64 	%fd130, %fd255, %fd129;
	selp.f64 	%fd131, %fd130, %fd255, %p27;
	mov.b64 	%rd89, %fd131;
	mov.b64 	{%r118, %r123}, %rd89;
	mov.b32 	%r124, 2;
	// begin inline asm
	shfl.sync.down.b32 %r117, %r118, %r124, %r155, %r156;
	// end inline asm
	// begin inline asm
	shfl.sync.down.b32 %r122, %r123, %r124, %r155, %r156;
	// end inline asm
	mov.b64 	%rd90, {%r117, %r122};
	mov.b64 	%fd132, %rd90;
	add.s32 	%r161, %r106, 2;
	setp.gt.s32 	%p28, %r161, %r155;
	add.f64 	%fd133, %fd131, %fd132;
	selp.f64 	%fd134, %fd131, %fd133, %p28;
	mov.b64 	%rd91, %fd134;
	mov.b64 	{%r128, %r133}, %rd91;
	mov.b32 	%r134, 4;
	// begin inline asm
	shfl.sync.down.b32 %r127, %r128, %r134, %r155, %r156;
	// end inline asm
	// begin inline asm
	shfl.sync.down.b32 %r132, %r133, %r134, %r155, %r156;
	// end inline asm
	mov.b64 	%rd92, {%r127, %r132};
	mov.b64 	%fd135, %rd92;
	add.s32 	%r162, %r106, 4;
	setp.gt.s32 	%p29, %r162, %r155;
	add.f64 	%fd136, %fd134, %fd135;
	selp.f64 	%fd137, %fd134, %fd136, %p29;
	mov.b64 	%rd93, %fd137;
	mov.b64 	{%r138, %r143}, %rd93;
	mov.b32 	%r144, 8;
	// begin inline asm
	shfl.sync.down.b32 %r137, %r138, %r144, %r155, %r156;
	// end inline asm
	// begin inline asm
	shfl.sync.down.b32 %r142, %r143, %r144, %r155, %r156;
	// end inline asm
	mov.b64 	%rd94, {%r137, %r142};
	mov.b64 	%fd138, %rd94;
	add.s32 	%r163, %r106, 8;
	setp.gt.s32 	%p30, %r163, %r155;
	add.f64 	%fd139, %fd137, %fd138;
	selp.f64 	%fd140, %fd137, %fd139, %p30;
	mov.b64 	%rd95, %fd140;
	mov.b64 	{%r148, %r153}, %rd95;
	mov.b32 	%r154, 16;
	// begin inline asm
	shfl.sync.down.b32 %r147, %r148, %r154, %r155, %r156;
	// end inline asm
	// begin inline asm
	shfl.sync.down.b32 %r152, %r153, %r154, %r155, %r156;
	// end inline asm
	mov.b64 	%rd96, {%r147, %r152};
	mov.b64 	%fd141, %rd96;
	add.s32 	%r164, %r106, 16;
	setp.gt.s32 	%p31, %r164, %r155;
	add.f64 	%fd142, %fd140, %fd141;
	selp.f64 	%fd263, %fd140, %fd142, %p31;
	setp.ne.s32 	%p32, %r106, 0;
	@%p32 bra 	$L__BB8_19;
	shr.u32 	%r165, %r1, 2;
	and.b32  	%r166, %r165, 248;
	mov.u32 	%r167, _ZZN3cub18CUB_300001_SM_10006detail6reduce28DeviceReduceSingleTileKernelINS2_10policy_hubIdjN4cuda3std3__44plusIdEEE10Policy1000EPdSC_iS9_ddNS7_10__identityEEEvT0_T1_T2_T3_T4_T6_E12temp_storage;
	add.s32 	%r168, %r167, %r166;
	st.shared.f64 	[%r168+24], %fd263;
$L__BB8_19:
	bar.sync 	0;
	setp.ne.s32 	%p33, %r1, 0;
	@%p33 bra 	$L__BB8_37;
	setp.gt.s32 	%p34, %r36, 32;
	ld.shared.f64 	%fd143, [_ZZN3cub18CUB_300001_SM_10006detail6reduce28DeviceReduceSingleTileKernelINS2_10policy_hubIdjN4cuda3std3__44plusIdEEE10Policy1000EPdSC_iS9_ddNS7_10__identityEEEvT0_T1_T2_T3_T4_T6_E12temp_storage+32];
	add.f64 	%fd144, %fd263, %fd143;
	selp.f64 	%fd145, %fd144, %fd263, %p34;
	setp.gt.s32 	%p35, %r36, 64;
	ld.shared.f64 	%fd146, [_ZZN3cub18CUB_300001_SM_10006detail6reduce28DeviceReduceSingleTileKernelINS2_10policy_hubIdjN4cuda3std3__44plusIdEEE10Policy1000EPdSC_iS9_ddNS7_10__identityEEEvT0_T1_T2_T3_T4_T6_E12temp_storage+40];
	add.f64 	%fd147, %fd146, %fd145;
	selp.f64 	%fd148, %fd147, %fd145, %p35;
	setp.gt.s32 	%p36, %r36, 96;
	ld.shared.f64 	%fd149, [_ZZN3cub18CUB_300001_SM_10006detail6reduce28DeviceReduceSingleTileKernelINS2_10policy_hubIdjN4cuda3std3__44plusIdEEE10Policy1000EPdSC_iS9_ddNS7_10__identityEEEvT0_T1_T2_T3_T4_T6_E12temp_storage+48];
	add.f64 	%fd150, %fd149, %fd148;
	selp.f64 	%fd151, %fd150, %fd148, %p36;
	setp.gt.s32 	%p37, %r36, 128;
	ld.shared.f64 	%fd152, [_ZZN3cub18CUB_300001_SM_10006detail6reduce28DeviceReduceSingleTileKernelINS2_10policy_hubIdjN4cuda3std3__44plusIdEEE10Policy1000EPdSC_iS9_ddNS7_10__identityEEEvT0_T1_T2_T3_T4_T6_E12temp_storage+56];
	add.f64 	%fd153, %fd152, %fd151;
	selp.f64 	%fd154, %fd153, %fd151, %p37;
	setp.gt.s32 	%p38, %r36, 160;
	ld.shared.f64 	%fd155, [_ZZN3cub18CUB_300001_SM_10006detail6reduce28DeviceReduceSingleTileKernelINS2_10policy_hubIdjN4cuda3std3__44plusIdEEE10Policy1000EPdSC_iS9_ddNS7_10__identityEEEvT0_T1_T2_T3_T4_T6_E12temp_storage+64];
	add.f64 	%fd156, %fd155, %fd154;
	selp.f64 	%fd157, %fd156, %fd154, %p38;
	setp.gt.s32 	%p39, %r36, 192;
	ld.shared.f64 	%fd158, [_ZZN3cub18CUB_300001_SM_10006detail6reduce28DeviceReduceSingleTileKernelINS2_10policy_hubIdjN4cuda3std3__44plusIdEEE10Policy1000EPdSC_iS9_ddNS7_10__identityEEEvT0_T1_T2_T3_T4_T6_E12temp_storage+72];
	add.f64 	%fd159, %fd158, %fd157;
	selp.f64 	%fd160, %fd159, %fd157, %p39;
	setp.gt.s32 	%p40, %r36, 224;
	ld.shared.f64 	%fd161, [_ZZN3cub18CUB_300001_SM_10006detail6reduce28DeviceReduceSingleTileKernelINS2_10policy_hubIdjN4cuda3std3__44plusIdEEE10Policy1000EPdSC_iS9_ddNS7_10__identityEEEvT0_T1_T2_T3_T4_T6_E12temp_storage+80];
	add.f64 	%fd162, %fd161, %fd160;
	selp.f64 	%fd163, %fd162, %fd160, %p40;
	setp.gt.s32 	%p41, %r36, 256;
	ld.shared.f64 	%fd164, [_ZZN3cub18CUB_300001_SM_10006detail6reduce28DeviceReduceSingleTileKernelINS2_10policy_hubIdjN4cuda3std3__44plusIdEEE10Policy1000EPdSC_iS9_ddNS7_10__identityEEEvT0_T1_T2_T3_T4_T6_E12temp_storage+88];
	add.f64 	%fd165, %fd164, %fd163;
	selp.f64 	%fd166, %fd165, %fd163, %p41;
	setp.gt.s32 	%p42, %r36, 288;
	ld.shared.f64 	%fd167, [_ZZN3cub18CUB_300001_SM_10006detail6reduce28DeviceReduceSingleTileKernelINS2_10policy_hubIdjN4cuda3std3__44plusIdEEE10Policy1000EPdSC_iS9_ddNS7_10__identityEEEvT0_T1_T2_T3_T4_T6_E12temp_storage+96];
	add.f64 	%fd168, %fd167, %fd166;
	selp.f64 	%fd169, %fd168, %fd166, %p42;
	setp.gt.s32 	%p43, %r36, 320;
	ld.shared.f64 	%fd170, [_ZZN3cub18CUB_300001_SM_10006detail6reduce28DeviceReduceSingleTileKernelINS2_10policy_hubIdjN4cuda3std3__44plusIdEEE10Policy1000EPdSC_iS9_ddNS7_10__identityEEEvT0_T1_T2_T3_T4_T6_E12temp_storage+104];
	add.f64 	%fd171, %fd170, %fd169;
	selp.f64 	%fd172, %fd171, %fd169, %p43;
	setp.gt.s32 	%p44, %r36, 352;
	ld.shared.f64 	%fd173, [_ZZN3cub18CUB_300001_SM_10006detail6reduce28DeviceReduceSingleTileKernelINS2_10policy_hubIdjN4cuda3std3__44plusIdEEE10Policy1000EPdSC_iS9_ddNS7_10__identityEEEvT0_T1_T2_T3_T4_T6_E12temp_storage+112];
	add.f64 	%fd174, %fd173, %fd172;
	selp.f64 	%fd175, %fd174, %fd172, %p44;
	setp.gt.s32 	%p45, %r36, 384;
	ld.shared.f64 	%fd176, [_ZZN3cub18CUB_300001_SM_10006detail6reduce28DeviceReduceSingleTileKernelINS2_10policy_hubIdjN4cuda3std3__44plusIdEEE10Policy1000EPdSC_iS9_ddNS7_10__identityEEEvT0_T1_T2_T3_T4_T6_E12temp_storage+120];
	add.f64 	%fd177, %fd176, %fd175;
	selp.f64 	%fd178, %fd177, %fd175, %p45;
	setp.gt.s32 	%p46, %r36, 416;
	ld.shared.f64 	%fd179, [_ZZN3cub18CUB_300001_SM_10006detail6reduce28DeviceReduceSingleTileKernelINS2_10policy_hubIdjN4cuda3std3__44plusIdEEE10Policy1000EPdSC_iS9_ddNS7_10__identityEEEvT0_T1_T2_T3_T4_T6_E12temp_storage+128];
	add.f64 	%fd180, %fd179, %fd178;
	selp.f64 	%fd181, %fd180, %fd178, %p46;
	setp.gt.s32 	%p47, %r36, 448;
	ld.shared.f64 	%fd182, [_ZZN3cub18CUB_300001_SM_10006detail6reduce28DeviceReduceSingleTileKernelINS2_10policy_hubIdjN4cuda3std3__44plusIdEEE10Policy1000EPdSC_iS9_ddNS7_10__identityEEEvT0_T1_T2_T3_T4_T6_E12temp_storage+136];
	add.f64 	%fd183, %fd182, %fd181;
	selp.f64 	%fd184, %fd183, %fd181, %p47;
	setp.gt.s32 	%p48, %r36, 480;
	ld.shared.f64 	%fd185, [_ZZN3cub18CUB_300001_SM_10006detail6reduce28DeviceReduceSingleTileKernelINS2_10policy_hubIdjN4cuda3std3__44plusIdEEE10Policy1000EPdSC_iS9_ddNS7_10__identityEEEvT0_T1_T2_T3_T4_T6_E12temp_storage+144];
	add.f64 	%fd186, %fd185, %fd184;
	selp.f64 	%fd187, %fd186, %fd184, %p48;
	setp.gt.s32 	%p49, %r36, 512;
	ld.shared.f64 	%fd188, [_ZZN3cub18CUB_300001_SM_10006detail6reduce28DeviceReduceSingleTileKernelINS2_10policy_hubIdjN4cuda3std3__44plusIdEEE10Policy1000EPdSC_iS9_ddNS7_10__identityEEEvT0_T1_T2_T3_T4_T6_E12temp_storage+152];
	add.f64 	%fd189, %fd188, %fd187;
	selp.f64 	%fd190, %fd189, %fd187, %p49;
	setp.gt.s32 	%p50, %r36, 544;
	ld.shared.f64 	%fd191, [_ZZN3cub18CUB_300001_SM_10006detail6reduce28DeviceReduceSingleTileKernelINS2_10policy_hubIdjN4cuda3std3__44plusIdEEE10Policy1000EPdSC_iS9_ddNS7_10__identityEEEvT0_T1_T2_T3_T4_T6_E12temp_storage+160];
	add.f64 	%fd192, %fd191, %fd190;
	selp.f64 	%fd193, %fd192, %fd190, %p50;
	setp.gt.s32 	%p51, %r36, 576;
	ld.shared.f64 	%fd194, [_ZZN3cub18CUB_300001_SM_10006detail6reduce28DeviceReduceSingleTileKernelINS2_10policy_hubIdjN4cuda3std3__44plusIdEEE10Policy1000EPdSC_iS9_ddNS7_10__identityEEEvT0_T1_T2_T3_T4_T6_E12temp_storage+168];
	add.f64 	%fd195, %fd194, %fd193;
	selp.f64 	%fd196, %fd195, %fd193, %p51;
	setp.gt.s32 	%p52, %r36, 608;
	ld.shared.f64 	%fd197, [_ZZN3cub18CUB_300001_SM_10006detail6reduce28DeviceReduceSingleTileKernelINS2_10policy_hubIdjN4cuda3std3__44plusIdEEE10Policy1000EPdSC_iS9_ddNS7_10__identityEEEvT0_T1_T2_T3_T4_T6_E12temp_storage+176];
	add.f64 	%fd198, %fd197, %fd196;
	selp.f64 	%fd263, %fd198, %fd196, %p52;
	bra.uni 	$L__BB8_37;
$L__BB8_21:
	mov.u32 	%r14, %tid.x;
	mul.wide.u32 	%rd27, %r14, 8;
	add.s64 	%rd12, %rd9, %rd27;
	// begin inline asm
	ld.global.nc.u64 %rd11, [%rd12];
	// end inline asm
	mov.b64 	%fd31, %rd11;
	add.s64 	%rd14, %rd12, 5120;
	// begin inline asm
	ld.global.nc.u64 %rd13, [%rd14];
	// end inline asm
	mov.b64 	%fd32, %rd13;
	add.s64 	%rd16, %rd12, 10240;
	// begin inline asm
	ld.global.nc.u64 %rd15, [%rd16];
	// end inline asm
	mov.b64 	%fd33, %rd15;
	add.s64 	%rd18, %rd12, 15360;
	// begin inline asm
	ld.global.nc.u64 %rd17, [%rd18];
	// end inline asm
	mov.b64 	%fd34, %rd17;
	add.s64 	%rd20, %rd12, 20480;
	// begin inline asm
	ld.global.nc.u64 %rd19, [%rd20];
	// end inline asm
	mov.b64 	%fd35, %rd19;
	add.s64 	%rd22, %rd12, 25600;
	// begin inline asm
	ld.global.nc.u64 %rd21, [%rd22];
	// end inline asm
	mov.b64 	%fd36, %rd21;
	add.s64 	%rd24, %rd12, 30720;
	// begin inline asm
	ld.global.nc.u64 %rd23, [%rd24];
	// end inline asm
	mov.b64 	%fd37, %rd23;
	add.s64 	%rd26, %rd12, 35840;
	// begin inline asm
	ld.global.nc.u64 %rd25, [%rd26];
	// end inline asm
	mov.b64 	%fd38, %rd25;
	add.f64 	%fd39, %fd31, %fd32;
	add.f64 	%fd40, %fd39, %fd33;
	add.f64 	%fd41, %fd40, %fd34;
	add.f64 	%fd42, %fd41, %fd35;
	add.f64 	%fd43, %fd42, %fd36;
	add.f64 	%fd44, %fd43, %fd37;
	add.f64 	%fd262, %fd44, %fd38;
	setp.lt.u32 	%p3, %r36, 10240;
	mov.b32 	%r232, 5120;
	@%p3 bra 	$L__BB8_25;
	add.s32 	%r15, %r36, -5120;
	mov.b32 	%r232, 5120;
$L__BB8_23:
	mul.wide.s32 	%rd44, %r232, 8;
	add.s64 	%rd29, %rd12, %rd44;
	// begin inline asm
	ld.global.nc.u64 %rd28, [%rd29];
	// end inline asm
	mov.b64 	%fd45, %rd28;
	add.s64 	%rd31, %rd29, 5120;
	// begin inline asm
	ld.global.nc.u64 %rd30, [%rd31];
	// end inline asm
	mov.b64 	%fd46, %rd30;
	add.s64 	%rd33, %rd29, 10240;
	// begin inline asm
	ld.global.nc.u64 %rd32, [%rd33];
	// end inline asm
	mov.b64 	%fd47, %rd32;
	add.s64 	%rd35, %rd29, 15360;
	// begin inline asm
	ld.global.nc.u64 %rd34, [%rd35];
	// end inline asm
	mov.b64 	%fd48, %rd34;
	add.s64 	%rd37, %rd29, 20480;
	// begin inline asm
	ld.global.nc.u64 %rd36, [%rd37];
	// end inline asm
	mov.b64 	%fd49, %rd36;
	add.s64 	%rd39, %rd29, 25600;
	// begin inline asm
	ld.global.nc.u64 %rd38, [%rd39];
	// end inline asm
	mov.b64 	%fd50, %rd38;
	add.s64 	%rd41, %rd29, 30720;
	// begin inline asm
	ld.global.nc.u64 %rd40, [%rd41];
	// end inline asm
	mov.b64 	%fd51, %rd40;
	add.s64 	%rd43, %rd29, 35840;
	// begin inline asm
	ld.global.nc.u64 %rd42, [%rd43];
	// end inline asm
	mov.b64 	%fd52, %rd42;
	add.f64 	%fd53, %fd262, %fd45;
	add.f64 	%fd54, %fd53, %fd46;
	add.f64 	%fd55, %fd54, %fd47;
	add.f64 	%fd56, %fd55, %fd48;
	add.f64 	%fd57, %fd56, %fd49;
	add.f64 	%fd58, %fd57, %fd50;
	add.f64 	%fd59, %fd58, %fd51;
	add.f64 	%fd262, %fd59, %fd52;
	sub.s32 	%r39, %r36, %r232;
	setp.lt.s32 	%p4, %r39, 5120;
	@%p4 bra 	$L__BB8_33;
	add.s32 	%r232, %r232, 5120;
	setp.le.s32 	%p5, %r232, %r15;
	@%p5 bra 	$L__BB8_23;
$L__BB8_25:
	setp.le.s32 	%p6, %r36, %r232;
	@%p6 bra 	$L__BB8_33;
	sub.s32 	%r19, %r36, %r232;
	setp.ge.s32 	%p7, %r14, %r19;
	@%p7 bra 	$L__BB8_33;
	not.b32 	%r40, %r14;
	add.s32 	%r41, %r36, %r40;
	sub.s32 	%r20, %r41, %r232;
	mul.hi.u32 	%r42, %r20, -858993459;
	shr.u32 	%r43, %r42, 9;
	add.s32 	%r21, %r43, 1;
	and.b32  	%r44, %r43, 3;
	setp.eq.s32 	%p8, %r44, 3;
	mov.u32 	%r236, %r14;
	@%p8 bra 	$L__BB8_30;
	add.s32 	%r234, %r14, %r232;
	and.b32  	%r45, %r21, 3;
	neg.s32 	%r233, %r45;
	mov.u32 	%r236, %r14;
$L__BB8_29:
	.pragma "nounroll";
	mul.wide.u32 	%rd47, %r234, 8;
	add.s64 	%rd46, %rd9, %rd47;
	// begin inline asm
	ld.global.nc.u64 %rd45, [%rd46];
	// end inline asm
	mov.b64 	%fd61, %rd45;
	add.f64 	%fd262, %fd262, %fd61;
	add.s32 	%r236, %r236, 640;
	add.s32 	%r234, %r234, 640;
	add.s32 	%r233, %r233, 1;
	setp.ne.s32 	%p9, %r233, 0;
	@%p9 bra 	$L__BB8_29;
$L__BB8_30:
	setp.lt.u32 	%p10, %r20, 1920;
	@%p10 bra 	$L__BB8_33;
	cvt.u64.u32 	%rd48, %r236;
	cvt.u64.u32 	%rd49, %r232;
	add.s64 	%rd50, %rd48, %rd49;
	shl.b64 	%rd51, %rd50, 3;
	add.s64 	%rd52, %rd51, %rd9;
	add.s64 	%rd108, %rd52, 10240;
	add.s32 	%r237, %r236, %r232;
$L__BB8_32:
	mul.wide.u32 	%rd61, %r237, 8;
	add.s64 	%rd54, %rd9, %rd61;
	// begin inline asm
	ld.global.nc.u64 %rd53, [%rd54];
	// end inline asm
	mov.b64 	%fd62, %rd53;
	add.f64 	%fd63, %fd262, %fd62;
	add.s64 	%rd56, %rd108, -5120;
	// begin inline asm
	ld.global.nc.u64 %rd55, [%rd56];
	// end inline asm
	mov.b64 	%fd64, %rd55;
	add.f64 	%fd65, %fd63, %fd64;
	// begin inline asm
	ld.global.nc.u64 %rd57, [%rd108];
	// end inline asm
	mov.b64 	%fd66, %rd57;
	add.f64 	%fd67, %fd65, %fd66;
	add.s64 	%rd60, %rd108, 5120;
	// begin inline asm
	ld.global.nc.u64 %rd59, [%rd60];
	// end inline asm
	mov.b64 	%fd68, %rd59;
	add.f64 	%fd262, %fd67, %fd68;
	add.s32 	%r236, %r236, 2560;
	add.s64 	%rd108, %rd108, 20480;
	add.s32 	%r237, %r237, 2560;
	setp.lt.s32 	%p11, %r236, %r19;
	@%p11 bra 	$L__BB8_32;
$L__BB8_33:
	// begin inline asm
	mov.u32 %r46, %laneid;
	// end inline asm
	mov.b64 	%rd62, %fd262;
	mov.b64 	{%r48, %r53}, %rd62;
	mov.b32 	%r54, 1;
	mov.b32 	%r95, 31;
	mov.b32 	%r96, -1;
	// begin inline asm
	shfl.sync.down.b32 %r47, %r48, %r54, %r95, %r96;
	// end inline asm
	// begin inline asm
	shfl.sync.down.b32 %r52, %r53, %r54, %r95, %r96;
	// end inline asm
	mov.b64 	%rd63, {%r47, %r52};
	mov.b64 	%fd69, %rd63;
	setp.gt.s32 	%p12, %r46, 30;
	add.f64 	%fd70, %fd262, %fd69;
	selp.f64 	%fd71, %fd262, %fd70, %p12;
	mov.b64 	%rd64, %fd71;
	mov.b64 	{%r58, %r63}, %rd64;
	mov.b32 	%r64, 2;
	// begin inline asm
	shfl.sync.down.b32 %r57, %r58, %r64, %r95, %r96;
	// end inline asm
	// begin inline asm
	shfl.sync.down.b32 %r62, %r63, %r64, %r95, %r96;
	// end inline asm
	mov.b64 	%rd65, {%r57, %r62};
	mov.b64 	%fd72, %rd65;
	setp.gt.s32 	%p13, %r46, 29;
	add.f64 	%fd73, %fd71, %fd72;
	selp.f64 	%fd74, %fd71, %fd73, %p13;
	mov.b64 	%rd66, %fd74;
	mov.b64 	{%r68, %r73}, %rd66;
	mov.b32 	%r74, 4;
	// begin inline asm
	shfl.sync.down.b32 %r67, %r68, %r74, %r95, %r96;
	// end inline asm
	// begin inline asm
	shfl.sync.down.b32 %r72, %r73, %r74, %r95, %r96;
	// end inline asm
	mov.b64 	%rd67, {%r67, %r72};
	mov.b64 	%fd75, %rd67;
	setp.gt.s32 	%p14, %r46, 27;
	add.f64 	%fd76, %fd74, %fd75;
	selp.f64 	%fd77, %fd74, %fd76, %p14;
	mov.b64 	%rd68, %fd77;
	mov.b64 	{%r78, %r83}, %rd68;
	mov.b32 	%r84, 8;
	// begin inline asm
	shfl.sync.down.b32 %r77, %r78, %r84, %r95, %r96;
	// end inline asm
	// begin inline asm
	shfl.sync.down.b32 %r82, %r83, %r84, %r95, %r96;
	// end inline asm
	mov.b64 	%rd69, {%r77, %r82};
	mov.b64 	%fd78, %rd69;
	setp.gt.s32 	%p15, %r46, 23;
	add.f64 	%fd79, %fd77, %fd78;
	selp.f64 	%fd80, %fd77, %fd79, %p15;
	mov.b64 	%rd70, %fd80;
	mov.b64 	{%r88, %r93}, %rd70;
	mov.b32 	%r94, 16;
	// begin inline asm
	shfl.sync.down.b32 %r87, %r88, %r94, %r95, %r96;
	// end inline asm
	// begin inline asm
	shfl.sync.down.b32 %r92, %r93, %r94, %r95, %r96;
	// end inline asm
	mov.b64 	%rd71, {%r87, %r92};
	mov.b64 	%fd81, %rd71;
	setp.gt.s32 	%p16, %r46, 15;
	add.f64 	%fd26, %fd80, %fd81;
	selp.f64 	%fd263, %fd80, %fd26, %p16;
	setp.ne.s32 	%p17, %r46, 0;
	@%p17 bra 	$L__BB8_35;
	shr.u32 	%r97, %r14, 2;
	and.b32  	%r98, %r97, 248;
	mov.u32 	%r99, _ZZN3cub18CUB_300001_SM_10006detail6reduce28DeviceReduceSingleTileKernelINS2_10policy_hubIdjN4cuda3std3__44plusIdEEE10Policy1000EPdSC_iS9_ddNS7_10__identityEEEvT0_T1_T2_T3_T4_T6_E12temp_storage;
	add.s32 	%r100, %r99, %r98;
	st.shared.f64 	[%r100+24], %fd26;
$L__BB8_35:
	bar.sync 	0;
	setp.ne.s32 	%p18, %r14, 0;
	@%p18 bra 	$L__BB8_37;
	ld.shared.f64 	%fd82, [_ZZN3cub18CUB_300001_SM_10006detail6reduce28DeviceReduceSingleTileKernelINS2_10policy_hubIdjN4cuda3std3__44plusIdEEE10Policy1000EPdSC_iS9_ddNS7_10__identityEEEvT0_T1_T2_T3_T4_T6_E12temp_storage+32];
	add.f64 	%fd83, %fd263, %fd82;
	ld.shared.f64 	%fd84, [_ZZN3cub18CUB_300001_SM_10006detail6reduce28DeviceReduceSingleTileKernelINS2_10policy_hubIdjN4cuda3std3__44plusIdEEE10Policy1000EPdSC_iS9_ddNS7_10__identityEEEvT0_T1_T2_T3_T4_T6_E12temp_storage+40];
	add.f64 	%fd85, %fd83, %fd84;
	ld.shared.f64 	%fd86, [_ZZN3cub18CUB_300001_SM_10006detail6reduce28DeviceReduceSingleTileKernelINS2_10policy_hubIdjN4cuda3std3__44plusIdEEE10Policy1000EPdSC_iS9_ddNS7_10__identityEEEvT0_T1_T2_T3_T4_T6_E12temp_storage+48];
	add.f64 	%fd87, %fd85, %fd86;
	ld.shared.f64 	%fd88, [_ZZN3cub18CUB_300001_SM_10006detail6reduce28DeviceReduceSingleTileKernelINS2_10policy_hubIdjN4cuda3std3__44plusIdEEE10Policy1000EPdSC_iS9_ddNS7_10__identityEEEvT0_T1_T2_T3_T4_T6_E12temp_storage+56];
	add.f64 	%fd89, %fd87, %fd88;
	ld.shared.f64 	%fd90, [_ZZN3cub18CUB_300001_SM_10006detail6reduce28DeviceReduceSingleTileKernelINS2_10policy_hubIdjN4cuda3std3__44plusIdEEE10Policy1000EPdSC_iS9_ddNS7_10__identityEEEvT0_T1_T2_T3_T4_T6_E12temp_storage+64];
	add.f64 	%fd91, %fd89, %fd90;
	ld.shared.f64 	%fd92, [_ZZN3cub18CUB_300001_SM_10006detail6reduce28DeviceReduceSingleTileKernelINS2_10policy_hubIdjN4cuda3std3__44plusIdEEE10Policy1000EPdSC_iS9_ddNS7_10__identityEEEvT0_T1_T2_T3_T4_T6_E12temp_storage+72];
	add.f64 	%fd93, %fd91, %fd92;
	ld.shared.f64 	%fd94, [_ZZN3cub18CUB_300001_SM_10006detail6reduce28DeviceReduceSingleTileKernelINS2_10policy_hubIdjN4cuda3std3__44plusIdEEE10Policy1000EPdSC_iS9_ddNS7_10__identityEEEvT0_T1_T2_T3_T4_T6_E12temp_storage+80];
	add.f64 	%fd95, %fd93, %fd94;
	ld.shared.f64 	%fd96, [_ZZN3cub18CUB_300001_SM_10006detail6reduce28DeviceReduceSingleTileKernelINS2_10policy_hubIdjN4cuda3std3__44plusIdEEE10Policy1000EPdSC_iS9_ddNS7_10__identityEEEvT0_T1_T2_T3_T4_T6_E12temp_storage+88];
	add.f64 	%fd97, %fd95, %fd96;
	ld.shared.f64 	%fd98, [_ZZN3cub18CUB_300001_SM_10006detail6reduce28DeviceReduceSingleTileKernelINS2_10policy_hubIdjN4cuda3std3__44plusIdEEE10Policy1000EPdSC_iS9_ddNS7_10__identityEEEvT0_T1_T2_T3_T4_T6_E12temp_storage+96];
	add.f64 	%fd99, %fd97, %fd98;
	ld.shared.f64 	%fd100, [_ZZN3cub18CUB_300001_SM_10006detail6reduce28DeviceReduceSingleTileKernelINS2_10policy_hubIdjN4cuda3std3__44plusIdEEE10Policy1000EPdSC_iS9_ddNS7_10__identityEEEvT0_T1_T2_T3_T4_T6_E12temp_storage+104];
	add.f64 	%fd101, %fd99, %fd100;
	ld.shared.f64 	%fd102, [_ZZN3cub18CUB_300001_SM_10006detail6reduce28DeviceReduceSingleTileKernelINS2_10policy_hubIdjN4cuda3std3__44plusIdEEE10Policy1000EPdSC_iS9_ddNS7_10__identityEEEvT0_T1_T2_T3_T4_T6_E12temp_storage+112];
	add.f64 	%fd103, %fd101, %fd102;
	ld.shared.f64 	%fd104, [_ZZN3cub18CUB_300001_SM_10006detail6reduce28DeviceReduceSingleTileKernelINS2_10policy_hubIdjN4cuda3std3__44plusIdEEE10Policy1000EPdSC_iS9_ddNS7_10__identityEEEvT0_T1_T2_T3_T4_T6_E12temp_storage+120];
	add.f64 	%fd105, %fd103, %fd104;
	ld.shared.f64 	%fd106, [_ZZN3cub18CUB_300001_SM_10006detail6reduce28DeviceReduceSingleTileKernelINS2_10policy_hubIdjN4cuda3std3__44plusIdEEE10Policy1000EPdSC_iS9_ddNS7_10__identityEEEvT0_T1_T2_T3_T4_T6_E12temp_storage+128];
	add.f64 	%fd107, %fd105, %fd106;
	ld.shared.f64 	%fd108, [_ZZN3cub18CUB_300001_SM_10006detail6reduce28DeviceReduceSingleTileKernelINS2_10policy_hubIdjN4cuda3std3__44plusIdEEE10Policy1000EPdSC_iS9_ddNS7_10__identityEEEvT0_T1_T2_T3_T4_T6_E12temp_storage+136];
	add.f64 	%fd109, %fd107, %fd108;
	ld.shared.f64 	%fd110, [_ZZN3cub18CUB_300001_SM_10006detail6reduce28DeviceReduceSingleTileKernelINS2_10policy_hubIdjN4cuda3std3__44plusIdEEE10Policy1000EPdSC_iS9_ddNS7_10__identityEEEvT0_T1_T2_T3_T4_T6_E12temp_storage+144];
	add.f64 	%fd111, %fd109, %fd110;
	ld.shared.f64 	%fd112, [_ZZN3cub18CUB_300001_SM_10006detail6reduce28DeviceReduceSingleTileKernelINS2_10policy_hubIdjN4cuda3std3__44plusIdEEE10Policy1000EPdSC_iS9_ddNS7_10__identityEEEvT0_T1_T2_T3_T4_T6_E12temp_storage+152];
	add.f64 	%fd113, %fd111, %fd112;
	ld.shared.f64 	%fd114, [_ZZN3cub18CUB_300001_SM_10006detail6reduce28DeviceReduceSingleTileKernelINS2_10policy_hubIdjN4cuda3std3__44plusIdEEE10Policy1000EPdSC_iS9_ddNS7_10__identityEEEvT0_T1_T2_T3_T4_T6_E12temp_storage+160];
	add.f64 	%fd115, %fd113, %fd114;
	ld.shared.f64 	%fd116, [_ZZN3cub18CUB_300001_SM_10006detail6reduce28DeviceReduceSingleTileKernelINS2_10policy_hubIdjN4cuda3std3__44plusIdEEE10Policy1000EPdSC_iS9_ddNS7_10__identityEEEvT0_T1_T2_T3_T4_T6_E12temp_storage+168];
	add.f64 	%fd117, %fd115, %fd116;
	ld.shared.f64 	%fd118, [_ZZN3cub18CUB_300001_SM_10006detail6reduce28DeviceReduceSingleTileKernelINS2_10policy_hubIdjN4cuda3std3__44plusIdEEE10Policy1000EPdSC_iS9_ddNS7_10__identityEEEvT0_T1_T2_T3_T4_T6_E12temp_storage+176];
	add.f64 	%fd263, %fd117, %fd118;
$L__BB8_37:
	mov.u32 	%r224, %tid.x;
	setp.ne.s32 	%p60, %r224, 0;
	@%p60 bra 	$L__BB8_39;
	add.f64 	%fd249, %fd30, %fd263;
	st.global.f64 	[%rd1], %fd249;
$L__BB8_39:
	ret;

}
	// .globl	_ZN3cub18CUB_300001_SM_10006detail6reduce28DeviceReduceSingleTileKernelINS2_10policy_hubIdyN4cuda3std3__44plusIdEEE10Policy1000EN6thrust24THRUST_300001_SM_1000_NS6detail15normal_iteratorINSD_10device_ptrIdEEEEPdyS9_ddNS7_10__identityEEEvT0_T1_T2_T3_T4_T6_
.visible .entry _ZN3cub18CUB_300001_SM_10006detail6reduce28DeviceReduceSingleTileKernelINS2_10policy_hubIdyN4cuda3std3__44plusIdEEE10Policy1000EN6thrust24THRUST_300001_SM_1000_NS6detail15normal_iteratorINSD_10device_ptrIdEEEEPdyS9_ddNS7_10__identityEEEvT0_T1_T2_T3_T4_T6_(
	.param .align 8 .b8 _ZN3cub18CUB_300001_SM_10006detail6reduce28DeviceReduceSingleTileKernelINS2_10policy_hubIdyN4cuda3std3__44plusIdEEE10Policy1000EN6thrust24THRUST_300001_SM_1000_NS6detail15normal_iteratorINSD_10device_ptrIdEEEEPdyS9_ddNS7_10__identityEEEvT0_T1_T2_T3_T4_T6__param_0[8],
	.param .u64 .ptr .align 1 _ZN3cub18CUB_300001_SM_10006detail6reduce28DeviceReduceSingleTileKernelINS2_10policy_hubIdyN4cuda3std3__44plusIdEEE10Policy1000EN6thrust24THRUST_300001_SM_1000_NS6detail15normal_iteratorINSD_10device_ptrIdEEEEPdyS9_ddNS7_10__identityEEEvT0_T1_T2_T3_T4_T6__param_1,
	.param .u64 _ZN3cub18CUB_300001_SM_10006detail6reduce28DeviceReduceSingleTileKernelINS2_10policy_hubIdyN4cuda3std3__44plusIdEEE10Policy1000EN6thrust24THRUST_300001_SM_1000_NS6detail15normal_iteratorINSD_10device_ptrIdEEEEPdyS9_ddNS7_10__identityEEEvT0_T1_T2_T3_T4_T6__param_2,
	.param .align 1 .b8 _ZN3cub18CUB_300001_SM_10006detail6reduce28DeviceReduceSingleTileKernelINS2_10policy_hubIdyN4cuda3std3__44plusIdEEE10Policy1000EN6thrust24THRUST_300001_SM_1000_NS6detail15normal_iteratorINSD_10device_ptrIdEEEEPdyS9_ddNS7_10__identityEEEvT0_T1_T2_T3_T4_T6__param_3[1],
	.param .f64 _ZN3cub18CUB_300001_SM_10006detail6reduce28DeviceReduceSingleTileKernelINS2_10policy_hubIdyN4cuda3std3__44plusIdEEE10Policy1000EN6thrust24THRUST_300001_SM_1000_NS6detail15normal_iteratorINSD_10device_ptrIdEEEEPdyS9_ddNS7_10__identityEEEvT0_T1_T2_T3_T4_T6__param_4,
	.param .align 1 .b8 _ZN3cub18CUB_300001_SM_10006detail6reduce28DeviceReduceSingleTileKernelINS2_10policy_hubIdyN4cuda3std3__44plusIdEEE10Policy1000EN6thrust24THRUST_300001_SM_1000_NS6detail15normal_iteratorINSD_10device_ptrIdEEEEPdyS9_ddNS7_10__identityEEEvT0_T1_T2_T3_T4_T6__param_5[1]
)
.maxntid 512
.minnctapersm 1
{
	.reg .pred 	%p<67>;
	.reg .b32 	%r<246>;
	.reg .b64 	%rd<86>;
	.reg .b64 	%fd<348>;
	// demoted variable
	.shared .align 8 .b8 _ZZN3cub18CUB_300001_SM_10006detail6reduce28DeviceReduceSingleTileKernelINS2_10policy_hubIdyN4cuda3std3__44plusIdEEE10Policy1000EN6thrust24THRUST_300001_SM_1000_NS6detail15normal_iteratorINSD_10device_ptrIdEEEEPdyS9_ddNS7_10__identityEEEvT0_T1_T2_T3_T4_T6_E12temp_storage[152];
	ld.param.u64 	%rd18, [_ZN3cub18CUB_300001_SM_10006detail6reduce28DeviceReduceSingleTileKernelINS2_10policy_hubIdyN4cuda3std3__44plusIdEEE10Policy1000EN6thrust24THRUST_300001_SM_1000_NS6detail15normal_iteratorINSD_10device_ptrIdEEEEPdyS9_ddNS7_10__identityEEEvT0_T1_T2_T3_T4_T6__param_0];
	ld.param.u64 	%rd20, [_ZN3cub18CUB_300001_SM_10006detail6reduce28DeviceReduceSingleTileKernelINS2_10policy_hubIdyN4cuda3std3__44plusIdEEE10Policy1000EN6thrust24THRUST_300001_SM_1000_NS6detail15normal_iteratorINSD_10device_ptrIdEEEEPdyS9_ddNS7_10__identityEEEvT0_T1_T2_T3_T4_T6__param_1];
	ld.param.u64 	%rd19, [_ZN3cub18CUB_300001_SM_10006detail6reduce28DeviceReduceSingleTileKernelINS2_10policy_hubIdyN4cuda3std3__44plusIdEEE10Policy1000EN6thrust24THRUST_300001_SM_1000_NS6detail15normal_iteratorINSD_10device_ptrIdEEEEPdyS9_ddNS7_10__identityEEEvT0_T1_T2_T3_T4_T6__param_2];
	ld.param.f64 	%fd42, [_ZN3cub18CUB_300001_SM_10006detail6reduce28DeviceReduceSingleTileKernelINS2_10policy_hubIdyN4cuda3std3__44plusIdEEE10Policy1000EN6thrust24THRUST_300001_SM_1000_NS6detail15normal_iteratorINSD_10device_ptrIdEEEEPdyS9_ddNS7_10__identityEEEvT0_T1_T2_T3_T4_T6__param_4];
	cvta.to.global.u64 	%rd1, %rd20;
	setp.ne.s64 	%p1, %rd19, 0;
	@%p1 bra 	$L__BB9_3;
	mov.u32 	%r231, %tid.x;
	setp.ne.s32 	%p66, %r231, 0;
	@%p66 bra 	$L__BB9_51;
	st.global.f64 	[%rd1], %fd42;
	bra.uni 	$L__BB9_51;
$L__BB9_3:
	cvta.to.global.u64 	%rd2, %rd18;
	setp.gt.u64 	%p2, %rd19, 3583;
	@%p2 bra 	$L__BB9_28;
	cvt.u32.u64 	%r1, %rd19;
	mov.u32 	%r2, %tid.x;
	setp.ge.u32 	%p24, %r2, %r1;
	mov.f64 	%fd335, 0d0000000000000000;
	mov.u32 	%r235, %r2;
	@%p24 bra 	$L__BB9_6;
	mul.wide.u32 	%rd51, %r2, 8;
	add.s64 	%rd52, %rd2, %rd51;
	ld.global.f64 	%fd335, [%rd52];
	add.s32 	%r235, %r2, 512;
$L__BB9_6:
	setp.ge.u32 	%p25, %r235, %r1;
	@%p25 bra 	$L__BB9_19;
	not.b32 	%r108, %r235;
	add.s32 	%r109, %r108, %r1;
	shr.u32 	%r110, %r109, 9;
	add.s32 	%r5, %r110, 1;
	and.b32  	%r6, %r5, 15;
	setp.lt.u32 	%p26, %r109, 7680;
	@%p26 bra 	$L__BB9_10;
	and.b32  	%r111, %r5, 16777200;
	neg.s32 	%r233, %r111;
	mul.wide.u32 	%rd53, %r235, 8;
	add.s64 	%rd54, %rd53, %rd2;
	add.s64 	%rd81, %rd54, 32768;
$L__BB9_9:
	.pragma "nounroll";
	ld.global.f64 	%fd169, [%rd81+-32768];
	add.f64 	%fd170, %fd335, %fd169;
	ld.global.f64 	%fd171, [%rd81+-28672];
	add.f64 	%fd172, %fd170, %fd171;
	ld.global.f64 	%fd173, [%rd81+-24576];
	add.f64 	%fd174, %fd172, %fd173;
	ld.global.f64 	%fd175, [%rd81+-20480];
	add.f64 	%fd176, %fd174, %fd175;
	ld.global.f64 	%fd177, [%rd81+-16384];
	add.f64 	%fd178, %fd176, %fd177;
	ld.global.f64 	%fd179, [%rd81+-12288];
	add.f64 	%fd180, %fd178, %fd179;
	ld.global.f64 	%fd181, [%rd81+-8192];
	add.f64 	%fd182, %fd180, %fd181;
	ld.global.f64 	%fd183, [%rd81+-4096];
	add.f64 	%fd184, %fd182, %fd183;
	ld.global.f64 	%fd185, [%rd81];
	add.f64 	%fd186, %fd184, %fd185;
	ld.global.f64 	%fd187, [%rd81+4096];
	add.f64 	%fd188, %fd186, %fd187;
	ld.global.f64 	%fd189, [%rd81+8192];
	add.f64 	%fd190, %fd188, %fd189;
	ld.global.f64 	%fd191, [%rd81+12288];
	add.f64 	%fd192, %fd190, %fd191;
	ld.global.f64 	%fd193, [%rd81+16384];
	add.f64 	%fd194, %fd192, %fd193;
	ld.global.f64 	%fd195, [%rd81+20480];
	add.f64 	%fd196, %fd194, %fd195;
	ld.global.f64 	%fd197, [%rd81+24576];
	add.f64 	%fd198, %fd196, %fd197;
	ld.global.f64 	%fd199, [%rd81+28672];
	add.f64 	%fd335, %fd198, %fd199;
	add.s32 	%r235, %r235, 8192;
	add.s32 	%r233, %r233, 16;
	add.s64 	%rd81, %rd81, 65536;
	setp.ne.s32 	%p27, %r233, 0;
	@%p27 bra 	$L__BB9_9;
$L__BB9_10:
	setp.eq.s32 	%p28, %r6, 0;
	@%p28 bra 	$L__BB9_19;
	and.b32  	%r13, %r5, 7;
	setp.lt.u32 	%p29, %r6, 8;
	@%p29 bra 	$L__BB9_13;
	mul.wide.s32 	%rd55, %r235, 8;
	add.s64 	%rd56, %rd2, %rd55;
	ld.global.f64 	%fd201, [%rd56];
	add.f64 	%fd202, %fd335, %fd201;
	ld.global.f64 	%fd203, [%rd56+4096];
	add.f64 	%fd204, %fd202, %fd203;
	ld.global.f64 	%fd205, [%rd56+8192];
	add.f64 	%fd206, %fd204, %fd205;
	ld.global.f64 	%fd207, [%rd56+12288];
	add.f64 	%fd208, %fd206, %fd207;
	ld.global.f64 	%fd209, [%rd56+16384];
	add.f64 	%fd210, %fd208, %fd209;
	ld.global.f64 	%fd211, [%rd56+20480];
	add.f64 	%fd212, %fd210, %fd211;
	ld.global.f64 	%fd213, [%rd56+24576];
	add.f64 	%fd214, %fd212, %fd213;
	ld.global.f64 	%fd215, [%rd56+28672];
	add.f64 	%fd335, %fd214, %fd215;
	add.s32 	%r235, %r235, 4096;
$L__BB9_13:
	setp.eq.s32 	%p30, %r13, 0;
	@%p30 bra 	$L__BB9_19;
	and.b32  	%r16, %r5, 3;
	setp.lt.u32 	%p31, %r13, 4;
	@%p31 bra 	$L__BB9_16;
	mul.wide.s32 	%rd57, %r235, 8;
	add.s64 	%rd58, %rd2, %rd57;
	ld.global.f64 	%fd217, [%rd58];
	add.f64 	%fd218, %fd335, %fd217;
	ld.global.f64 	%fd219, [%rd58+4096];
	add.f64 	%fd220, %fd218, %fd219;
	ld.global.f64 	%fd221, [%rd58+8192];
	add.f64 	%fd222, %fd220, %fd221;
	ld.global.f64 	%fd223, [%rd58+12288];
	add.f64 	%fd335, %fd222, %fd223;
	add.s32 	%r235, %r235, 2048;
$L__BB9_16:
	setp.eq.s32 	%p32, %r16, 0;
	@%p32 bra 	$L__BB9_19;
	neg.s32 	%r238, %r16;
$L__BB9_18:
	.pragma "nounroll";
	mul.wide.s32 	%rd59, %r235, 8;
	add.s64 	%rd60, %rd2, %rd59;
	ld.global.f64 	%fd224, [%rd60];
	add.f64 	%fd335, %fd335, %fd224;
	add.s32 	%r235, %r235, 512;
	add.s32 	%r238, %r238, 1;
	setp.ne.s32 	%p33, %r238, 0;
	@%p33 bra 	$L__BB9_18;
$L__BB9_19:
	setp.lt.u64 	%p34, %rd19, 512;
	@%p34 bra 	$L__BB9_24;
	// begin inline asm
	mov.u32 %r175, %laneid;
	// end inline asm
	mov.b64 	%rd71, %fd335;
	mov.b64 	{%r177, %r182}, %rd71;
	mov.b32 	%r183, 1;
	mov.b32 	%r224, 31;
	mov.b32 	%r225, -1;
	// begin inline asm
	shfl.sync.down.b32 %r176, %r177, %r183, %r224, %r225;
	// end inline asm
	// begin inline asm
	shfl.sync.down.b32 %r181, %r182, %r183, %r224, %r225;
	// end inline asm
	mov.b64 	%rd72, {%r176, %r181};
	mov.b64 	%fd283, %rd72;
	setp.gt.s32 	%p58, %r175, 30;
	add.f64 	%fd284, %fd335, %fd283;
	selp.f64 	%fd285, %fd335, %fd284, %p58;
	mov.b64 	%rd73, %fd285;
	mov.b64 	{%r187, %r192}, %rd73;
	mov.b32 	%r193, 2;
	// begin inline asm
	shfl.sync.down.b32 %r186, %r187, %r193, %r224, %r225;
	// end inline asm
	// begin inline asm
	shfl.sync.down.b32 %r191, %r192, %r193, %r224, %r225;
	// end inline asm
	mov.b64 	%rd74, {%r186, %r191};
	mov.b64 	%fd286, %rd74;
	setp.gt.s32 	%p59, %r175, 29;
	add.f64 	%fd287, %fd285, %fd286;
	selp.f64 	%fd288, %fd285, %fd287, %p59;
	mov.b64 	%rd75, %fd288;
	mov.b64 	{%r197, %r202}, %rd75;
	mov.b32 	%r203, 4;
	// begin inline asm
	shfl.sync.down.b32 %r196, %r197, %r203, %r224, %r225;
	// end inline asm
	// begin inline asm
	shfl.sync.down.b32 %r201, %r202, %r203, %r224, %r225;
	// end inline asm
	mov.b64 	%rd76, {%r196, %r201};
	mov.b64 	%fd289, %rd76;
	setp.gt.s32 	%p60, %r175, 27;
	add.f64 	%fd290, %fd288, %fd289;
	selp.f64 	%fd291, %fd288, %fd290, %p60;
	mov.b64 	%rd77, %fd291;
	mov.b64 	{%r207, %r212}, %rd77;
	mov.b32 	%r213, 8;
	// begin inline asm
	shfl.sync.down.b32 %r206, %r207, %r213, %r224, %r225;
	// end inline asm
	// begin inline asm
	shfl.sync.down.b32 %r211, %r212, %r213, %r224, %r225;
	// end inline asm
	mov.b64 	%rd78, {%r206, %r211};
	mov.b64 	%fd292, %rd78;
	setp.gt.s32 	%p61, %r175, 23;
	add.f64 	%fd293, %fd291, %fd292;
	selp.f64 	%fd294, %fd291, %fd293, %p61;
	mov.b64 	%rd79, %fd294;
	mov.b64 	{%r217, %r222}, %rd79;
	mov.b32 	%r223, 16;
	// begin inline asm
	shfl.sync.down.b32 %r216, %r217, %r223, %r224, %r225;
	// end inline asm
	// begin inline asm
	shfl.sync.down.b32 %r221, %r222, %r223, %r224, %r225;
	// end inline asm
	mov.b64 	%rd80, {%r216, %r221};
	mov.b64 	%fd295, %rd80;
	setp.gt.s32 	%p62, %r175, 15;
	add.f64 	%fd16, %fd294, %fd295;
	selp.f64 	%fd347, %fd294, %fd16, %p62;
	setp.ne.s32 	%p63, %r175, 0;
	@%p63 bra 	$L__BB9_22;
	shr.u32 	%r226, %r2, 2;
	and.b32  	%r227, %r226, 248;
	mov.u32 	%r228, _ZZN3cub18CUB_300001_SM_10006detail6reduce28DeviceReduceSingleTileKernelINS2_10policy_hubIdyN4cuda3std3__44plusIdEEE10Policy1000EN6thrust24THRUST_300001_SM_1000_NS6detail15normal_iteratorINSD_10device_ptrIdEEEEPdyS9_ddNS7_10__identityEEEvT0_T1_T2_T3_T4_T6_E12temp_storage;
	add.s32 	%r229, %r228, %r227;
	st.shared.f64 	[%r229+16], %fd16;
$L__BB9_22:
	bar.sync 	0;
	setp.ne.s32 	%p64, %r2, 0;
	@%p64 bra 	$L__BB9_49;
	ld.shared.f64 	%fd296, [_ZZN3cub18CUB_300001_SM_10006detail6reduce28DeviceReduceSingleTileKernelINS2_10policy_hubIdyN4cuda3std3__44plusIdEEE10Policy1000EN6thrust24THRUST_300001_SM_1000_NS6detail15normal_iteratorINSD_10device_ptrIdEEEEPdyS9_ddNS7_10__identityEEEvT0_T1_T2_T3_T4_T6_E12temp_storage+24];
	add.f64 	%fd297, %fd347, %fd296;
	ld.shared.f64 	%fd298, [_ZZN3cub18CUB_300001_SM_10006detail6reduce28DeviceReduceSingleTileKernelINS2_10policy_hubIdyN4cuda3std3__44plusIdEEE10Policy1000EN6thrust24THRUST_300001_SM_1000_NS6detail15normal_iteratorINSD_10device_ptrIdEEEEPdyS9_ddNS7_10__identityEEEvT0_T1_T2_T3_T4_T6_E12temp_storage+32];
	add.f64 	%fd299, %fd297, %fd298;
	ld.shared.f64 	%fd300, [_ZZN3cub18CUB_300001_SM_10006detail6reduce28DeviceReduceSingleTileKernelINS2_10policy_hubIdyN4cuda3std3__44plusIdEEE10Policy1000EN6thrust24THRUST_300001_SM_1000_NS6detail15normal_iteratorINSD_10device_ptrIdEEEEPdyS9_ddNS7_10__identityEEEvT0_T1_T2_T3_T4_T6_E12temp_storage+40];
	add.f64 	%fd301, %fd299, %fd300;
	ld.shared.f64 	%fd302, [_ZZN3cub18CUB_300001_SM_10006detail6reduce28DeviceReduceSingleTileKernelINS2_10policy_hubIdyN4cuda3std3__44plusIdEEE10Policy1000EN6thrust24THRUST_300001_SM_1000_NS6detail15normal_iteratorINSD_10device_ptrIdEEEEPdyS9_ddNS7_10__identityEEEvT0_T1_T2_T3_T4_T6_E12temp_storage+48];
	add.f64 	%fd303, %fd301, %fd302;
	ld.shared.f64 	%fd304, [_ZZN3cub18CUB_300001_SM_10006detail6reduce28DeviceReduceSingleTileKernelINS2_10policy_hubIdyN4cuda3std3__44plusIdEEE10Policy1000EN6thrust24THRUST_300001_SM_1000_NS6detail15normal_iteratorINSD_10device_ptrIdEEEEPdyS9_ddNS7_10__identityEEEvT0_T1_T2_T3_T4_T6_E12temp_storage+56];
	add.f64 	%fd305, %fd303, %fd304;
	ld.shared.f64 	%fd306, [_ZZN3cub18CUB_300001_SM_10006detail6reduce28DeviceReduceSingleTileKernelINS2_10policy_hubIdyN4cuda3std3__44plusIdEEE10Policy1000EN6thrust24THRUST_300001_SM_1000_NS6detail15normal_iteratorINSD_10device_ptrIdEEEEPdyS9_ddNS7_10__identityEEEvT0_T1_T2_T3_T4_T6_E12temp_storage+64];
	add.f64 	%fd307, %fd305, %fd306;
	ld.shared.f64 	%fd308, [_ZZN3cub18CUB_300001_SM_10006detail6reduce28DeviceReduceSingleTileKernelINS2_10policy_hubIdyN4cuda3std3__44plusIdEEE10Policy1000EN6thrust24THRUST_300001_SM_1000_NS6detail15normal_iteratorINSD_10device_ptrIdEEEEPdyS9_ddNS7_10__identityEEEvT0_T1_T2_T3_T4_T6_E12temp_storage+72];
	add.f64 	%fd309, %fd307, %fd308;
	ld.shared.f64 	%fd310, [_ZZN3cub18CUB_300001_SM_10006detail6reduce28DeviceReduceSingleTileKernelINS2_10policy_hubIdyN4cuda3std3__44plusIdEEE10Policy1000EN6thrust24THRUST_300001_SM_1000_NS6detail15normal_iteratorINSD_10device_ptrIdEEEEPdyS9_ddNS7_10__identityEEEvT0_T1_T2_T3_T4_T6_E12temp_storage+80];
	add.f64 	%fd311, %fd309, %fd310;
	ld.shared.f64 	%fd312, [_ZZN3cub18CUB_300001_SM_10006detail6reduce28DeviceReduceSingleTileKernelINS2_10policy_hubIdyN4cuda3std3__44plusIdEEE10Policy1000EN6thrust24THRUST_300001_SM_1000_NS6detail15normal_iteratorINSD_10device_ptrIdEEEEPdyS9_ddNS7_10__identityEEEvT0_T1_T2_T3_T4_T6_E12temp_storage+88];
	add.f64 	%fd313, %fd311, %fd312;
	ld.shared.f64 	%fd314, [_ZZN3cub18CUB_300001_SM_10006detail6reduce28DeviceReduceSingleTileKernelINS2_10policy_hubIdyN4cuda3std3__44plusIdEEE10Policy1000EN6thrust24THRUST_300001_SM_1000_NS6detail15normal_iteratorINSD_10device_ptrIdEEEEPdyS9_ddNS7_10__identityEEEvT0_T1_T2_T3_T4_T6_E12temp_storage+96];
	add.f64 	%fd315, %fd313, %fd314;
	ld.shared.f64 	%fd316, [_ZZN3cub18CUB_300001_SM_10006detail6reduce28DeviceReduceSingleTileKernelINS2_10policy_hubIdyN4cuda3std3__44plusIdEEE10Policy1000EN6thrust24THRUST_300001_SM_1000_NS6detail15normal_iteratorINSD_10device_ptrIdEEEEPdyS9_ddNS7_10__identityEEEvT0_T1_T2_T3_T4_T6_E12temp_storage+104];
	add.f64 	%fd317, %fd315, %fd316;
	ld.shared.f64 	%fd318, [_ZZN3cub18CUB_300001_SM_10006detail6reduce28DeviceReduceSingleTileKernelINS2_10policy_hubIdyN4cuda3std3__44plusIdEEE10Policy1000EN6thrust24THRUST_300001_SM_1000_NS6detail15normal_iteratorINSD_10device_ptrIdEEEEPdyS9_ddNS7_10__identityEEEvT0_T1_T2_T3_T4_T6_E12temp_storage+112];
	add.f64 	%fd319, %fd317, %fd318;
	ld.shared.f64 	%fd320, [_ZZN3cub18CUB_300001_SM_10006detail6reduce28DeviceReduceSingleTileKernelINS2_10policy_hubIdyN4cuda3std3__44plusIdEEE10Policy1000EN6thrust24THRUST_300001_SM_1000_NS6detail15normal_iteratorINSD_10device_ptrIdEEEEPdyS9_ddNS7_10__identityEEEvT0_T1_T2_T3_T4_T6_E12temp_storage+120];
	add.f64 	%fd321, %fd319, %fd320;
	ld.shared.f64 	%fd322, [_ZZN3cub18CUB_300001_SM_10006detail6reduce28DeviceReduceSingleTileKernelINS2_10policy_hubIdyN4cuda3std3__44plusIdEEE10Policy1000EN6thrust24THRUST_300001_SM_1000_NS6detail15normal_iteratorINSD_10device_ptrIdEEEEPdyS9_ddNS7_10__identityEEEvT0_T1_T2_T3_T4_T6_E12temp_storage+128];
	add.f64 	%fd323, %fd321, %fd322;
	ld.shared.f64 	%fd324, [_ZZN3cub18CUB_300001_SM_10006detail6reduce28DeviceReduceSingleTileKernelINS2_10policy_hubIdyN4cuda3std3__44plusIdEEE10Policy1000EN6thrust24THRUST_300001_SM_1000_NS6detail15normal_iteratorINSD_10device_ptrIdEEEEPdyS9_ddNS7_10__identityEEEvT0_T1_T2_T3_T4_T6_E12temp_storage+136];
	add.f64 	%fd347, %fd323, %fd324;
	bra.uni 	$L__BB9_49;
$L__BB9_24:
	// begin inline asm
	mov.u32 %r112, %laneid;
	// end inline asm
	and.b32  	%r163, %r2, 992;
	add.s32 	%r164, %r163, 32;
	setp.gt.u32 	%p35, %r164, %r1;
	not.b32 	%r165, %r163;
	add.s32 	%r166, %r1, %r165;
	selp.b32 	%r161, %r166, 31, %p35;
	mov.b64 	%rd61, %fd335;
	mov.b64 	{%r114, %r119}, %rd61;
	mov.b32 	%r120, 1;
	mov.b32 	%r162, -1;
	// begin inline asm
	shfl.sync.down.b32 %r113, %r114, %r120, %r161, %r162;
	// end inline asm
	// begin inline asm
	shfl.sync.down.b32 %r118, %r119, %r120, %r161, %r162;
	// end inline asm
	mov.b64 	%rd62, {%r113, %r118};
	mov.b64 	%fd225, %rd62;
	setp.lt.s32 	%p36, %r112, %r161;
	add.f64 	%fd226, %fd335, %fd225;
	selp.f64 	%fd227, %fd226, %fd335, %p36;
	mov.b64 	%rd63, %fd227;
	mov.b64 	{%r124, %r129}, %rd63;
	mov.b32 	%r130, 2;
	// begin inline asm
	shfl.sync.down.b32 %r123, %r124, %r130, %r161, %r162;
	// end inline asm
	// begin inline asm
	shfl.sync.down.b32 %r128, %r129, %r130, %r161, %r162;
	// end inline asm
	mov.b64 	%rd64, {%r123, %r128};
	mov.b64 	%fd228, %rd64;
	add.s32 	%r167, %r112, 2;
	setp.gt.s32 	%p37, %r167, %r161;
	add.f64 	%fd229, %fd227, %fd228;
	selp.f64 	%fd230, %fd227, %fd229, %p37;
	mov.b64 	%rd65, %fd230;
	mov.b64 	{%r134, %r139}, %rd65;
	mov.b32 	%r140, 4;
	// begin inline asm
	shfl.sync.down.b32 %r133, %r134, %r140, %r161, %r162;
	// end inline asm
	// begin inline asm
	shfl.sync.down.b32 %r138, %r139, %r140, %r161, %r162;
	// end inline asm
	mov.b64 	%rd66, {%r133, %r138};
	mov.b64 	%fd231, %rd66;
	add.s32 	%r168, %r112, 4;
	setp.gt.s32 	%p38, %r168, %r161;
	add.f64 	%fd232, %fd230, %fd231;
	selp.f64 	%fd233, %fd230, %fd232, %p38;
	mov.b64 	%rd67, %fd233;
	mov.b64 	{%r144, %r149}, %rd67;
	mov.b32 	%r150, 8;
	// begin inline asm
	shfl.sync.down.b32 %r143, %r144, %r150, %r161, %r162;
	// end inline asm
	// begin inline asm
	shfl.sync.down.b32 %r148, %r149, %r150, %r161, %r162;
	// end inline asm
	mov.b64 	%rd68, {%r143, %r148};
	mov.b64 	%fd234, %rd68;
	add.s32 	%r169, %r112, 8;
	setp.gt.s32 	%p39, %r169, %r161;
	add.f64 	%fd235, %fd233, %fd234;
	selp.f64 	%fd236, %fd233, %fd235, %p39;
	mov.b64 	%rd69, %fd236;
	mov.b64 	{%r154, %r159}, %rd69;
	mov.b32 	%r160, 16;
	// begin inline asm
	shfl.sync.down.b32 %r153, %r154, %r160, %r161, %r162;
	// end inline asm
	// begin inline asm
	shfl.sync.down.b32 %r158, %r159, %r160, %r161, %r162;
	// end inline asm
	mov.b64 	%rd70, {%r153, %r158};
	mov.b64 	%fd237, %rd70;
	add.s32 	%r170, %r112, 16;
	setp.gt.s32 	%p40, %r170, %r161;
	add.f64 	%fd238, %fd236, %fd237;
	selp.f64 	%fd347, %fd236, %fd238, %p40;
	setp.ne.s32 	%p41, %r112, 0;
	@%p41 bra 	$L__BB9_26;
	shr.u32 	%r171, %r2, 2;
	and.b32  	%r172, %r171, 248;
	mov.u32 	%r173, _ZZN3cub18CUB_300001_SM_10006detail6reduce28DeviceReduceSingleTileKernelINS2_10policy_hubIdyN4cuda3std3__44plusIdEEE10Policy1000EN6thrust24THRUST_300001_SM_1000_NS6detail15normal_iteratorINSD_10device_ptrIdEEEEPdyS9_ddNS7_10__identityEEEvT0_T1_T2_T3_T4_T6_E12temp_storage;
	add.s32 	%r174, %r173, %r172;
	st.shared.f64 	[%r174+16], %fd347;
$L__BB9_26:
	bar.sync 	0;
	setp.ne.s32 	%p42, %r2, 0;
	@%p42 bra 	$L__BB9_49;
	setp.gt.u64 	%p43, %rd19, 32;
	ld.shared.f64 	%fd239, [_ZZN3cub18CUB_300001_SM_10006detail6reduce28DeviceReduceSingleTileKernelINS2_10policy_hubIdyN4cuda3std3__44plusIdEEE10Policy1000EN6thrust24THRUST_300001_SM_1000_NS6detail15normal_iteratorINSD_10device_ptrIdEEEEPdyS9_ddNS7_10__identityEEEvT0_T1_T2_T3_T4_T6_E12temp_storage+24];
	add.f64 	%fd240, %fd347, %fd239;
	selp.f64 	%fd241, %fd240, %fd347, %p43;
	setp.gt.u64 	%p44, %rd19, 64;
	ld.shared.f64 	%fd242, [_ZZN3cub18CUB_300001_SM_10006detail6reduce28DeviceReduceSingleTileKernelINS2_10policy_hubIdyN4cuda3std3__44plusIdEEE10Policy1000EN6thrust24THRUST_300001_SM_1000_NS6detail15normal_iteratorINSD_10device_ptrIdEEEEPdyS9_ddNS7_10__identityEEEvT0_T1_T2_T3_T4_T6_E12temp_storage+32];
	add.f64 	%fd243, %fd242, %fd241;
	selp.f64 	%fd244, %fd243, %fd241, %p44;
	setp.gt.u64 	%p45, %rd19, 96;
	ld.shared.f64 	%fd245, [_ZZN3cub18CUB_300001_SM_10006detail6reduce28DeviceReduceSingleTileKernelINS2_10policy_hubIdyN4cuda3std3__44plusIdEEE10Policy1000EN6thrust24THRUST_300001_SM_1000_NS6detail15normal_iteratorINSD_10device_ptrIdEEEEPdyS9_ddNS7_10__identityEEEvT0_T1_T2_T3_T4_T6_E12temp_storage+40];
	add.f64 	%fd246, %fd245, %fd244;
	selp.f64 	%fd247, %fd246, %fd244, %p45;
	setp.gt.u64 	%p46, %rd19, 128;
	ld.shared.f64 	%fd248, [_ZZN3cub18CUB_300001_SM_10006detail6reduce28DeviceReduceSingleTileKernelINS2_10policy_hubIdyN4cuda3std3__44plusIdEEE10Policy1000EN6thrust24THRUST_300001_SM_1000_NS6detail15normal_iteratorINSD_10device_ptrIdEEEEPdyS9_ddNS7_10__identityEEEvT0_T1_T2_T3_T4_T6_E12temp_storage+48];
	add.f64 	%fd249, %fd248, %fd247;
	selp.f64 	%fd250, %fd249, %fd247, %p46;
	setp.gt.u64 	%p47, %rd19, 160;
	ld.shared.f64 	%fd251, [_ZZN3cub18CUB_300001_SM_10006detail6reduce28DeviceReduceSingleTileKernelINS2_10policy_hubIdyN4cuda3std3__44plusIdEEE10Policy1000EN6thrust24THRUST_300001_SM_1000_NS6detail15normal_iteratorINSD_10device_ptrIdEEEEPdyS9_ddNS7_10__identityEEEvT0_T1_T2_T3_T4_T6_E12temp_storage+56];
	add.f64 	%fd252, %fd251, %fd250;
	selp.f64 	%fd253, %fd252, %fd250, %p47;
	setp.gt.u64 	%p48, %rd19, 192;
	ld.shared.f64 	%fd254, [_ZZN3cub18CUB_300001_SM_10006detail6reduce28DeviceReduceSingleTileKernelINS2_10policy_hubIdyN4cuda3std3__44plusIdEEE10Policy1000EN6thrust24THRUST_300001_SM_1000_NS6detail15normal_iteratorINSD_10device_ptrIdEEEEPdyS9_ddNS7_10__identityEEEvT0_T1_T2_T3_T4_T6_E12temp_storage+64];
	add.f64 	%fd255, %fd254, %fd253;
	selp.f64 	%fd256, %fd255, %fd253, %p48;
	setp.gt.u64 	%p49, %rd19, 224;
	ld.shared.f64 	%fd257, [_ZZN3cub18CUB_300001_SM_10006detail6reduce28DeviceReduceSingleTileKernelINS2_10policy_hubIdyN4cuda3std3__44plusIdEEE10Policy1000EN6thrust24THRUST_300001_SM_1000_NS6detail15normal_iteratorINSD_10device_ptrIdEEEEPdyS9_ddNS7_10__identityEEEvT0_T1_T2_T3_T4_T6_E12temp_storage+72];
	add.f64 	%fd258, %fd257, %fd256;
	selp.f64 	%fd259, %fd258, %fd256, %p49;
	setp.gt.u64 	%p50, %rd19, 256;
	ld.shared.f64 	%fd260, [_ZZN3cub18CUB_300001_SM_10006detail6reduce28DeviceReduceSingleTileKernelINS2_10policy_hubIdyN4cuda3std3__44plusIdEEE10Policy1000EN6thrust24THRUST_300001_SM_1000_NS6detail15normal_iteratorINSD_10device_ptrIdEEEEPdyS9_ddNS7_10__identityEEEvT0_T1_T2_T3_T4_T6_E12temp_storage+80];
	add.f64 	%fd261, %fd260, %fd259;
	selp.f64 	%fd262, %fd261, %fd259, %p50;
	setp.gt.u64 	%p51, %rd19, 288;
	ld.shared.f64 	%fd263, [_ZZN3cub18CUB_300001_SM_10006detail6reduce28DeviceReduceSingleTileKernelINS2_10policy_hubIdyN4cuda3std3__44plusIdEEE10Policy1000EN6thrust24THRUST_300001_SM_1000_NS6detail15normal_iteratorINSD_10device_ptrIdEEEEPdyS9_ddNS7_10__identityEEEvT0_T1_T2_T3_T4_T6_E12temp_storage+88];
	add.f64 	%fd264, %fd263, %fd262;
	selp.f64 	%fd265, %fd264, %fd262, %p51;
	setp.gt.u64 	%p52, %rd19, 320;
	ld.shared.f64 	%fd266, [_ZZN3cub18CUB_300001_SM_10006detail6reduce28DeviceReduceSingleTileKernelINS2_10policy_hubIdyN4cuda3std3__44plusIdEEE10Policy1000EN6thrust24THRUST_300001_SM_1000_NS6detail15normal_iteratorINSD_10device_ptrIdEEEEPdyS9_ddNS7_10__identityEEEvT0_T1_T2_T3_T4_T6_E12temp_storage+96];
	add.f64 	%fd267, %fd266, %fd265;
	selp.f64 	%fd268, %fd267, %fd265, %p52;
	setp.gt.u64 	%p53, %rd19, 352;
	ld.shared.f64 	%fd269, [_ZZN3cub18CUB_300001_SM_10006detail6reduce28DeviceReduceSingleTileKernelINS2_10policy_hubIdyN4cuda3std3__44plusIdEEE10Policy1000EN6thrust24THRUST_300001_SM_1000_NS6detail15normal_iteratorINSD_10device_ptrIdEEEEPdyS9_ddNS7_10__identityEEEvT0_T1_T2_T3_T4_T6_E12temp_storage+104];
	add.f64 	%fd270, %fd269, %fd268;
	selp.f64 	%fd271, %fd270, %fd268, %p53;
	setp.gt.u64 	%p54, %rd19, 384;
	ld.shared.f64 	%fd272, [_ZZN3cub18CUB_300001_SM_10006detail6reduce28DeviceReduceSingleTileKernelINS2_10policy_hubIdyN4cuda3std3__44plusIdEEE10Policy1000EN6thrust24THRUST_300001_SM_1000_NS6detail15normal_iteratorINSD_10device_ptrIdEEEEPdyS9_ddNS7_10__identityEEEvT0_T1_T2_T3_T4_T6_E12temp_storage+112];
	add.f64 	%fd273, %fd272, %fd271;
	selp.f64 	%fd274, %fd273, %fd271, %p54;
	setp.gt.u64 	%p55, %rd19, 416;
	ld.shared.f64 	%fd275, [_ZZN3cub18CUB_300001_SM_10006detail6reduce28DeviceReduceSingleTileKernelINS2_10policy_hubIdyN4cuda3std3__44plusIdEEE10Policy1000EN6thrust24THRUST_300001_SM_1000_NS6detail15normal_iteratorINSD_10device_ptrIdEEEEPdyS9_ddNS7_10__identityEEEvT0_T1_T2_T3_T4_T6_E12temp_storage+120];
	add.f64 	%fd276, %fd275, %fd274;
	selp.f64 	%fd277, %fd276, %fd274, %p55;
	setp.gt.u64 	%p56, %rd19, 448;
	ld.shared.f64 	%fd278, [_ZZN3cub18CUB_300001_SM_10006detail6reduce28DeviceReduceSingleTileKernelINS2_10policy_hubIdyN4cuda3std3__44plusIdEEE10Policy1000EN6thrust24THRUST_300001_SM_1000_NS6detail15normal_iteratorINSD_10device_ptrIdEEEEPdyS9_ddNS7_10__identityEEEvT0_T1_T2_T3_T4_T6_E12temp_storage+128];
	add.f64 	%fd279, %fd278, %fd277;
	selp.f64 	%fd280, %fd279, %fd277, %p56;
	setp.gt.u64 	%p57, %rd19, 480;
	ld.shared.f64 	%fd281, [_ZZN3cub18CUB_300001_SM_10006detail6reduce28DeviceReduceSingleTileKernelINS2_10policy_hubIdyN4cuda3std3__44plusIdEEE10Policy1000EN6thrust24THRUST_300001_SM_1000_NS6detail15normal_iteratorINSD_10device_ptrIdEEEEPdyS9_ddNS7_10__identityEEEvT0_T1_T2_T3_T4_T6_E12temp_storage+136];
	add.f64 	%fd282, %fd281, %fd280;
	selp.f64 	%fd347, %fd282, %fd280, %p57;
	bra.uni 	$L__BB9_49;
$L__BB9_28:
	mov.u32 	%r24, %tid.x;
	cvt.u64.u32 	%rd6, %r24;
	mul.wide.u32 	%rd22, %r24, 8;
	add.s64 	%rd7, %rd2, %rd22;
	ld.global.f64 	%fd43, [%rd7];
	ld.global.f64 	%fd44, [%rd7+4096];
	ld.global.f64 	%fd45, [%rd7+8192];
	ld.global.f64 	%fd46, [%rd7+12288];
	ld.global.f64 	%fd47, [%rd7+16384];
	ld.global.f64 	%fd48, [%rd7+20480];
	ld.global.f64 	%fd49, [%rd7+24576];
	add.f64 	%fd50, %fd43, %fd44;
	add.f64 	%fd51, %fd50, %fd45;
	add.f64 	%fd52, %fd51, %fd46;
	add.f64 	%fd53, %fd52, %fd47;
	add.f64 	%fd54, %fd53, %fd48;
	add.f64 	%fd346, %fd54, %fd49;
	add.s64 	%rd8, %rd19, -3584;
	setp.lt.u64 	%p3, %rd8, 3584;
	mov.b64 	%rd83, 3584;
	@%p3 bra 	$L__BB9_32;
	mov.b64 	%rd83, 3584;
$L__BB9_30:
	shl.b64 	%rd24, %rd83, 3;
	add.s64 	%rd25, %rd7, %rd24;
	ld.global.f64 	%fd55, [%rd25];
	ld.global.f64 	%fd56, [%rd25+4096];
	ld.global.f64 	%fd57, [%rd25+8192];
	ld.global.f64 	%fd58, [%rd25+12288];
	ld.global.f64 	%fd59, [%rd25+16384];
	ld.global.f64 	%fd60, [%rd25+20480];
	ld.global.f64 	%fd61, [%rd25+24576];
	add.f64 	%fd62, %fd346, %fd55;
	add.f64 	%fd63, %fd62, %fd56;
	add.f64 	%fd64, %fd63, %fd57;
	add.f64 	%fd65, %fd64, %fd58;
	add.f64 	%fd66, %fd65, %fd59;
	add.f64 	%fd67, %fd66, %fd60;
	add.f64 	%fd346, %fd67, %fd61;
	sub.s64 	%rd26, %rd19, %rd83;
	setp.lt.u64 	%p4, %rd26, 3584;
	@%p4 bra 	$L__BB9_45;
	add.s64 	%rd83, %rd83, 3584;
	setp.le.u64 	%p5, %rd83, %rd8;
	@%p5 bra 	$L__BB9_30;
$L__BB9_32:
	setp.le.u64 	%p6, %rd19, %rd83;
	cvt.u32.u64 	%r42, %rd83;
	cvt.u32.u64 	%r43, %rd19;
	sub.s32 	%r44, %r43, %r42;
	setp.ge.s32 	%p7, %r24, %r44;
	or.pred  	%p8, %p6, %p7;
	@%p8 bra 	$L__BB9_45;
	not.b32 	%r47, %r24;
	add.s32 	%r48, %r47, %r43;
	sub.s32 	%r50, %r48, %r42;
	shr.u32 	%r51, %r50, 9;
	add.s32 	%r25, %r51, 1;
	and.b32  	%r26, %r25, 15;
	setp.lt.u32 	%p9, %r50, 7680;
	mov.u32 	%r242, %r24;
	@%p9 bra 	$L__BB9_36;
	and.b32  	%r52, %r25, 16777200;
	neg.s32 	%r240, %r52;
	add.s64 	%rd27, %rd83, %rd6;
	shl.b64 	%rd28, %rd27, 3;
	add.s64 	%rd29, %rd28, %rd2;
	add.s64 	%rd84, %rd29, 32768;
	mov.u32 	%r242, %r24;
$L__BB9_35:
	.pragma "nounroll";
	ld.global.f64 	%fd69, [%rd84+-32768];
	add.f64 	%fd70, %fd346, %fd69;
	ld.global.f64 	%fd71, [%rd84+-28672];
	add.f64 	%fd72, %fd70, %fd71;
	ld.global.f64 	%fd73, [%rd84+-24576];
	add.f64 	%fd74, %fd72, %fd73;
	ld.global.f64 	%fd75, [%rd84+-20480];
	add.f64 	%fd76, %fd74, %fd75;
	ld.global.f64 	%fd77, [%rd84+-16384];
	add.f64 	%fd78, %fd76, %fd77;
	ld.global.f64 	%fd79, [%rd84+-12288];
	add.f64 	%fd80, %fd78, %fd79;
	ld.global.f64 	%fd81, [%rd84+-8192];
	add.f64 	%fd82, %fd80, %fd81;
	ld.global.f64 	%fd83, [%rd84+-4096];
	add.f64 	%fd84, %fd82, %fd83;
	ld.global.f64 	%fd85, [%rd84];
	add.f64 	%fd86, %fd84, %fd85;
	ld.global.f64 	%fd87, [%rd84+4096];
	add.f64 	%fd88, %fd86, %fd87;
	ld.global.f64 	%fd89, [%rd84+8192];
	add.f64 	%fd90, %fd88, %fd89;
	ld.global.f64 	%fd91, [%rd84+12288];
	add.f64 	%fd92, %fd90, %fd91;
	ld.global.f64 	%fd93, [%rd84+16384];
	add.f64 	%fd94, %fd92, %fd93;
	ld.global.f64 	%fd95, [%rd84+20480];
	add.f64 	%fd96, %fd94, %fd95;
	ld.global.f64 	%fd97, [%rd84+24576];
	add.f64 	%fd98, %fd96, %fd97;
	ld.global.f64 	%fd99, [%rd84+28672];
	add.f64 	%fd346, %fd98, %fd99;
	add.s32 	%r242, %r242, 8192;
	add.s32 	%r240, %r240, 16;
	add.s64 	%rd84, %rd84, 65536;
	setp.ne.s32 	%p10, %r240, 0;
	@%p10 bra 	$L__BB9_35;
$L__BB9_36:
	setp.eq.s32 	%p11, %r26, 0;
	@%p11 bra 	$L__BB9_45;
	and.b32  	%r33, %r25, 7;
	setp.lt.u32 	%p12, %r26, 8;
	@%p12 bra 	$L__BB9_39;
	cvt.u64.u32 	%rd30, %r242;
	add.s64 	%rd31, %rd83, %rd30;
	shl.b64 	%rd32, %rd31, 3;
	add.s64 	%rd33, %rd2, %rd32;
	ld.global.f64 	%fd101, [%rd33];
	add.f64 	%fd102, %fd346, %fd101;
	ld.global.f64 	%fd103, [%rd33+4096];
	add.f64 	%fd104, %fd102, %fd103;
	ld.global.f64 	%fd105, [%rd33+8192];
	add.f64 	%fd106, %fd104, %fd105;
	ld.global.f64 	%fd107, [%rd33+12288];
	add.f64 	%fd108, %fd106, %fd107;
	ld.global.f64 	%fd109, [%rd33+16384];
	add.f64 	%fd110, %fd108, %fd109;
	ld.global.f64 	%fd111, [%rd33+20480];
	add.f64 	%fd112, %fd110, %fd111;
	ld.global.f64 	%fd113, [%rd33+24576];
	add.f64 	%fd114, %fd112, %fd113;
	ld.global.f64 	%fd115, [%rd33+28672];
	add.f64 	%fd346, %fd114, %fd115;
	add.s32 	%r242, %r242, 4096;
$L__BB9_39:
	setp.eq.s32 	%p13, %r33, 0;
	@%p13 bra 	$L__BB9_45;
	and.b32  	%r36, %r25, 3;
	setp.lt.u32 	%p14, %r33, 4;
	@%p14 bra 	$L__BB9_42;
	cvt.u64.u32 	%rd34, %r242;
	add.s64 	%rd35, %rd83, %rd34;
	shl.b64 	%rd36, %rd35, 3;
	add.s64 	%rd37, %rd2, %rd36;
	ld.global.f64 	%fd117, [%rd37];
	add.f64 	%fd118, %fd346, %fd117;
	ld.global.f64 	%fd119, [%rd37+4096];
	add.f64 	%fd120, %fd118, %fd119;
	ld.global.f64 	%fd121, [%rd37+8192];
	add.f64 	%fd122, %fd120, %fd121;
	ld.global.f64 	%fd123, [%rd37+12288];
	add.f64 	%fd346, %fd122, %fd123;
	add.s32 	%r242, %r242, 2048;
$L__BB9_42:
	setp.eq.s32 	%p15, %r36, 0;
	@%p15 bra 	$L__BB9_45;
	cvt.u64.u32 	%rd38, %r242;
	add.s64 	%rd39, %rd83, %rd38;
	shl.b64 	%rd40, %rd39, 3;
	add.s64 	%rd85, %rd2, %rd40;
	neg.s32 	%r245, %r36;
$L__BB9_44:
	.pragma "nounroll";
	ld.global.f64 	%fd124, [%rd85];
	add.f64 	%fd346, %fd346, %fd124;
	add.s64 	%rd85, %rd85, 4096;
	add.s32 	%r245, %r245, 1;
	setp.ne.s32 	%p16, %r245, 0;
	@%p16 bra 	$L__BB9_44;
$L__BB9_45:
	// begin inline asm
	mov.u32 %r53, %laneid;
	// end inline asm
	mov.b64 	%rd41, %fd346;
	mov.b64 	{%r55, %r60}, %rd41;
	mov.b32 	%r61, 1;
	mov.b32 	%r102, 31;
	mov.b32 	%r103, -1;
	// begin inline asm
	shfl.sync.down.b32 %r54, %r55, %r61, %r102, %r103;
	// end inline asm
	// begin inline asm
	shfl.sync.down.b32 %r59, %r60, %r61, %r102, %r103;
	// end inline asm
	mov.b64 	%rd42, {%r54, %r59};
	mov.b64 	%fd125, %rd42;
	setp.gt.s32 	%p17, %r53, 30;
	add.f64 	%fd126, %fd346, %fd125;
	selp.f64 	%fd127, %fd346, %fd126, %p17;
	mov.b64 	%rd43, %fd127;
	mov.b64 	{%r65, %r70}, %rd43;
	mov.b32 	%r71, 2;
	// begin inline asm
	shfl.sync.down.b32 %r64, %r65, %r71, %r102, %r103;
	// end inline asm
	// begin inline asm
	shfl.sync.down.b32 %r69, %r70, %r71, %r102, %r103;
	// end inline asm
	mov.b64 	%rd44, {%r64, %r69};
	mov.b64 	%fd128, %rd44;
	setp.gt.s32 	%p18, %r53, 29;
	add.f64 	%fd129, %fd127, %fd128;
	selp.f64 	%fd130, %fd127, %fd129, %p18;
	mov.b64 	%rd45, %fd130;
	mov.b64 	{%r75, %r80}, %rd45;
	mov.b32 	%r81, 4;
	// begin inline asm
	shfl.sync.down.b32 %r74, %r75, %r81, %r102, %r103;
	// end inline asm
	// begin inline asm
	shfl.sync.down.b32 %r79, %r80, %r81, %r102, %r103;
	// end inline asm
	mov.b64 	%rd46, {%r74, %r79};
	mov.b64 	%fd131, %rd46;
	setp.gt.s32 	%p19, %r53, 27;
	add.f64 	%fd132, %fd130, %fd131;
	selp.f64 	%fd133, %fd130, %fd132, %p19;
	mov.b64 	%rd47, %fd133;
	mov.b64 	{%r85, %r90}, %rd47;
	mov.b32 	%r91, 8;
	// begin inline asm
	shfl.sync.down.b32 %r84, %r85, %r91, %r102, %r103;
	// end inline asm
	// begin inline asm
	shfl.sync.down.b32 %r89, %r90, %r91, %r102, %r103;
	// end inline asm
	mov.b64 	%rd48, {%r84, %r89};
	mov.b64 	%fd134, %rd48;
	setp.gt.s32 	%p20, %r53, 23;
	add.f64 	%fd135, %fd133, %fd134;
	selp.f64 	%fd136, %fd133, %fd135, %p20;
	mov.b64 	%rd49, %fd136;
	mov.b64 	{%r95, %r100}, %rd49;
	mov.b32 	%r101, 16;
	// begin inline asm
	shfl.sync.down.b32 %r94, %r95, %r101, %r102, %r103;
	// end inline asm
	// begin inline asm
	shfl.sync.down.b32 %r99, %r100, %r101, %r102, %r103;
	// end inline asm
	mov.b64 	%rd50, {%r94, %r99};
	mov.b64 	%fd137, %rd50;
	setp.gt.s32 	%p21, %r53, 15;
	add.f64 	%fd38, %fd136, %fd137;
	selp.f64 	%fd347, %fd136, %fd38, %p21;
	setp.ne.s32 	%p22, %r53, 0;
	@%p22 bra 	$L__BB9_47;
	shr.u32 	%r104, %r24, 2;
	and.b32  	%r105, %r104, 248;
	mov.u32 	%r106, _ZZN3cub18CUB_300001_SM_10006detail6reduce28DeviceReduceSingleTileKernelINS2_10policy_hubIdyN4cuda3std3__44plusIdEEE10Policy1000EN6thrust24THRUST_300001_SM_1000_NS6detail15normal_iteratorINSD_10device_ptrIdEEEEPdyS9_ddNS7_10__identityEEEvT0_T1_T2_T3_T4_T6_E12temp_storage;
	add.s32 	%r107, %r106, %r105;
	st.shared.f64 	[%r107+16], %fd38;
$L__BB9_47:
	bar.sync 	0;
	setp.ne.s32 	%p23, %r24, 0;
	@%p23 bra 	$L__BB9_49;
	ld.shared.f64 	%fd138, [_ZZN3cub18CUB_300001_SM_10006detail6reduce28DeviceReduceSingleTileKernelINS2_10policy_hubIdyN4cuda3std3__44plusIdEEE10Policy1000EN6thrust24THRUST_300001_SM_1000_NS6detail15normal_iteratorINSD_10device_ptrIdEEEEPdyS9_ddNS7_10__identityEEEvT0_T1_T2_T3_T4_T6_E12temp_storage+24];
	add.f64 	%fd139, %fd347, %fd138;
	ld.shared.f64 	%fd140, [_ZZN3cub18CUB_300001_SM_10006detail6reduce28DeviceReduceSingleTileKernelINS2_10policy_hubIdyN4cuda3std3__44plusIdEEE10Policy1000EN6thrust24THRUST_300001_SM_1000_NS6detail15normal_iteratorINSD_10device_ptrIdEEEEPdyS9_ddNS7_10__identityEEEvT0_T1_T2_T3_T4_T6_E12temp_storage+32];
	add.f64 	%fd141, %fd139, %fd140;
	ld.shared.f64 	%fd142, [_ZZN3cub18CUB_300001_SM_10006detail6reduce28DeviceReduceSingleTileKernelINS2_10policy_hubIdyN4cuda3std3__44plusIdEEE10Policy1000EN6thrust24THRUST_300001_SM_1000_NS6detail15normal_iteratorINSD_10device_ptrIdEEEEPdyS9_ddNS7_10__identityEEEvT0_T1_T2_T3_T4_T6_E12temp_storage+40];
	add.f64 	%fd143, %fd141, %fd142;
	ld.shared.f64 	%fd144, [_ZZN3cub18CUB_300001_SM_10006detail6reduce28DeviceReduceSingleTileKernelINS2_10policy_hubIdyN4cuda3std3__44plusIdEEE10Policy1000EN6thrust24THRUST_300001_SM_1000_NS6detail15normal_iteratorINSD_10device_ptrIdEEEEPdyS9_ddNS7_10__identityEEEvT0_T1_T2_T3_T4_T6_E12temp_storage+48];
	add.f64 	%fd145, %fd143, %fd144;
	ld.shared.f64 	%fd146, [_ZZN3cub18CUB_300001_SM_10006detail6reduce28DeviceReduceSingleTileKernelINS2_10policy_hubIdyN4cuda3std3__44plusIdEEE10Policy1000EN6thrust24THRUST_300001_SM_1000_NS6detail15normal_iteratorINSD_10device_ptrIdEEEEPdyS9_ddNS7_10__identityEEEvT0_T1_T2_T3_T4_T6_E12temp_storage+56];
	add.f64 	%fd147, %fd145, %fd146;
	ld.shared.f64 	%fd148, [_ZZN3cub18CUB_300001_SM_10006detail6reduce28DeviceReduceSingleTileKernelINS2_10policy_hubIdyN4cuda3std3__44plusIdEEE10Policy1000EN6thrust24THRUST_300001_SM_1000_NS6detail15normal_iteratorINSD_10device_ptrIdEEEEPdyS9_ddNS7_10__identityEEEvT0_T1_T2_T3_T4_T6_E12temp_storage+64];
	add.f64 	%fd149, %fd147, %fd148;
	ld.shared.f64 	%fd150, [_ZZN3cub18CUB_300001_SM_10006detail6reduce28DeviceReduceSingleTileKernelINS2_10policy_hubIdyN4cuda3std3__44plusIdEEE10Policy1000EN6thrust24THRUST_300001_SM_1000_NS6detail15normal_iteratorINSD_10device_ptrIdEEEEPdyS9_ddNS7_10__identityEEEvT0_T1_T2_T3_T4_T6_E12temp_storage+72];
	add.f64 	%fd151, %fd149, %fd150;
	ld.shared.f64 	%fd152, [_ZZN3cub18CUB_300001_SM_10006detail6reduce28DeviceReduceSingleTileKernelINS2_10policy_hubIdyN4cuda3std3__44plusIdEEE10Policy1000EN6thrust24THRUST_300001_SM_1000_NS6detail15normal_iteratorINSD_10device_ptrIdEEEEPdyS9_ddNS7_10__identityEEEvT0_T1_T2_T3_T4_T6_E12temp_storage+80];
	add.f64 	%fd153, %fd151, %fd152;
	ld.shared.f64 	%fd154, [_ZZN3cub18CUB_300001_SM_10006detail6reduce28DeviceReduceSingleTileKernelINS2_10policy_hubIdyN4cuda3std3__44plusIdEEE10Policy1000EN6thrust24THRUST_300001_SM_1000_NS6detail15normal_iteratorINSD_10device_ptrIdEEEEPdyS9_ddNS7_10__identityEEEvT0_T1_T2_T3_T4_T6_E12temp_storage+88];
	add.f64 	%fd155, %fd153, %fd154;
	ld.shared.f64 	%fd156, [_ZZN3cub18CUB_300001_SM_10006detail6reduce28DeviceReduceSingleTileKernelINS2_10policy_hubIdyN4cuda3std3__44plusIdEEE10Policy1000EN6thrust24THRUST_300001_SM_1000_NS6detail15normal_iteratorINSD_10device_ptrIdEEEEPdyS9_ddNS7_10__identityEEEvT0_T1_T2_T3_T4_T6_E12temp_storage+96];
	add.f64 	%fd157, %fd155, %fd156;
	ld.shared.f64 	%fd158, [_ZZN3cub18CUB_300001_SM_10006detail6reduce28DeviceReduceSingleTileKernelINS2_10policy_hubIdyN4cuda3std3__44plusIdEEE10Policy1000EN6thrust24THRUST_300001_SM_1000_NS6detail15normal_iteratorINSD_10device_ptrIdEEEEPdyS9_ddNS7_10__identityEEEvT0_T1_T2_T3_T4_T6_E12temp_storage+104];
	add.f64 	%fd159, %fd157, %fd158;
	ld.shared.f64 	%fd160, [_ZZN3cub18CUB_300001_SM_10006detail6reduce28DeviceReduceSingleTileKernelINS2_10policy_hubIdyN4cuda3std3__44plusIdEEE10Policy1000EN6thrust24THRUST_300001_SM_1000_NS6detail15normal_iteratorINSD_10device_ptrIdEEEEPdyS9_ddNS7_10__identityEEEvT0_T1_T2_T3_T4_T6_E12temp_storage+112];
	add.f64 	%fd161, %fd159, %fd160;
	ld.shared.f64 	%fd162, [_ZZN3cub18CUB_300001_SM_10006detail6reduce28DeviceReduceSingleTileKernelINS2_10policy_hubIdyN4cuda3std3__44plusIdEEE10Policy1000EN6thrust24THRUST_300001_SM_1000_NS6detail15normal_iteratorINSD_10device_ptrIdEEEEPdyS9_ddNS7_10__identityEEEvT0_T1_T2_T3_T4_T6_E12temp_storage+120];
	add.f64 	%fd163, %fd161, %fd162;
	ld.shared.f64 	%fd164, [_ZZN3cub18CUB_300001_SM_10006detail6reduce28DeviceReduceSingleTileKernelINS2_10policy_hubIdyN4cuda3std3__44plusIdEEE10Policy1000EN6thrust24THRUST_300001_SM_1000_NS6detail15normal_iteratorINSD_10device_ptrIdEEEEPdyS9_ddNS7_10__identityEEEvT0_T1_T2_T3_T4_T6_E12temp_storage+128];
	add.f64 	%fd165, %fd163, %fd164;
	ld.shared.f64 	%fd166, [_ZZN3cub18CUB_300001_SM_10006detail6reduce28DeviceReduceSingleTileKernelINS2_10policy_hubIdyN4cuda3std3__44plusIdEEE10Policy1000EN6thrust24THRUST_300001_SM_1000_NS6detail15normal_iteratorINSD_10device_ptrIdEEEEPdyS9_ddNS7_10__identityEEEvT0_T1_T2_T3_T4_T6_E12temp_storage+136];
	add.f64 	%fd347, %fd165, %fd166;
$L__BB9_49:
	mov.u32 	%r230, %tid.x;
	setp.ne.s32 	%p65, %r230, 0;
	@%p65 bra 	$L__BB9_51;
	add.f64 	%fd325, %fd42, %fd347;
	st.global.f64 	[%rd1], %fd325;
$L__BB9_51:
	ret;

}
	// .globl	_ZN3cub18CUB_300001_SM_10006detail6reduce18DeviceReduceKernelINS2_10policy_hubIdyN4cuda3std3__44plusIdEEE10Policy1000EN6thrust24THRUST_300001_SM_1000_NS6detail15normal_iteratorINSD_10device_ptrIdEEEEyS9_dNS7_10__identityEEEvT0_PT3_T1_NS0_13GridEvenShareISN_EET2_T4_
.visible .entry _ZN3cub18CUB_300001_SM_10006detail6reduce18DeviceReduceKernelINS2_10policy_hubIdyN4cuda3std3__44plusIdEEE10Policy1000EN6thrust24THRUST_300001_SM_1000_NS6detail15normal_iteratorINSD_10device_ptrIdEEEEyS9_dNS7_10__identityEEEvT0_PT3_T1_NS0_13GridEvenShareISN_EET2_T4_(
	.param .align 8 .b8 _ZN3cub18CUB_300001_SM_10006detail6reduce18DeviceReduceKernelINS2_10policy_hubIdyN4cuda3std3__44plusIdEEE10Policy1000EN6thrust24THRUST_300001_SM_1000_NS6detail15normal_iteratorINSD_10device_ptrIdEEEEyS9_dNS7_10__identityEEEvT0_PT3_T1_NS0_13GridEvenShareISN_EET2_T4__param_0[8],
	.param .u64 .ptr .align 1 _ZN3cub18CUB_300001_SM_10006detail6reduce18DeviceReduceKernelINS2_10policy_hubIdyN4cuda3std3__44plusIdEEE10Policy1000EN6thrust24THRUST_300001_SM_1000_NS6detail15normal_iteratorINSD_10device_ptrIdEEEEyS9_dNS7_10__identityEEEvT0_PT3_T1_NS0_13GridEvenShareISN_EET2_T4__param_1,
	.param .u64 _ZN3cub18CUB_300001_SM_10006detail6reduce18DeviceReduceKernelINS2_10policy_hubIdyN4cuda3std3__44plusIdEEE10Policy1000EN6thrust24THRUST_300001_SM_1000_NS6detail15normal_iteratorINSD_10device_ptrIdEEEEyS9_dNS7_10__identityEEEvT0_PT3_T1_NS0_13GridEvenShareISN_EET2_T4__param_2,
	.param .align 8 .b8 _ZN3cub18CUB_300001_SM_10006detail6reduce18DeviceReduceKernelINS2_10policy_hubIdyN4cuda3std3__44plusIdEEE10Policy1000EN6thrust24THRUST_300001_SM_1000_NS6detail15normal_iteratorINSD_10device_ptrIdEEEEyS9_dNS7_10__identityEEEvT0_PT3_T1_NS0_13GridEvenShareISN_EET2_T4__param_3[72],
	.param .align 1 .b8 _ZN3cub18CUB_300001_SM_10006detail6reduce18DeviceReduceKernelINS2_10policy_hubIdyN4cuda3std3__44plusIdEEE10Policy1000EN6thrust24THRUST_300001_SM_1000_NS6detail15normal_iteratorINSD_10device_ptrIdEEEEyS9_dNS7_10__identityEEEvT0_PT3_T1_NS0_13GridEvenShareISN_EET2_T4__param_4[1],
	.param .align 1 .b8 _ZN3cub18CUB_300001_SM_10006detail6reduce18DeviceReduceKernelINS2_10policy_hubIdyN4cuda3std3__44plusIdEEE10Policy1000EN6thrust24THRUST_300001_SM_1000_NS6detail15normal_iteratorINSD_10device_ptrIdEEEEyS9_dNS7_10__identityEEEvT0_PT3_T1_NS0_13GridEvenShareISN_EET2_T4__param_5[1]
)
.maxntid 512
{
	.reg .pred 	%p<65>;
	.reg .b16 	%rs<4>;
	.reg .b32 	%r<280>;
	.reg .b64 	%rd<107>;
	.reg .b64 	%fd<344>;
	// demoted variable
	.shared .align 8 .b8 _ZZN3cub18CUB_300001_SM_10006detail6reduce18DeviceReduceKernelINS2_10policy_hubIdyN4cuda3std3__44plusIdEEE10Policy1000EN6thrust24THRUST_300001_SM_1000_NS6detail15normal_iteratorINSD_10device_ptrIdEEEEyS9_dNS7_10__identityEEEvT0_PT3_T1_NS0_13GridEvenShareISN_EET2_T4_E12temp_storage[152];
	ld.param.u64 	%rd1, [_ZN3cub18CUB_300001_SM_10006detail6reduce18DeviceReduceKernelINS2_10policy_hubIdyN4cuda3std3__44plusIdEEE10Policy1000EN6thrust24THRUST_300001_SM_1000_NS6detail15normal_iteratorINSD_10device_ptrIdEEEEyS9_dNS7_10__identityEEEvT0_PT3_T1_NS0_13GridEvenShareISN_EET2_T4__param_3+32];
	ld.param.u32 	%r1, [_ZN3cub18CUB_300001_SM_10006detail6reduce18DeviceReduceKernelINS2_10policy_hubIdyN4cuda3std3__44plusIdEEE10Policy1000EN6thrust24THRUST_300001_SM_1000_NS6detail15normal_iteratorINSD_10device_ptrIdEEEEyS9_dNS7_10__identityEEEvT0_PT3_T1_NS0_13GridEvenShareISN_EET2_T4__param_3+40];
	ld.param.u64 	%rd26, [_ZN3cub18CUB_300001_SM_10006detail6reduce18DeviceReduceKernelINS2_10policy_hubIdyN4cuda3std3__44plusIdEEE10Policy1000EN6thrust24THRUST_300001_SM_1000_NS6detail15normal_iteratorINSD_10device_ptrIdEEEEyS9_dNS7_10__identityEEEvT0_PT3_T1_NS0_13GridEvenShareISN_EET2_T4__param_0];
	cvta.to.global.u64 	%rd2, %rd26;
	mov.u32 	%r2, %ctaid.x;
	mul.lo.s32 	%r50, %r1, 3584;
	cvt.s64.s32 	%rd3, %r50;
	mul.lo.s32 	%r51, %r2, 3584;
	cvt.u64.u32 	%rd4, %r51;
	sub.s64 	%rd5, %rd1, %rd4;
	setp.gt.u64 	%p1, %rd5, 3583;
	@%p1 bra 	$L__BB10_25;
	cvt.u32.u64 	%r136, %rd4;
	cvt.u32.u64 	%r3, %rd1;
	sub.s32 	%r4, %r3, %r136;
	mov.u32 	%r5, %tid.x;
	setp.ge.s32 	%p23, %r5, %r4;
	mov.f64 	%fd332, 0d0000000000000000;
	mov.u32 	%r267, %r5;
	@%p23 bra 	$L__BB10_3;
	add.s32 	%r138, %r136, %r5;
	mul.wide.u32 	%rd60, %r138, 8;
	add.s64 	%rd61, %rd2, %rd60;
	ld.global.f64 	%fd332, [%rd61];
	add.s32 	%r267, %r5, 512;
$L__BB10_3:
	setp.ge.s32 	%p24, %r267, %r4;
	@%p24 bra 	$L__BB10_16;
	not.b32 	%r140, %r267;
	add.s32 	%r141, %r140, %r3;
	sub.s32 	%r142, %r141, %r136;
	shr.u32 	%r143, %r142, 9;
	add.s32 	%r8, %r143, 1;
	and.b32  	%r9, %r8, 15;
	setp.lt.u32 	%p25, %r142, 7680;
	@%p25 bra 	$L__BB10_7;
	and.b32  	%r144, %r8, 16777200;
	neg.s32 	%r265, %r144;
	mul.wide.u32 	%rd62, %r2, 28672;
	mul.wide.u32 	%rd63, %r267, 8;
	add.s64 	%rd64, %rd62, %rd63;
	add.s64 	%rd65, %rd64, %rd2;
	add.s64 	%rd101, %rd65, 32768;
$L__BB10_6:
	.pragma "nounroll";
	ld.global.f64 	%fd167, [%rd101+-32768];
	add.f64 	%fd168, %fd332, %fd167;
	ld.global.f64 	%fd169, [%rd101+-28672];
	add.f64 	%fd170, %fd168, %fd169;
	ld.global.f64 	%fd171, [%rd101+-24576];
	add.f64 	%fd172, %fd170, %fd171;
	ld.global.f64 	%fd173, [%rd101+-20480];
	add.f64 	%fd174, %fd172, %fd173;
	ld.global.f64 	%fd175, [%rd101+-16384];
	add.f64 	%fd176, %fd174, %fd175;
	ld.global.f64 	%fd177, [%rd101+-12288];
	add.f64 	%fd178, %fd176, %fd177;
	ld.global.f64 	%fd179, [%rd101+-8192];
	add.f64 	%fd180, %fd178, %fd179;
	ld.global.f64 	%fd181, [%rd101+-4096];
	add.f64 	%fd182, %fd180, %fd181;
	ld.global.f64 	%fd183, [%rd101];
	add.f64 	%fd184, %fd182, %fd183;
	ld.global.f64 	%fd185, [%rd101+4096];
	add.f64 	%fd186, %fd184, %fd185;
	ld.global.f64 	%fd187, [%rd101+8192];
	add.f64 	%fd188, %fd186, %fd187;
	ld.global.f64 	%fd189, [%rd101+12288];
	add.f64 	%fd190, %fd188, %fd189;
	ld.global.f64 	%fd191, [%rd101+16384];
	add.f64 	%fd192, %fd190, %fd191;
	ld.global.f64 	%fd193, [%rd101+20480];
	add.f64 	%fd194, %fd192, %fd193;
	ld.global.f64 	%fd195, [%rd101+24576];
	add.f64 	%fd196, %fd194, %fd195;
	ld.global.f64 	%fd197, [%rd101+28672];
	add.f64 	%fd332, %fd196, %fd197;
	add.s32 	%r267, %r267, 8192;
	add.s32 	%r265, %r265, 16;
	add.s64 	%rd101, %rd101, 65536;
	setp.ne.s32 	%p26, %r265, 0;
	@%p26 bra 	$L__BB10_6;
$L__BB10_7:
	setp.eq.s32 	%p27, %r9, 0;
	@%p27 bra 	$L__BB10_16;
	and.b32  	%r16, %r8, 7;
	setp.lt.u32 	%p28, %r9, 8;
	@%p28 bra 	$L__BB10_10;
	cvt.s64.s32 	%rd66, %r267;
	add.s64 	%rd67, %rd66, %rd4;
	shl.b64 	%rd68, %rd67, 3;
	add.s64 	%rd69, %rd2, %rd68;
	ld.global.f64 	%fd199, [%rd69];
	add.f64 	%fd200, %fd332, %fd199;
	ld.global.f64 	%fd201, [%rd69+4096];
	add.f64 	%fd202, %fd200, %fd201;
	ld.global.f64 	%fd203, [%rd69+8192];
	add.f64 	%fd204, %fd202, %fd203;
	ld.global.f64 	%fd205, [%rd69+12288];
	add.f64 	%fd206, %fd204, %fd205;
	ld.global.f64 	%fd207, [%rd69+16384];
	add.f64 	%fd208, %fd206, %fd207;
	ld.global.f64 	%fd209, [%rd69+20480];
	add.f64 	%fd210, %fd208, %fd209;
	ld.global.f64 	%fd211, [%rd69+24576];
	add.f64 	%fd212, %fd210, %fd211;
	ld.global.f64 	%fd213, [%rd69+28672];
	add.f64 	%fd332, %fd212, %fd213;
	add.s32 	%r267, %r267, 4096;
$L__BB10_10:
	setp.eq.s32 	%p29, %r16, 0;
	@%p29 bra 	$L__BB10_16;
	and.b32  	%r19, %r8, 3;
	setp.lt.u32 	%p30, %r16, 4;
	@%p30 bra 	$L__BB10_13;
	cvt.s64.s32 	%rd70, %r267;
	add.s64 	%rd71, %rd70, %rd4;
	shl.b64 	%rd72, %rd71, 3;
	add.s64 	%rd73, %rd2, %rd72;
	ld.global.f64 	%fd215, [%rd73];
	add.f64 	%fd216, %fd332, %fd215;
	ld.global.f64 	%fd217, [%rd73+4096];
	add.f64 	%fd218, %fd216, %fd217;
	ld.global.f64 	%fd219, [%rd73+8192];
	add.f64 	%fd220, %fd218, %fd219;
	ld.global.f64 	%fd221, [%rd73+12288];
	add.f64 	%fd332, %fd220, %fd221;
	add.s32 	%r267, %r267, 2048;
$L__BB10_13:
	setp.eq.s32 	%p31, %r19, 0;
	@%p31 bra 	$L__BB10_16;
	mul.wide.u32 	%rd74, %r2, 28672;
	add.s64 	%rd9, %rd2, %rd74;
	neg.s32 	%r270, %r19;
$L__BB10_15:
	.pragma "nounroll";
	mul.wide.s32 	%rd75, %r267, 8;
	add.s64 	%rd76, %rd9, %rd75;
	ld.global.f64 	%fd222, [%rd76];
	add.f64 	%fd332, %fd332, %fd222;
	add.s32 	%r267, %r267, 512;
	add.s32 	%r270, %r270, 1;
	setp.ne.s32 	%p32, %r270, 0;
	@%p32 bra 	$L__BB10_15;
$L__BB10_16:
	setp.lt.s32 	%p33, %r4, 512;
	@%p33 bra 	$L__BB10_21;
	// begin inline asm
	mov.u32 %r208, %laneid;
	// end inline asm
	mov.b64 	%rd87, %fd332;
	mov.b64 	{%r210, %r215}, %rd87;
	mov.b32 	%r216, 1;
	mov.b32 	%r257, 31;
	mov.b32 	%r258, -1;
	// begin inline asm
	shfl.sync.down.b32 %r209, %r210, %r216, %r257, %r258;
	// end inline asm
	// begin inline asm
	shfl.sync.down.b32 %r214, %r215, %r216, %r257, %r258;
	// end inline asm
	mov.b64 	%rd88, {%r209, %r214};
	mov.b64 	%fd281, %rd88;
	setp.gt.s32 	%p57, %r208, 30;
	add.f64 	%fd282, %fd332, %fd281;
	selp.f64 	%fd283, %fd332, %fd282, %p57;
	mov.b64 	%rd89, %fd283;
	mov.b64 	{%r220, %r225}, %rd89;
	mov.b32 	%r226, 2;
	// begin inline asm
	shfl.sync.down.b32 %r219, %r220, %r226, %r257, %r258;
	// end inline asm
	// begin inline asm
	shfl.sync.down.b32 %r224, %r225, %r226, %r257, %r258;
	// end inline asm
	mov.b64 	%rd90, {%r219, %r224};
	mov.b64 	%fd284, %rd90;
	setp.gt.s32 	%p58, %r208, 29;
	add.f64 	%fd285, %fd283, %fd284;
	selp.f64 	%fd286, %fd283, %fd285, %p58;
	mov.b64 	%rd91, %fd286;
	mov.b64 	{%r230, %r235}, %rd91;
	mov.b32 	%r236, 4;
	// begin inline asm
	shfl.sync.down.b32 %r229, %r230, %r236, %r257, %r258;
	// end inline asm
	// begin inline asm
	shfl.sync.down.b32 %r234, %r235, %r236, %r257, %r258;
	// end inline asm
	mov.b64 	%rd92, {%r229, %r234};
	mov.b64 	%fd287, %rd92;
	setp.gt.s32 	%p59, %r208, 27;
	add.f64 	%fd288, %fd286, %fd287;
	selp.f64 	%fd289, %fd286, %fd288, %p59;
	mov.b64 	%rd93, %fd289;
	mov.b64 	{%r240, %r245}, %rd93;
	mov.b32 	%r246, 8;
	// begin inline asm
	shfl.sync.down.b32 %r239, %r240, %r246, %r257, %r258;
	// end inline asm
	// begin inline asm
	shfl.sync.down.b32 %r244, %r245, %r246, %r257, %r258;
	// end inline asm
	mov.b64 	%rd94, {%r239, %r244};
	mov.b64 	%fd290, %rd94;
	setp.gt.s32 	%p60, %r208, 23;
	add.f64 	%fd291, %fd289, %fd290;
	selp.f64 	%fd292, %fd289, %fd291, %p60;
	mov.b64 	%rd95, %fd292;
	mov.b64 	{%r250, %r255}, %rd95;
	mov.b32 	%r256, 16;
	// begin inline asm
	shfl.sync.down.b32 %r249, %r250, %r256, %r257, %r258;
	// end inline asm
	// begin inline asm
	shfl.sync.down.b32 %r254, %r255, %r256, %r257, %r258;
	// end inline asm
	mov.b64 	%rd96, {%r249, %r254};
	mov.b64 	%fd293, %rd96;
	setp.gt.s32 	%p61, %r208, 15;
	add.f64 	%fd16, %fd292, %fd293;
	selp.f64 	%fd343, %fd292, %fd16, %p61;
	setp.ne.s32 	%p62, %r208, 0;
	@%p62 bra 	$L__BB10_19;
	shr.u32 	%r259, %r5, 2;
	and.b32  	%r260, %r259, 248;
	mov.u32 	%r261, _ZZN3cub18CUB_300001_SM_10006detail6reduce18DeviceReduceKernelINS2_10policy_hubIdyN4cuda3std3__44plusIdEEE10Policy1000EN6thrust24THRUST_300001_SM_1000_NS6detail15normal_iteratorINSD_10device_ptrIdEEEEyS9_dNS7_10__identityEEEvT0_PT3_T1_NS0_13GridEvenShareISN_EET2_T4_E12temp_storage;
	add.s32 	%r262, %r261, %r260;
	st.shared.f64 	[%r262+16], %fd16;
$L__BB10_19:
	bar.sync 	0;
	setp.ne.s32 	%p63, %r5, 0;
	@%p63 bra 	$L__BB10_46;
	ld.shared.f64 	%fd294, [_ZZN3cub18CUB_300001_SM_10006detail6reduce18DeviceReduceKernelINS2_10policy_hubIdyN4cuda3std3__44plusIdEEE10Policy1000EN6thrust24THRUST_300001_SM_1000_NS6detail15normal_iteratorINSD_10device_ptrIdEEEEyS9_dNS7_10__identityEEEvT0_PT3_T1_NS0_13GridEvenShareISN_EET2_T4_E12temp_storage+24];
	add.f64 	%fd295, %fd343, %fd294;
	ld.shared.f64 	%fd296, [_ZZN3cub18CUB_300001_SM_10006detail6reduce18DeviceReduceKernelINS2_10policy_hubIdyN4cuda3std3__44plusIdEEE10Policy1000EN6thrust24THRUST_300001_SM_1000_NS6detail15normal_iteratorINSD_10device_ptrIdEEEEyS9_dNS7_10__identityEEEvT0_PT3_T1_NS0_13GridEvenShareISN_EET2_T4_E12temp_storage+32];
	add.f64 	%fd297, %fd295, %fd296;
	ld.shared.f64 	%fd298, [_ZZN3cub18CUB_300001_SM_10006detail6reduce18DeviceReduceKernelINS2_10policy_hubIdyN4cuda3std3__44plusIdEEE10Policy1000EN6thrust24THRUST_300001_SM_1000_NS6detail15normal_iteratorINSD_10device_ptrIdEEEEyS9_dNS7_10__identityEEEvT0_PT3_T1_NS0_13GridEvenShareISN_EET2_T4_E12temp_storage+40];
	add.f64 	%fd299, %fd297, %fd298;
	ld.shared.f64 	%fd300, [_ZZN3cub18CUB_300001_SM_10006detail6reduce18DeviceReduceKernelINS2_10policy_hubIdyN4cuda3std3__44plusIdEEE10Policy1000EN6thrust24THRUST_300001_SM_1000_NS6detail15normal_iteratorINSD_10device_ptrIdEEEEyS9_dNS7_10__identityEEEvT0_PT3_T1_NS0_13GridEvenShareISN_EET2_T4_E12temp_storage+48];
	add.f64 	%fd301, %fd299, %fd300;
	ld.shared.f64 	%fd302, [_ZZN3cub18CUB_300001_SM_10006detail6reduce18DeviceReduceKernelINS2_10policy_hubIdyN4cuda3std3__44plusIdEEE10Policy1000EN6thrust24THRUST_300001_SM_1000_NS6detail15normal_iteratorINSD_10device_ptrIdEEEEyS9_dNS7_10__identityEEEvT0_PT3_T1_NS0_13GridEvenShareISN_EET2_T4_E12temp_storage+56];
	add.f64 	%fd303, %fd301, %fd302;
	ld.shared.f64 	%fd304, [_ZZN3cub18CUB_300001_SM_10006detail6reduce18DeviceReduceKernelINS2_10policy_hubIdyN4cuda3std3__44plusIdEEE10Policy1000EN6thrust24THRUST_300001_SM_1000_NS6detail15normal_iteratorINSD_10device_ptrIdEEEEyS9_dNS7_10__identityEEEvT0_PT3_T1_NS0_13GridEvenShareISN_EET2_T4_E12temp_storage+64];
	add.f64 	%fd305, %fd303, %fd304;
	ld.shared.f64 	%fd306, [_ZZN3cub18CUB_300001_SM_10006detail6reduce18DeviceReduceKernelINS2_10policy_hubIdyN4cuda3std3__44plusIdEEE10Policy1000EN6thrust24THRUST_300001_SM_1000_NS6detail15normal_iteratorINSD_10device_ptrIdEEEEyS9_dNS7_10__identityEEEvT0_PT3_T1_NS0_13GridEvenShareISN_EET2_T4_E12temp_storage+72];
	add.f64 	%fd307, %fd305, %fd306;
	ld.shared.f64 	%fd308, [_ZZN3cub18CUB_300001_SM_10006detail6reduce18DeviceReduceKernelINS2_10policy_hubIdyN4cuda3std3__44plusIdEEE10Policy1000EN6thrust24THRUST_300001_SM_1000_NS6detail15normal_iteratorINSD_10device_ptrIdEEEEyS9_dNS7_10__identityEEEvT0_PT3_T1_NS0_13GridEvenShareISN_EET2_T4_E12temp_storage+80];
	add.f64 	%fd309, %fd307, %fd308;
	ld.shared.f64 	%fd310, [_ZZN3cub18CUB_300001_SM_10006detail6reduce18DeviceReduceKernelINS2_10policy_hubIdyN4cuda3std3__44plusIdEEE10Policy1000EN6thrust24THRUST_300001_SM_1000_NS6detail15normal_iteratorINSD_10device_ptrIdEEEEyS9_dNS7_10__identityEEEvT0_PT3_T1_NS0_13GridEvenShareISN_EET2_T4_E12temp_storage+88];
	add.f64 	%fd311, %fd309, %fd310;
	ld.shared.f64 	%fd312, [_ZZN3cub18CUB_300001_SM_10006detail6reduce18DeviceReduceKernelINS2_10policy_hubIdyN4cuda3std3__44plusIdEEE10Policy1000EN6thrust24THRUST_300001_SM_1000_NS6detail15normal_iteratorINSD_10device_ptrIdEEEEyS9_dNS7_10__identityEEEvT0_PT3_T1_NS0_13GridEvenShareISN_EET2_T4_E12temp_storage+96];
	add.f64 	%fd313, %fd311, %fd312;
	ld.shared.f64 	%fd314, [_ZZN3cub18CUB_300001_SM_10006detail6reduce18DeviceReduceKernelINS2_10policy_hubIdyN4cuda3std3__44plusIdEEE10Policy1000EN6thrust24THRUST_300001_SM_1000_NS6detail15normal_iteratorINSD_10device_ptrIdEEEEyS9_dNS7_10__identityEEEvT0_PT3_T1_NS0_13GridEvenShareISN_EET2_T4_E12temp_storage+104];
	add.f64 	%fd315, %fd313, %fd314;
	ld.shared.f64 	%fd316, [_ZZN3cub18CUB_300001_SM_10006detail6reduce18DeviceReduceKernelINS2_10policy_hubIdyN4cuda3std3__44plusIdEEE10Policy1000EN6thrust24THRUST_300001_SM_1000_NS6detail15normal_iteratorINSD_10device_ptrIdEEEEyS9_dNS7_10__identityEEEvT0_PT3_T1_NS0_13GridEvenShareISN_EET2_T4_E12temp_storage+112];
	add.f64 	%fd317, %fd315, %fd316;
	ld.shared.f64 	%fd318, [_ZZN3cub18CUB_300001_SM_10006detail6reduce18DeviceReduceKernelINS2_10policy_hubIdyN4cuda3std3__44plusIdEEE10Policy1000EN6thrust24THRUST_300001_SM_1000_NS6detail15normal_iteratorINSD_10device_ptrIdEEEEyS9_dNS7_10__identityEEEvT0_PT3_T1_NS0_13GridEvenShareISN_EET2_T4_E12temp_storage+120];
	add.f64 	%fd319, %fd317, %fd318;
	ld.shared.f64 	%fd320, [_ZZN3cub18CUB_300001_SM_10006detail6reduce18DeviceReduceKernelINS2_10policy_hubIdyN4cuda3std3__44plusIdEEE10Policy1000EN6thrust24THRUST_300001_SM_1000_NS6detail15normal_iteratorINSD_10device_ptrIdEEEEyS9_dNS7_10__identityEEEvT0_PT3_T1_NS0_13GridEvenShareISN_EET2_T4_E12temp_storage+128];
	add.f64 	%fd321, %fd319, %fd320;
	ld.shared.f64 	%fd322, [_ZZN3cub18CUB_300001_SM_10006detail6reduce18DeviceReduceKernelINS2_10policy_hubIdyN4cuda3std3__44plusIdEEE10Policy1000EN6thrust24THRUST_300001_SM_1000_NS6detail15normal_iteratorINSD_10device_ptrIdEEEEyS9_dNS7_10__identityEEEvT0_PT3_T1_NS0_13GridEvenShareISN_EET2_T4_E12temp_storage+136];
	add.f64 	%fd343, %fd321, %fd322;
	bra.uni 	$L__BB10_46;
$L__BB10_21:
	// begin inline asm
	mov.u32 %r145, %laneid;
	// end inline asm
	and.b32  	%r196, %r5, 992;
	add.s32 	%r197, %r196, 32;
	setp.gt.s32 	%p34, %r197, %r4;
	not.b32 	%r198, %r196;
	add.s32 	%r199, %r4, %r198;
	selp.b32 	%r194, %r199, 31, %p34;
	mov.b64 	%rd77, %fd332;
	mov.b64 	{%r147, %r152}, %rd77;
	mov.b32 	%r153, 1;
	mov.b32 	%r195, -1;
	// begin inline asm
	shfl.sync.down.b32 %r146, %r147, %r153, %r194, %r195;
	// end inline asm
	// begin inline asm
	shfl.sync.down.b32 %r151, %r152, %r153, %r194, %r195;
	// end inline asm
	mov.b64 	%rd78, {%r146, %r151};
	mov.b64 	%fd223, %rd78;
	setp.lt.s32 	%p35, %r145, %r194;
	add.f64 	%fd224, %fd332, %fd223;
	selp.f64 	%fd225, %fd224, %fd332, %p35;
	mov.b64 	%rd79, %fd225;
	mov.b64 	{%r157, %r162}, %rd79;
	mov.b32 	%r163, 2;
	// begin inline asm
	shfl.sync.down.b32 %r156, %r157, %r163, %r194, %r195;
	// end inline asm
	// begin inline asm
	shfl.sync.down.b32 %r161, %r162, %r163, %r194, %r195;
	// end inline asm
	mov.b64 	%rd80, {%r156, %r161};
	mov.b64 	%fd226, %rd80;
	add.s32 	%r200, %r145, 2;
	setp.gt.s32 	%p36, %r200, %r194;
	add.f64 	%fd227, %fd225, %fd226;
	selp.f64 	%fd228, %fd225, %fd227, %p36;
	mov.b64 	%rd81, %fd228;
	mov.b64 	{%r167, %r172}, %rd81;
	mov.b32 	%r173, 4;
	// begin inline asm
	shfl.sync.down.b32 %r166, %r167, %r173, %r194, %r195;
	// end inline asm
	// begin inline asm
	shfl.sync.down.b32 %r171, %r172, %r173, %r194, %r195;
	// end inline asm
	mov.b64 	%rd82, {%r166, %r171};
	mov.b64 	%fd229, %rd82;
	add.s32 	%r201, %r145, 4;
	setp.gt.s32 	%p37, %r201, %r194;
	add.f64 	%fd230, %fd228, %fd229;
	selp.f64 	%fd231, %fd228, %fd230, %p37;
	mov.b64 	%rd83, %fd231;
	mov.b64 	{%r177, %r182}, %rd83;
	mov.b32 	%r183, 8;
	// begin inline asm
	shfl.sync.down.b32 %r176, %r177, %r183, %r194, %r195;
	// end inline asm
	// begin inline asm
	shfl.sync.down.b32 %r181, %r182, %r183, %r194, %r195;
	// end inline asm
	mov.b64 	%rd84, {%r176, %r181};
	mov.b64 	%fd232, %rd84;
	add.s32 	%r202, %r145, 8;
	setp.gt.s32 	%p38, %r202, %r194;
	add.f64 	%fd233, %fd231, %fd232;
	selp.f64 	%fd234, %fd231, %fd233, %p38;
	mov.b64 	%rd85, %fd234;
	mov.b64 	{%r187, %r192}, %rd85;
	mov.b32 	%r193, 16;
	// begin inline asm
	shfl.sync.down.b32 %r186, %r187, %r193, %r194, %r195;
	// end inline asm
	// begin inline asm
	shfl.sync.down.b32 %r191, %r192, %r193, %r194, %r195;
	// end inline asm
	mov.b64 	%rd86, {%r186, %r191};
	mov.b64 	%fd235, %rd86;
	add.s32 	%r203, %r145, 16;
	setp.gt.s32 	%p39, %r203, %r194;
	add.f64 	%fd236, %fd234, %fd235;
	selp.f64 	%fd343, %fd234, %fd236, %p39;
	setp.ne.s32 	%p40, %r145, 0;
	@%p40 bra 	$L__BB10_23;
	shr.u32 	%r204, %r5, 2;
	and.b32  	%r205, %r204, 248;
	mov.u32 	%r206, _ZZN3cub18CUB_300001_SM_10006detail6reduce18DeviceReduceKernelINS2_10policy_hubIdyN4cuda3std3__44plusIdEEE10Policy1000EN6thrust24THRUST_300001_SM_1000_NS6detail15normal_iteratorINSD_10device_ptrIdEEEEyS9_dNS7_10__identityEEEvT0_PT3_T1_NS0_13GridEvenShareISN_EET2_T4_E12temp_storage;
	add.s32 	%r207, %r206, %r205;
	st.shared.f64 	[%r207+16], %fd343;
$L__BB10_23:
	bar.sync 	0;
	setp.ne.s32 	%p41, %r5, 0;
	@%p41 bra 	$L__BB10_46;
	setp.gt.s32 	%p42, %r4, 32;
	ld.shared.f64 	%fd237, [_ZZN3cub18CUB_300001_SM_10006detail6reduce18DeviceReduceKernelINS2_10policy_hubIdyN4cuda3std3__44plusIdEEE10Policy1000EN6thrust24THRUST_300001_SM_1000_NS6detail15normal_iteratorINSD_10device_ptrIdEEEEyS9_dNS7_10__identityEEEvT0_PT3_T1_NS0_13GridEvenShareISN_EET2_T4_E12temp_storage+24];
	add.f64 	%fd238, %fd343, %fd237;
	selp.f64 	%fd239, %fd238, %fd343, %p42;
	setp.gt.s32 	%p43, %r4, 64;
	ld.shared.f64 	%fd240, [_ZZN3cub18CUB_300001_SM_10006detail6reduce18DeviceReduceKernelINS2_10policy_hubIdyN4cuda3std3__44plusIdEEE10Policy1000EN6thrust24THRUST_300001_SM_1000_NS6detail15normal_iteratorINSD_10device_ptrIdEEEEyS9_dNS7_10__identityEEEvT0_PT3_T1_NS0_13GridEvenShareISN_EET2_T4_E12temp_storage+32];
	add.f64 	%fd241, %fd240, %fd239;
	selp.f64 	%fd242, %fd241, %fd239, %p43;
	setp.gt.s32 	%p44, %r4, 96;
	ld.shared.f64 	%fd243, [_ZZN3cub18CUB_300001_SM_10006detail6reduce18DeviceReduceKernelINS2_10policy_hubIdyN4cuda3std3__44plusIdEEE10Policy1000EN6thrust24THRUST_300001_SM_1000_NS6detail15normal_iteratorINSD_10device_ptrIdEEEEyS9_dNS7_10__identityEEEvT0_PT3_T1_NS0_13GridEvenShareISN_EET2_T4_E12temp_storage+40];
	add.f64 	%fd244, %fd243, %fd242;
	selp.f64 	%fd245, %fd244, %fd242, %p44;
	setp.gt.s32 	%p45, %r4, 128;
	ld.shared.f64 	%fd246, [_ZZN3cub18CUB_300001_SM_10006detail6reduce18DeviceReduceKernelINS2_10policy_hubIdyN4cuda3std3__44plusIdEEE10Policy1000EN6thrust24THRUST_300001_SM_1000_NS6detail15normal_iteratorINSD_10device_ptrIdEEEEyS9_dNS7_10__identityEEEvT0_PT3_T1_NS0_13GridEvenShareISN_EET2_T4_E12temp_storage+48];
	add.f64 	%fd247, %fd246, %fd245;
	selp.f64 	%fd248, %fd247, %fd245, %p45;
	setp.gt.s32 	%p46, %r4, 160;
	ld.shared.f64 	%fd249, [_ZZN3cub18CUB_300001_SM_10006detail6reduce18DeviceReduceKernelINS2_10policy_hubIdyN4cuda3std3__44plusIdEEE10Policy1000EN6thrust24THRUST_300001_SM_1000_NS6detail15normal_iteratorINSD_10device_ptrIdEEEEyS9_dNS7_10__identityEEEvT0_PT3_T1_NS0_13GridEvenShareISN_EET2_T4_E12temp_storage+56];
	add.f64 	%fd250, %fd249, %fd248;
	selp.f64 	%fd251, %fd250, %fd248, %p46;
	setp.gt.s32 	%p47, %r4, 192;
	ld.shared.f64 	%fd252, [_ZZN3cub18CUB_300001_SM_10006detail6reduce18DeviceReduceKernelINS2_10policy_hubIdyN4cuda3std3__44plusIdEEE10Policy1000EN6thrust24THRUST_300001_SM_1000_NS6detail15normal_iteratorINSD_10device_ptrIdEEEEyS9_dNS7_10__identityEEEvT0_PT3_T1_NS0_13GridEvenShareISN_EET2_T4_E12temp_storage+64];
	add.f64 	%fd253, %fd252, %fd251;
	selp.f64 	%fd254, %fd253, %fd251, %p47;
	setp.gt.s32 	%p48, %r4, 224;
	ld.shared.f64 	%fd255, [_ZZN3cub18CUB_300001_SM_10006detail6reduce18DeviceReduceKernelINS2_10policy_hubIdyN4cuda3std3__44plusIdEEE10Policy1000EN6thrust24THRUST_300001_SM_1000_NS6detail15normal_iteratorINSD_10device_ptrIdEEEEyS9_dNS7_10__identityEEEvT0_PT3_T1_NS0_13GridEvenShareISN_EET2_T4_E12temp_storage+72];
	add.f64 	%fd256, %fd255, %fd254;
	selp.f64 	%fd257, %fd256, %fd254, %p48;
	setp.gt.s32 	%p49, %r4, 256;
	ld.shared.f64 	%fd258, [_ZZN3cub18CUB_300001_SM_10006detail6reduce18DeviceReduceKernelINS2_10policy_hubIdyN4cuda3std3__44plusIdEEE10Policy1000EN6thrust24THRUST_300001_SM_1000_NS6detail15normal_iteratorINSD_10device_ptrIdEEEEyS9_dNS7_10__identityEEEvT0_PT3_T1_NS0_13GridEvenShareISN_EET2_T4_E12temp_storage+80];
	add.f64 	%fd259, %fd258, %fd257;
	selp.f64 	%fd260, %fd259, %fd257, %p49;
	setp.gt.s32 	%p50, %r4, 288;
	ld.shared.f64 	%fd261, [_ZZN3cub18CUB_300001_SM_10006detail6reduce18DeviceReduceKernelINS2_10policy_hubIdyN4cuda3std3__44plusIdEEE10Policy1000EN6thrust24THRUST_300001_SM_1000_NS6detail15normal_iteratorINSD_10device_ptrIdEEEEyS9_dNS7_10__identityEEEvT0_PT3_T1_NS0_13GridEvenShareISN_EET2_T4_E12temp_storage+88];
	add.f64 	%fd262, %fd261, %fd260;
	selp.f64 	%fd263, %fd262, %fd260, %p50;
	setp.gt.s32 	%p51, %r4, 320;
	ld.shared.f64 	%fd264, [_ZZN3cub18CUB_300001_SM_10006detail6reduce18DeviceReduceKernelINS2_10policy_hubIdyN4cuda3std3__44plusIdEEE10Policy1000EN6thrust24THRUST_300001_SM_1000_NS6detail15normal_iteratorINSD_10device_ptrIdEEEEyS9_dNS7_10__identityEEEvT0_PT3_T1_NS0_13GridEvenShareISN_EET2_T4_E12temp_storage+96];
	add.f64 	%fd265, %fd264, %fd263;
	selp.f64 	%fd266, %fd265, %fd263, %p51;
	setp.gt.s32 	%p52, %r4, 352;
	ld.shared.f64 	%fd267, [_ZZN3cub18CUB_300001_SM_10006detail6reduce18DeviceReduceKernelINS2_10policy_hubIdyN4cuda3std3__44plusIdEEE10Policy1000EN6thrust24THRUST_300001_SM_1000_NS6detail15normal_iteratorINSD_10device_ptrIdEEEEyS9_dNS7_10__identityEEEvT0_PT3_T1_NS0_13GridEvenShareISN_EET2_T4_E12temp_storage+104];
	add.f64 	%fd268, %fd267, %fd266;
	selp.f64 	%fd269, %fd268, %fd266, %p52;
	setp.gt.s32 	%p53, %r4, 384;
	ld.shared.f64 	%fd270, [_ZZN3cub18CUB_300001_SM_10006detail6reduce18DeviceReduceKernelINS2_10policy_hubIdyN4cuda3std3__44plusIdEEE10Policy1000EN6thrust24THRUST_300001_SM_1000_NS6detail15normal_iteratorINSD_10device_ptrIdEEEEyS9_dNS7_10__identityEEEvT0_PT3_T1_NS0_13GridEvenShareISN_EET2_T4_E12temp_storage+112];
	add.f64 	%fd271, %fd270, %fd269;
	selp.f64 	%fd272, %fd271, %fd269, %p53;
	setp.gt.s32 	%p54, %r4, 416;
	ld.shared.f64 	%fd273, [_ZZN3cub18CUB_300001_SM_10006detail6reduce18DeviceReduceKernelINS2_10policy_hubIdyN4cuda3std3__44plusIdEEE10Policy1000EN6thrust24THRUST_300001_SM_1000_NS6detail15normal_iteratorINSD_10device_ptrIdEEEEyS9_dNS7_10__identityEEEvT0_PT3_T1_NS0_13GridEvenShareISN_EET2_T4_E12temp_storage+120];
	add.f64 	%fd274, %fd273, %fd272;
	selp.f64 	%fd275, %fd274, %fd272, %p54;
	setp.gt.s32 	%p55, %r4, 448;
	ld.shared.f64 	%fd276, [_ZZN3cub18CUB_300001_SM_10006detail6reduce18DeviceReduceKernelINS2_10policy_hubIdyN4cuda3std3__44plusIdEEE10Policy1000EN6thrust24THRUST_300001_SM_1000_NS6detail15normal_iteratorINSD_10device_ptrIdEEEEyS9_dNS7_10__identityEEEvT0_PT3_T1_NS0_13GridEvenShareISN_EET2_T4_E12temp_storage+128];
	add.f64 	%fd277, %fd276, %fd275;
	selp.f64 	%fd278, %fd277, %fd275, %p55;
	setp.gt.s32 	%p56, %r4, 480;
	ld.shared.f64 	%fd279, [_ZZN3cub18CUB_300001_SM_10006detail6reduce18DeviceReduceKernelINS2_10policy_hubIdyN4cuda3std3__44plusIdEEE10Policy1000EN6thrust24THRUST_300001_SM_1000_NS6detail15normal_iteratorINSD_10device_ptrIdEEEEyS9_dNS7_10__identityEEEvT0_PT3_T1_NS0_13GridEvenShareISN_EET2_T4_E12temp_storage+136];
	add.f64 	%fd280, %fd279, %fd278;
	selp.f64 	%fd343, %fd280, %fd278, %p56;
	bra.uni 	$L__BB10_46;
$L__BB10_25:
	cvt.u32.u64 	%r52, %rd4;
	mov.u32 	%r27, %tid.x;
	add.s32 	%r53, %r52, %r27;
	mul.wide.u32 	%rd27, %r53, 8;
	add.s64 	%rd28, %rd2, %rd27;
	ld.global.f64 	%fd41, [%rd28];
	ld.global.f64 	%fd42, [%rd28+4096];
	ld.global.f64 	%fd43, [%rd28+8192];
	ld.global.f64 	%fd44, [%rd28+12288];
	ld.global.f64 	%fd45, [%rd28+16384];
	ld.global.f64 	%fd46, [%rd28+20480];
	ld.global.f64 	%fd47, [%rd28+24576];
	add.f64 	%fd48, %fd41, %fd42;
	add.f64 	%fd49, %fd48, %fd43;
	add.f64 	%fd50, %fd49, %fd44;
	add.f64 	%fd51, %fd50, %fd45;
	add.f64 	%fd52, %fd51, %fd46;
	add.f64 	%fd342, %fd52, %fd47;
	setp.lt.u64 	%p2, %rd5, %rd3;
	@%p2 bra 	$L__BB10_42;
	cvt.u32.u64 	%r55, %rd3;
	cvt.u64.u32 	%rd10, %r27;
	add.s64 	%rd103, %rd4, %rd3;
	cvt.u32.u64 	%r28, %rd1;
	not.b32 	%r57, %r27;
	add.s32 	%r58, %r57, %r28;
	sub.s32 	%r59, %r58, %r55;
	sub.s32 	%r272, %r59, %r52;
	add.s64 	%rd29, %rd103, %rd10;
	shl.b64 	%rd30, %rd29, 3;
	add.s64 	%rd31, %rd30, %rd2;
	add.s64 	%rd102, %rd31, 32768;
	mov.b32 	%r273, 0;
	mov.u64 	%rd104, %rd4;
$L__BB10_27:
	cvt.s64.s32 	%rd16, %r50;
	add.s64 	%rd104, %rd104, %rd16;
	add.s64 	%rd32, %rd1, -3584;
	setp.gt.u64 	%p3, %rd104, %rd32;
	@%p3 bra 	$L__BB10_29;
	mul.lo.s32 	%r61, %r1, 3584;
	cvt.s64.s32 	%rd33, %r61;
	add.s64 	%rd34, %rd104, %rd10;
	shl.b64 	%rd35, %rd34, 3;
	add.s64 	%rd36, %rd2, %rd35;
	ld.global.f64 	%fd53, [%rd36];
	ld.global.f64 	%fd54, [%rd36+4096];
	ld.global.f64 	%fd55, [%rd36+8192];
	ld.global.f64 	%fd56, [%rd36+12288];
	ld.global.f64 	%fd57, [%rd36+16384];
	ld.global.f64 	%fd58, [%rd36+20480];
	ld.global.f64 	%fd59, [%rd36+24576];
	add.f64 	%fd60, %fd342, %fd53;
	add.f64 	%fd61, %fd60, %fd54;
	add.f64 	%fd62, %fd61, %fd55;
	add.f64 	%fd63, %fd62, %fd56;
	add.f64 	%fd64, %fd63, %fd57;
	add.f64 	%fd65, %fd64, %fd58;
	add.f64 	%fd342, %fd65, %fd59;
	sub.s64 	%rd37, %rd1, %rd104;
	setp.lt.u64 	%p4, %rd37, %rd33;
	add.s32 	%r273, %r273, 1;
	add.s64 	%rd103, %rd103, %rd33;
	sub.s32 	%r272, %r272, %r61;
	mul.wide.s32 	%rd38, %r61, 8;
	add.s64 	%rd102, %rd102, %rd38;
	@%p4 bra 	$L__BB10_42;
	bra.uni 	$L__BB10_27;
$L__BB10_29:
	setp.le.u64 	%p5, %rd1, %rd104;
	cvt.u32.u64 	%r62, %rd104;
	cvt.u32.u64 	%r63, %rd1;
	sub.s32 	%r64, %r63, %r62;
	setp.ge.s32 	%p6, %r27, %r64;
	or.pred  	%p7, %p5, %p6;
	@%p7 bra 	$L__BB10_42;
	cvt.u32.u64 	%r66, %rd16;
	cvt.u32.u64 	%r67, %rd4;
	not.b32 	%r68, %r27;
	add.s32 	%r69, %r68, %r28;
	add.s32 	%r70, %r66, %r67;
	sub.s32 	%r71, %r69, %r70;
	mul.lo.s32 	%r72, %r1, %r273;
	mad.lo.s32 	%r73, %r72, -3584, %r71;
	shr.u32 	%r74, %r73, 9;
	add.s32 	%r34, %r74, 1;
	and.b32  	%r35, %r34, 15;
	setp.lt.u32 	%p8, %r73, 7680;
	mov.u32 	%r276, %r27;
	@%p8 bra 	$L__BB10_33;
	shr.u32 	%r75, %r272, 9;
	add.s32 	%r76, %r75, 1;
	and.b32  	%r77, %r76, 16777200;
	neg.s32 	%r274, %r77;
	mov.u32 	%r276, %r27;
$L__BB10_32:
	.pragma "nounroll";
	ld.global.f64 	%fd67, [%rd102+-32768];
	add.f64 	%fd68, %fd342, %fd67;
	ld.global.f64 	%fd69, [%rd102+-28672];
	add.f64 	%fd70, %fd68, %fd69;
	ld.global.f64 	%fd71, [%rd102+-24576];
	add.f64 	%fd72, %fd70, %fd71;
	ld.global.f64 	%fd73, [%rd102+-20480];
	add.f64 	%fd74, %fd72, %fd73;
	ld.global.f64 	%fd75, [%rd102+-16384];
	add.f64 	%fd76, %fd74, %fd75;
	ld.global.f64 	%fd77, [%rd102+-12288];
	add.f64 	%fd78, %fd76, %fd77;
	ld.global.f64 	%fd79, [%rd102+-8192];
	add.f64 	%fd80, %fd78, %fd79;
	ld.global.f64 	%fd81, [%rd102+-4096];
	add.f64 	%fd82, %fd80, %fd81;
	ld.global.f64 	%fd83, [%rd102];
	add.f64 	%fd84, %fd82, %fd83;
	ld.global.f64 	%fd85, [%rd102+4096];
	add.f64 	%fd86, %fd84, %fd85;
	ld.global.f64 	%fd87, [%rd102+8192];
	add.f64 	%fd88, %fd86, %fd87;
	ld.global.f64 	%fd89, [%rd102+12288];
	add.f64 	%fd90, %fd88, %fd89;
	ld.global.f64 	%fd91, [%rd102+16384];
	add.f64 	%fd92, %fd90, %fd91;
	ld.global.f64 	%fd93, [%rd102+20480];
	add.f64 	%fd94, %fd92, %fd93;
	ld.global.f64 	%fd95, [%rd102+24576];
	add.f64 	%fd96, %fd94, %fd95;
	ld.global.f64 	%fd97, [%rd102+28672];
	add.f64 	%fd342, %fd96, %fd97;
	add.s32 	%r276, %r276, 8192;
	add.s32 	%r274, %r274, 16;
	add.s64 	%rd102, %rd102, 65536;
	setp.ne.s32 	%p9, %r274, 0;
	@%p9 bra 	$L__BB10_32;
$L__BB10_33:
	setp.eq.s32 	%p10, %r35, 0;
	@%p10 bra 	$L__BB10_42;
	and.b32  	%r42, %r34, 7;
	setp.lt.u32 	%p11, %r35, 8;
	@%p11 bra 	$L__BB10_36;
	cvt.u64.u32 	%rd39, %r276;
	add.s64 	%rd40, %rd104, %rd39;
	shl.b64 	%rd41, %rd40, 3;
	add.s64 	%rd42, %rd2, %rd41;
	ld.global.f64 	%fd99, [%rd42];
	add.f64 	%fd100, %fd342, %fd99;
	ld.global.f64 	%fd101, [%rd42+4096];
	add.f64 	%fd102, %fd100, %fd101;
	ld.global.f64 	%fd103, [%rd42+8192];
	add.f64 	%fd104, %fd102, %fd103;
	ld.global.f64 	%fd105, [%rd42+12288];
	add.f64 	%fd106, %fd104, %fd105;
	ld.global.f64 	%fd107, [%rd42+16384];
	add.f64 	%fd108, %fd106, %fd107;
	ld.global.f64 	%fd109, [%rd42+20480];
	add.f64 	%fd110, %fd108, %fd109;
	ld.global.f64 	%fd111, [%rd42+24576];
	add.f64 	%fd112, %fd110, %fd111;
	ld.global.f64 	%fd113, [%rd42+28672];
	add.f64 	%fd342, %fd112, %fd113;
	add.s32 	%r276, %r276, 4096;
$L__BB10_36:
	setp.eq.s32 	%p12, %r42, 0;
	@%p12 bra 	$L__BB10_42;
	setp.lt.u32 	%p13, %r42, 4;
	@%p13 bra 	$L__BB10_39;
	cvt.u64.u32 	%rd43, %r276;
	add.s64 	%rd44, %rd104, %rd43;
	shl.b64 	%rd45, %rd44, 3;
	add.s64 	%rd46, %rd2, %rd45;
	ld.global.f64 	%fd115, [%rd46];
	add.f64 	%fd116, %fd342, %fd115;
	ld.global.f64 	%fd117, [%rd46+4096];
	add.f64 	%fd118, %fd116, %fd117;
	ld.global.f64 	%fd119, [%rd46+8192];
	add.f64 	%fd120, %fd118, %fd119;
	ld.global.f64 	%fd121, [%rd46+12288];
	add.f64 	%fd342, %fd120, %fd121;
	add.s32 	%r276, %r276, 2048;
$L__BB10_39:
	and.b32  	%r78, %r34, 3;
	setp.eq.s32 	%p14, %r78, 0;
	@%p14 bra 	$L__BB10_42;
	cvt.u64.u32 	%rd47, %r276;
	add.s64 	%rd48, %rd47, %rd103;
	shl.b64 	%rd49, %rd48, 3;
	add.s64 	%rd106, %rd2, %rd49;
	cvt.u16.u32 	%rs1, %r272;
	shr.u16 	%rs2, %rs1, 9;
	add.s16 	%rs3, %rs2, 1;
	cvt.u32.u16 	%r79, %rs3;
	and.b32  	%r80, %r79, 3;
	neg.s32 	%r279, %r80;
$L__BB10_41:
	.pragma "nounroll";
	ld.global.f64 	%fd122, [%rd106];
	add.f64 	%fd342, %fd342, %fd122;
	add.s64 	%rd106, %rd106, 4096;
	add.s32 	%r279, %r279, 1;
	setp.ne.s32 	%p15, %r279, 0;
	@%p15 bra 	$L__BB10_41;
$L__BB10_42:
	// begin inline asm
	mov.u32 %r81, %laneid;
	// end inline asm
	mov.b64 	%rd50, %fd342;
	mov.b64 	{%r83, %r88}, %rd50;
	mov.b32 	%r89, 1;
	mov.b32 	%r130, 31;
	mov.b32 	%r131, -1;
	// begin inline asm
	shfl.sync.down.b32 %r82, %r83, %r89, %r130, %r131;
	// end inline asm
	// begin inline asm
	shfl.sync.down.b32 %r87, %r88, %r89, %r130, %r131;
	// end inline asm
	mov.b64 	%rd51, {%r82, %r87};
	mov.b64 	%fd123, %rd51;
	setp.gt.s32 	%p16, %r81, 30;
	add.f64 	%fd124, %fd342, %fd123;
	selp.f64 	%fd125, %fd342, %fd124, %p16;
	mov.b64 	%rd52, %fd125;
	mov.b64 	{%r93, %r98}, %rd52;
	mov.b32 	%r99, 2;
	// begin inline asm
	shfl.sync.down.b32 %r92, %r93, %r99, %r130, %r131;
	// end inline asm
	// begin inline asm
	shfl.sync.down.b32 %r97, %r98, %r99, %r130, %r131;
	// end inline asm
	mov.b64 	%rd53, {%r92, %r97};
	mov.b64 	%fd126, %rd53;
	setp.gt.s32 	%p17, %r81, 29;
	add.f64 	%fd127, %fd125, %fd126;
	selp.f64 	%fd128, %fd125, %fd127, %p17;
	mov.b64 	%rd54, %fd128;
	mov.b64 	{%r103, %r108}, %rd54;
	mov.b32 	%r109, 4;
	// begin inline asm
	shfl.sync.down.b32 %r102, %r103, %r109, %r130, %r131;
	// end inline asm
	// begin inline asm
	shfl.sync.down.b32 %r107, %r108, %r109, %r130, %r131;
	// end inline asm
	mov.b64 	%rd55, {%r102, %r107};
	mov.b64 	%fd129, %rd55;
	setp.gt.s32 	%p18, %r81, 27;
	add.f64 	%fd130, %fd128, %fd129;
	selp.f64 	%fd131, %fd128, %fd130, %p18;
	mov.b64 	%rd56, %fd131;
	mov.b64 	{%r113, %r118}, %rd56;
	mov.b32 	%r119, 8;
	// begin inline asm
	shfl.sync.down.b32 %r112, %r113, %r119, %r130, %r131;
	// end inline asm
	// begin inline asm
	shfl.sync.down.b32 %r117, %r118, %r119, %r130, %r131;
	// end inline asm
	mov.b64 	%rd57, {%r112, %r117};
	mov.b64 	%fd132, %rd57;
	setp.gt.s32 	%p19, %r81, 23;
	add.f64 	%fd133, %fd131, %fd132;
	selp.f64 	%fd134, %fd131, %fd133, %p19;
	mov.b64 	%rd58, %fd134;
	mov.b64 	{%r123, %r128}, %rd58;
	mov.b32 	%r129, 16;
	// begin inline asm
	shfl.sync.down.b32 %r122, %r123, %r129, %r130, %r131;
	// end inline asm
	// begin inline asm
	shfl.sync.down.b32 %r127, %r128, %r129, %r130, %r131;
	// end inline asm
	mov.b64 	%rd59, {%r122, %r127};
	mov.b64 	%fd135, %rd59;
	setp.gt.s32 	%p20, %r81, 15;
	add.f64 	%fd37, %fd134, %fd135;
	selp.f64 	%fd343, %fd134, %fd37, %p20;
	setp.ne.s32 	%p21, %r81, 0;
	@%p21 bra 	$L__BB10_44;
	shr.u32 	%r132, %r27, 2;
	and.b32  	%r133, %r132, 248;
	mov.u32 	%r134, _ZZN3cub18CUB_300001_SM_10006detail6reduce18DeviceReduceKernelINS2_10policy_hubIdyN4cuda3std3__44plusIdEEE10Policy1000EN6thrust24THRUST_300001_SM_1000_NS6detail15normal_iteratorINSD_10device_ptrIdEEEEyS9_dNS7_10__identityEEEvT0_PT3_T1_NS0_13GridEvenShareISN_EET2_T4_E12temp_storage;
	add.s32 	%r135, %r134, %r133;
	st.shared.f64 	[%r135+16], %fd37;
$L__BB10_44:
	bar.sync 	0;
	setp.ne.s32 	%p22, %r27, 0;
	@%p22 bra 	$L__BB10_46;
	ld.shared.f64 	%fd136, [_ZZN3cub18CUB_300001_SM_10006detail6reduce18DeviceReduceKernelINS2_10policy_hubIdyN4cuda3std3__44plusIdEEE10Policy1000EN6thrust24THRUST_300001_SM_1000_NS6detail15normal_iteratorINSD_10device_ptrIdEEEEyS9_dNS7_10__identityEEEvT0_PT3_T1_NS0_13GridEvenShareISN_EET2_T4_E12temp_storage+24];
	add.f64 	%fd137, %fd343, %fd136;
	ld.shared.f64 	%fd138, [_ZZN3cub18CUB_300001_SM_10006detail6reduce18DeviceReduceKernelINS2_10policy_hubIdyN4cuda3std3__44plusIdEEE10Policy1000EN6thrust24THRUST_300001_SM_1000_NS6detail15normal_iteratorINSD_10device_ptrIdEEEEyS9_dNS7_10__identityEEEvT0_PT3_T1_NS0_13GridEvenShareISN_EET2_T4_E12temp_storage+32];
	add.f64 	%fd139, %fd137, %fd138;
	ld.shared.f64 	%fd140, [_ZZN3cub18CUB_300001_SM_10006detail6reduce18DeviceReduceKernelINS2_10policy_hubIdyN4cuda3std3__44plusIdEEE10Policy1000EN6thrust24THRUST_300001_SM_1000_NS6detail15normal_iteratorINSD_10device_ptrIdEEEEyS9_dNS7_10__identityEEEvT0_PT3_T1_NS0_13GridEvenShareISN_EET2_T4_E12temp_storage+40];
	add.f64 	%fd141, %fd139, %fd140;
	ld.shared.f64 	%fd142, [_ZZN3cub18CUB_300001_SM_10006detail6reduce18DeviceReduceKernelINS2_10policy_hubIdyN4cuda3std3__44plusIdEEE10Policy1000EN6thrust24THRUST_300001_SM_1000_NS6detail15normal_iteratorINSD_10device_ptrIdEEEEyS9_dNS7_10__identityEEEvT0_PT3_T1_NS0_13GridEvenShareISN_EET2_T4_E12temp_storage+48];
	add.f64 	%fd143, %fd141, %fd142;
	ld.shared.f64 	%fd144, [_ZZN3cub18CUB_300001_SM_10006detail6reduce18DeviceReduceKernelINS2_10policy_hubIdyN4cuda3std3__44plusIdEEE10Policy1000EN6thrust24THRUST_300001_SM_1000_NS6detail15normal_iteratorINSD_10device_ptrIdEEEEyS9_dNS7_10__identityEEEvT0_PT3_T1_NS0_13GridEvenShareISN_EET2_T4_E12temp_storage+56];
	add.f64 	%fd145, %fd143, %fd144;
	ld.shared.f64 	%fd146, [_ZZN3cub18CUB_300001_SM_10006detail6reduce18DeviceReduceKernelINS2_10policy_hubIdyN4cuda3std3__44plusIdEEE10Policy1000EN6thrust24THRUST_300001_SM_1000_NS6detail15normal_iteratorINSD_10device_ptrIdEEEEyS9_dNS7_10__identityEEEvT0_PT3_T1_NS0_13GridEvenShareISN_EET2_T4_E12temp_storage+64];
	add.f64 	%fd147, %fd145, %fd146;
	ld.shared.f64 	%fd148, [_ZZN3cub18CUB_300001_SM_10006detail6reduce18DeviceReduceKernelINS2_10policy_hubIdyN4cuda3std3__44plusIdEEE10Policy1000EN6thrust24THRUST_300001_SM_1000_NS6detail15normal_iteratorINSD_10device_ptrIdEEEEyS9_dNS7_10__identityEEEvT0_PT3_T1_NS0_13GridEvenShareISN_EET2_T4_E12temp_storage+72];
	add.f64 	%fd149, %fd147, %fd148;
	ld.shared.f64 	%fd150, [_ZZN3cub18CUB_300001_SM_10006detail6reduce18DeviceReduceKernelINS2_10policy_hubIdyN4cuda3std3__44plusIdEEE10Policy1000EN6thrust24THRUST_300001_SM_1000_NS6detail15normal_iteratorINSD_10device_ptrIdEEEEyS9_dNS7_10__identityEEEvT0_PT3_T1_NS0_13GridEvenShareISN_EET2_T4_E12temp_storage+80];
	add.f64 	%fd151, %fd149, %fd150;
	ld.shared.f64 	%fd152, [_ZZN3cub18CUB_300001_SM_10006detail6reduce18DeviceReduceKernelINS2_10policy_hubIdyN4cuda3std3__44plusIdEEE10Policy1000EN6thrust24THRUST_300001_SM_1000_NS6detail15normal_iteratorINSD_10device_ptrIdEEEEyS9_dNS7_10__identityEEEvT0_PT3_T1_NS0_13GridEvenShareISN_EET2_T4_E12temp_storage+88];
	add.f64 	%fd153, %fd151, %fd152;
	ld.shared.f64 	%fd154, [_ZZN3cub18CUB_300001_SM_10006detail6reduce18DeviceReduceKernelINS2_10policy_hubIdyN4cuda3std3__44plusIdEEE10Policy1000EN6thrust24THRUST_300001_SM_1000_NS6detail15normal_iteratorINSD_10device_ptrIdEEEEyS9_dNS7_10__identityEEEvT0_PT3_T1_NS0_13GridEvenShareISN_EET2_T4_E12temp_storage+96];
	add.f64 	%fd155, %fd153, %fd154;
	ld.shared.f64 	%fd156, [_ZZN3cub18CUB_300001_SM_10006detail6reduce18DeviceReduceKernelINS2_10policy_hubIdyN4cuda3std3__44plusIdEEE10Policy1000EN6thrust24THRUST_300001_SM_1000_NS6detail15normal_iteratorINSD_10device_ptrIdEEEEyS9_dNS7_10__identityEEEvT0_PT3_T1_NS0_13GridEvenShareISN_EET2_T4_E12temp_storage+104];
	add.f64 	%fd157, %fd155, %fd156;
	ld.shared.f64 	%fd158, [_ZZN3cub18CUB_300001_SM_10006detail6reduce18DeviceReduceKernelINS2_10policy_hubIdyN4cuda3std3__44plusIdEEE10Policy1000EN6thrust24THRUST_300001_SM_1000_NS6detail15normal_iteratorINSD_10device_ptrIdEEEEyS9_dNS7_10__identityEEEvT0_PT3_T1_NS0_13GridEvenShareISN_EET2_T4_E12temp_storage+112];
	add.f64 	%fd159, %fd157, %fd158;
	ld.shared.f64 	%fd160, [_ZZN3cub18CUB_300001_SM_10006detail6reduce18DeviceReduceKernelINS2_10policy_hubIdyN4cuda3std3__44plusIdEEE10Policy1000EN6thrust24THRUST_300001_SM_1000_NS6detail15normal_iteratorINSD_10device_ptrIdEEEEyS9_dNS7_10__identityEEEvT0_PT3_T1_NS0_13GridEvenShareISN_EET2_T4_E12temp_storage+120];
	add.f64 	%fd161, %fd159, %fd160;
	ld.shared.f64 	%fd162, [_ZZN3cub18CUB_300001_SM_10006detail6reduce18DeviceReduceKernelINS2_10policy_hubIdyN4cuda3std3__44plusIdEEE10Policy1000EN6thrust24THRUST_300001_SM_1000_NS6detail15normal_iteratorINSD_10device_ptrIdEEEEyS9_dNS7_10__identityEEEvT0_PT3_T1_NS0_13GridEvenShareISN_EET2_T4_E12temp_storage+128];
	add.f64 	%fd163, %fd161, %fd162;
	ld.shared.f64 	%fd164, [_ZZN3cub18CUB_300001_SM_10006detail6reduce18DeviceReduceKernelINS2_10policy_hubIdyN4cuda3std3__44plusIdEEE10Policy1000EN6thrust24THRUST_300001_SM_1000_NS6detail15normal_iteratorINSD_10device_ptrIdEEEEyS9_dNS7_10__identityEEEvT0_PT3_T1_NS0_13GridEvenShareISN_EET2_T4_E12temp_storage+136];
	add.f64 	%fd343, %fd163, %fd164;
$L__BB10_46:
	mov.u32 	%r263, %tid.x;
	setp.ne.s32 	%p64, %r263, 0;
	@%p64 bra 	$L__BB10_48;
	ld.param.u64 	%rd100, [_ZN3cub18CUB_300001_SM_10006detail6reduce18DeviceReduceKernelINS2_10policy_hubIdyN4cuda3std3__44plusIdEEE10Policy1000EN6thrust24THRUST_300001_SM_1000_NS6detail15normal_iteratorINSD_10device_ptrIdEEEEyS9_dNS7_10__identityEEEvT0_PT3_T1_NS0_13GridEvenShareISN_EET2_T4__param_1];
	cvta.to.global.u64 	%rd97, %rd100;
	mul.wide.u32 	%rd98, %r2, 8;
	add.s64 	%rd99, %rd97, %rd98;
	st.global.f64 	[%rd99], %fd343;
$L__BB10_48:
	ret;

}
	// .globl	_ZN3cub18CUB_300001_SM_10006detail6reduce28DeviceReduceSingleTileKernelINS2_10policy_hubIdyN4cuda3std3__44plusIdEEE10Policy1000EPdSC_iS9_ddNS7_10__identityEEEvT0_T1_T2_T3_T4_T6_
.visible .entry _ZN3cub18CUB_300001_SM_10006detail6reduce28DeviceReduceSingleTileKernelINS2_10policy_hubIdyN4cuda3std3__44plusIdEEE10Policy1000EPdSC_iS9_ddNS7_10__identityEEEvT0_T1_T2_T3_T4_T6_(
	.param .u64 .ptr .align 1 _ZN3cub18CUB_300001_SM_10006detail6reduce28DeviceReduceSingleTileKernelINS2_10policy_hubIdyN4cuda3std3__44plusIdEEE10Policy1000EPdSC_iS9_ddNS7_10__identityEEEvT0_T1_T2_T3_T4_T6__param_0,
	.param .u64 .ptr .align 1 _ZN3cub18CUB_300001_SM_10006detail6reduce28DeviceReduceSingleTileKernelINS2_10policy_hubIdyN4cuda3std3__44plusIdEEE10Policy1000EPdSC_iS9_ddNS7_10__identityEEEvT0_T1_T2_T3_T4_T6__param_1,
	.param .u32 _ZN3cub18CUB_300001_SM_10006detail6reduce28DeviceReduceSingleTileKernelINS2_10policy_hubIdyN4cuda3std3__44plusIdEEE10Policy1000EPdSC_iS9_ddNS7_10__identityEEEvT0_T1_T2_T3_T4_T6__param_2,
	.param .align 1 .b8 _ZN3cub18CUB_300001_SM_10006detail6reduce28DeviceReduceSingleTileKernelINS2_10policy_hubIdyN4cuda3std3__44plusIdEEE10Policy1000EPdSC_iS9_ddNS7_10__identityEEEvT0_T1_T2_T3_T4_T6__param_3[1],
	.param .f64 _ZN3cub18CUB_300001_SM_10006detail6reduce28DeviceReduceSingleTileKernelINS2_10policy_hubIdyN4cuda3std3__44plusIdEEE10Policy1000EPdSC_iS9_ddNS7_10__identityEEEvT0_T1_T2_T3_T4_T6__param_4,
	.param .align 1 .b8 _ZN3cub18CUB_300001_SM_10006detail6reduce28DeviceReduceSingleTileKernelINS2_10policy_hubIdyN4cuda3std3__44plusIdEEE10Policy1000EPdSC_iS9_ddNS7_10__identityEEEvT0_T1_T2_T3_T4_T6__param_5[1]
)
.maxntid 512
.minnctapersm 1
{
	.reg .pred 	%p<58>;
	.reg .b32 	%r<238>;
	.reg .b64 	%rd<104>;
	.reg .b64 	%fd<232>;
	// demoted variable
	.shared .align 8 .b8 _ZZN3cub18CUB_300001_SM_10006detail6reduce28DeviceReduceSingleTileKernelINS2_10policy_hubIdyN4cuda3std3__44plusIdEEE10Policy1000EPdSC_iS9_ddNS7_10__identityEEEvT0_T1_T2_T3_T4_T6_E12temp_storage[152];
	ld.param.u64 	%rd8, [_ZN3cub18CUB_300001_SM_10006detail6reduce28DeviceReduceSingleTileKernelINS2_10policy_hubIdyN4cuda3std3__44plusIdEEE10Policy1000EPdSC_iS9_ddNS7_10__identityEEEvT0_T1_T2_T3_T4_T6__param_0];
	ld.param.u64 	%rd9, [_ZN3cub18CUB_300001_SM_10006detail6reduce28DeviceReduceSingleTileKernelINS2_10policy_hubIdyN4cuda3std3__44plusIdEEE10Policy1000EPdSC_iS9_ddNS7_10__identityEEEvT0_T1_T2_T3_T4_T6__param_1];
	ld.param.u32 	%r34, [_ZN3cub18CUB_300001_SM_10006detail6reduce28DeviceReduceSingleTileKernelINS2_10policy_hubIdyN4cuda3std3__44plusIdEEE10Policy1000EPdSC_iS9_ddNS7_10__identityEEEvT0_T1_T2_T3_T4_T6__param_2];
	ld.param.f64 	%fd30, [_ZN3cub18CUB_300001_SM_10006detail6reduce28DeviceReduceSingleTileKernelINS2_10policy_hubIdyN4cuda3std3__44plusIdEEE10Policy1000EPdSC_iS9_ddNS7_10__identityEEEvT0_T1_T2_T3_T4_T6__param_4];
	cvta.to.global.u64 	%rd1, %rd9;
	setp.ne.s32 	%p1, %r34, 0;
	@%p1 bra 	$L__BB11_3;
	mov.u32 	%r224, %tid.x;
	setp.ne.s32 	%p57, %r224, 0;
	@%p57 bra 	$L__BB11_39;
	st.global.f64 	[%rd1], %fd30;
	bra.uni 	$L__BB11_39;
$L__BB11_3:
	setp.gt.s32 	%p2, %r34, 3583;
	@%p2 bra 	$L__BB11_21;
	mov.u32 	%r1, %tid.x;
	setp.ge.s32 	%p19, %r1, %r34;
	mov.f64 	%fd223, 0d0000000000000000;
	mov.u32 	%r228, %r1;
	@%p19 bra 	$L__BB11_6;
	mul.wide.u32 	%rd69, %r1, 8;
	add.s64 	%rd68, %rd8, %rd69;
	// begin inline asm
	ld.global.nc.u64 %rd67, [%rd68];
	// end inline asm
	mov.b64 	%fd223, %rd67;
	add.s32 	%r228, %r1, 512;
$L__BB11_6:
	setp.ge.s32 	%p20, %r228, %r34;
	@%p20 bra 	$L__BB11_12;
	not.b32 	%r100, %r228;
	add.s32 	%r4, %r34, %r100;
	and.b32  	%r101, %r4, 1536;
	setp.eq.s32 	%p21, %r101, 1536;
	@%p21 bra 	$L__BB11_10;
	mul.wide.u32 	%rd70, %r228, 8;
	add.s64 	%rd102, %rd8, %rd70;
	shr.u32 	%r102, %r4, 9;
	add.s32 	%r103, %r102, 1;
	and.b32  	%r104, %r103, 3;
	neg.s32 	%r226, %r104;
$L__BB11_9:
	.pragma "nounroll";
	// begin inline asm
	ld.global.nc.u64 %rd71, [%rd102];
	// end inline asm
	mov.b64 	%fd109, %rd71;
	add.f64 	%fd223, %fd223, %fd109;
	add.s32 	%r228, %r228, 512;
	add.s64 	%rd102, %rd102, 4096;
	add.s32 	%r226, %r226, 1;
	setp.ne.s32 	%p22, %r226, 0;
	@%p22 bra 	$L__BB11_9;
$L__BB11_10:
	setp.lt.u32 	%p23, %r4, 1536;
	@%p23 bra 	$L__BB11_12;
$L__BB11_11:
	mul.wide.s32 	%rd81, %r228, 8;
	add.s64 	%rd74, %rd8, %rd81;
	// begin inline asm
	ld.global.nc.u64 %rd73, [%rd74];
	// end inline asm
	mov.b64 	%fd110, %rd73;
	add.f64 	%fd111, %fd223, %fd110;
	add.s64 	%rd76, %rd74, 4096;
	// begin inline asm
	ld.global.nc.u64 %rd75, [%rd76];
	// end inline asm
	mov.b64 	%fd112, %rd75;
	add.f64 	%fd113, %fd111, %fd112;
	add.s64 	%rd78, %rd74, 8192;
	// begin inline asm
	ld.global.nc.u64 %rd77, [%rd78];
	// end inline asm
	mov.b64 	%fd114, %rd77;
	add.f64 	%fd115, %fd113, %fd114;
	add.s64 	%rd80, %rd74, 12288;
	// begin inline asm
	ld.global.nc.u64 %rd79, [%rd80];
	// end inline asm
	mov.b64 	%fd116, %rd79;
	add.f64 	%fd223, %fd115, %fd116;
	add.s32 	%r228, %r228, 2048;
	setp.lt.s32 	%p24, %r228, %r34;
	@%p24 bra 	$L__BB11_11;
$L__BB11_12:
	setp.lt.s32 	%p25, %r34, 512;
	@%p25 bra 	$L__BB11_17;
	// begin inline asm
	mov.u32 %r168, %laneid;
	// end inline asm
	mov.b64 	%rd92, %fd223;
	mov.b64 	{%r170, %r175}, %rd92;
	mov.b32 	%r176, 1;
	mov.b32 	%r217, 31;
	mov.b32 	%r218, -1;
	// begin inline asm
	shfl.sync.down.b32 %r169, %r170, %r176, %r217, %r218;
	// end inline asm
	// begin inline asm
	shfl.sync.down.b32 %r174, %r175, %r176, %r217, %r218;
	// end inline asm
	mov.b64 	%rd93, {%r169, %r174};
	mov.b64 	%fd175, %rd93;
	setp.gt.s32 	%p49, %r168, 30;
	add.f64 	%fd176, %fd223, %fd175;
	selp.f64 	%fd177, %fd223, %fd176, %p49;
	mov.b64 	%rd94, %fd177;
	mov.b64 	{%r180, %r185}, %rd94;
	mov.b32 	%r186, 2;
	// begin inline asm
	shfl.sync.down.b32 %r179, %r180, %r186, %r217, %r218;
	// end inline asm
	// begin inline asm
	shfl.sync.down.b32 %r184, %r185, %r186, %r217, %r218;
	// end inline asm
	mov.b64 	%rd95, {%r179, %r184};
	mov.b64 	%fd178, %rd95;
	setp.gt.s32 	%p50, %r168, 29;
	add.f64 	%fd179, %fd177, %fd178;
	selp.f64 	%fd180, %fd177, %fd179, %p50;
	mov.b64 	%rd96, %fd180;
	mov.b64 	{%r190, %r195}, %rd96;
	mov.b32 	%r196, 4;
	// begin inline asm
	shfl.sync.down.b32 %r189, %r190, %r196, %r217, %r218;
	// end inline asm
	// begin inline asm
	shfl.sync.down.b32 %r194, %r195, %r196, %r217, %r218;
	// end inline asm
	mov.b64 	%rd97, {%r189, %r194};
	mov.b64 	%fd181, %rd97;
	setp.gt.s32 	%p51, %r168, 27;
	add.f64 	%fd182, %fd180, %fd181;
	selp.f64 	%fd183, %fd180, %fd182, %p51;
	mov.b64 	%rd98, %fd183;
	mov.b64 	{%r200, %r205}, %rd98;
	mov.b32 	%r206, 8;
	// begin inline asm
	shfl.sync.down.b32 %r199, %r200, %r206, %r217, %r218;
	// end inline asm
	// begin inline asm
	shfl.sync.down.b32 %r204, %r205, %r206, %r217, %r218;
	// end inline asm
	mov.b64 	%rd99, {%r199, %r204};
	mov.b64 	%fd184, %rd99;
	setp.gt.s32 	%p52, %r168, 23;
	add.f64 	%fd185, %fd183, %fd184;
	selp.f64 	%fd186, %fd183, %fd185, %p52;
	mov.b64 	%rd100, %fd186;
	mov.b64 	{%r210, %r215}, %rd100;
	mov.b32 	%r216, 16;
	// begin inline asm
	shfl.sync.down.b32 %r209, %r210, %r216, %r217, %r218;
	// end inline asm
	// begin inline asm
	shfl.sync.down.b32 %r214, %r215, %r216, %r217, %r218;
	// end inline asm
	mov.b64 	%rd101, {%r209, %r214};
	mov.b64 	%fd187, %rd101;
	setp.gt.s32 	%p53, %r168, 15;
	add.f64 	%fd10, %fd186, %fd187;
	selp.f64 	%fd231, %fd186, %fd10, %p53;
	setp.ne.s32 	%p54, %r168, 0;
	@%p54 bra 	$L__BB11_15;
	shr.u32 	%r219, %r1, 2;
	and.b32  	%r220, %r219, 248;
	mov.u32 	%r221, _ZZN3cub18CUB_300001_SM_10006detail6reduce28DeviceReduceSingleTileKernelINS2_10policy_hubIdyN4cuda3std3__44plusIdEEE10Policy1000EPdSC_iS9_ddNS7_10__identityEEEvT0_T1_T2_T3_T4_T6_E12temp_storage;
	add.s32 	%r222, %r221, %r220;
	st.shared.f64 	[%r222+16], %fd10;
$L__BB11_15:
	bar.sync 	0;
	setp.ne.s32 	%p55, %r1, 0;
	@%p55 bra 	$L__BB11_37;
	ld.shared.f64 	%fd188, [_ZZN3cub18CUB_300001_SM_10006detail6reduce28DeviceReduceSingleTileKernelINS2_10policy_hubIdyN4cuda3std3__44plusIdEEE10Policy1000EPdSC_iS9_ddNS7_10__identityEEEvT0_T1_T2_T3_T4_T6_E12temp_storage+24];
	add.f64 	%fd189, %fd231, %fd188;
	ld.shared.f64 	%fd190, [_ZZN3cub18CUB_300001_SM_10006detail6reduce28DeviceReduceSingleTileKernelINS2_10policy_hubIdyN4cuda3std3__44plusIdEEE10Policy1000EPdSC_iS9_ddNS7_10__identityEEEvT0_T1_T2_T3_T4_T6_E12temp_storage+32];
	add.f64 	%fd191, %fd189, %fd190;
	ld.shared.f64 	%fd192, [_ZZN3cub18CUB_300001_SM_10006detail6reduce28DeviceReduceSingleTileKernelINS2_10policy_hubIdyN4cuda3std3__44plusIdEEE10Policy1000EPdSC_iS9_ddNS7_10__identityEEEvT0_T1_T2_T3_T4_T6_E12temp_storage+40];
	add.f64 	%fd193, %fd191, %fd192;
	ld.shared.f64 	%fd194, [_ZZN3cub18CUB_300001_SM_10006detail6reduce28DeviceReduceSingleTileKernelINS2_10policy_hubIdyN4cuda3std3__44plusIdEEE10Policy1000EPdSC_iS9_ddNS7_10__identityEEEvT0_T1_T2_T3_T4_T6_E12temp_storage+48];
	add.f64 	%fd195, %fd193, %fd194;
	ld.shared.f64 	%fd196, [_ZZN3cub18CUB_300001_SM_10006detail6reduce28DeviceReduceSingleTileKernelINS2_10policy_hubIdyN4cuda3std3__44plusIdEEE10Policy1000EPdSC_iS9_ddNS7_10__identityEEEvT0_T1_T2_T3_T4_T6_E12temp_storage+56];
	add.f64 	%fd197, %fd195, %fd196;
	ld.shared.f64 	%fd198, [_ZZN3cub18CUB_300001_SM_10006detail6reduce28DeviceReduceSingleTileKernelINS2_10policy_hubIdyN4cuda3std3__44plusIdEEE10Policy1000EPdSC_iS9_ddNS7_10__identityEEEvT0_T1_T2_T3_T4_T6_E12temp_storage+64];
	add.f64 	%fd199, %fd197, %fd198;
	ld.shared.f64 	%fd200, [_ZZN3cub18CUB_300001_SM_10006detail6reduce28DeviceReduceSingleTileKernelINS2_10policy_hubIdyN4cuda3std3__44plusIdEEE10Policy1000EPdSC_iS9_ddNS7_10__identityEEEvT0_T1_T2_T3_T4_T6_E12temp_storage+72];
	add.f64 	%fd201, %fd199, %fd200;
	ld.shared.f64 	%fd202, [_ZZN3cub18CUB_300001_SM_10006detail6reduce28DeviceReduceSingleTileKernelINS2_10policy_hubIdyN4cuda3std3__44plusIdEEE10Policy1000EPdSC_iS9_ddNS7_10__identityEEEvT0_T1_T2_T3_T4_T6_E12temp_storage+80];
	add.f64 	%fd203, %fd201, %fd202;
	ld.shared.f64 	%fd204, [_ZZN3cub18CUB_300001_SM_10006detail6reduce28DeviceReduceSingleTileKernelINS2_10policy_hubIdyN4cuda3std3__44plusIdEEE10Policy1000EPdSC_iS9_ddNS7_10__identityEEEvT0_T1_T2_T3_T4_T6_E12temp_storage+88];
	add.f64 	%fd205, %fd203, %fd204;
	ld.shared.f64 	%fd206, [_ZZN3cub18CUB_300001_SM_10006detail6reduce28DeviceReduceSingleTileKernelINS2_10policy_hubIdyN4cuda3std3__44plusIdEEE10Policy1000EPdSC_iS9_ddNS7_10__identityEEEvT0_T1_T2_T3_T4_T6_E12temp_storage+96];
	add.f64 	%fd207, %fd205, %fd206;
	ld.shared.f64 	%fd208, [_ZZN3cub18CUB_300001_SM_10006detail6reduce28DeviceReduceSingleTileKernelINS2_10policy_hubIdyN4cuda3std3__44plusIdEEE10Policy1000EPdSC_iS9_ddNS7_10__identityEEEvT0_T1_T2_T3_T4_T6_E12temp_storage+104];
	add.f64 	%fd209, %fd207, %fd208;
	ld.shared.f64 	%fd210, [_ZZN3cub18CUB_300001_SM_10006detail6reduce28DeviceReduceSingleTileKernelINS2_10policy_hubIdyN4cuda3std3__44plusIdEEE10Policy1000EPdSC_iS9_ddNS7_10__identityEEEvT0_T1_T2_T3_T4_T6_E12temp_storage+112];
	add.f64 	%fd211, %fd209, %fd210;
	ld.shared.f64 	%fd212, [_ZZN3cub18CUB_300001_SM_10006detail6reduce28DeviceReduceSingleTileKernelINS2_10policy_hubIdyN4cuda3std3__44plusIdEEE10Policy1000EPdSC_iS9_ddNS7_10__identityEEEvT0_T1_T2_T3_T4_T6_E12temp_storage+120];
	add.f64 	%fd213, %fd211, %fd212;
	ld.shared.f64 	%fd214, [_ZZN3cub18CUB_300001_SM_10006detail6reduce28DeviceReduceSingleTileKernelINS2_10policy_hubIdyN4cuda3std3__44plusIdEEE10Policy1000EPdSC_iS9_ddNS7_10__identityEEEvT0_T1_T2_T3_T4_T6_E12temp_storage+128];
	add.f64 	%fd215, %fd213, %fd214;
	ld.shared.f64 	%fd216, [_ZZN3cub18CUB_300001_SM_10006detail6reduce28DeviceReduceSingleTileKernelINS2_10policy_hubIdyN4cuda3std3__44plusIdEEE10Policy1000EPdSC_iS9_ddNS7_10__identityEEEvT0_T1_T2_T3_T4_T6_E12temp_storage+136];
	add.f64 	%fd231, %fd215, %fd216;
	bra.uni 	$L__BB11_37;
$L__BB11_17:
	// begin inline asm
	mov.u32 %r105, %laneid;
	// end inline asm
	and.b32  	%r156, %r1, 992;
	add.s32 	%r157, %r156, 32;
	setp.gt.s32 	%p26, %r157, %r34;
	not.b32 	%r158, %r156;
	add.s32 	%r159, %r34, %r158;
	selp.b32 	%r154, %r159, 31, %p26;
	mov.b64 	%rd82, %fd223;
	mov.b64 	{%r107, %r112}, %rd82;
	mov.b32 	%r113, 1;
	mov.b32 	%r155, -1;
	// begin inline asm
	shfl.sync.down.b32 %r106, %r107, %r113, %r154, %r155;
	// end inline asm
	// begin inline asm
	shfl.sync.down.b32 %r111, %r112, %r113, %r154, %r155;
	// end inline asm
	mov.b64 	%rd83, {%r106, %r111};
	mov.b64 	%fd117, %rd83;
	setp.lt.s32 	%p27, %r105, %r154;
	add.f64 	%fd118, %fd223, %fd117;
	selp.f64 	%fd119, %fd118, %fd223, %p27;
	mov.b64 	%rd84, %fd119;
	mov.b64 	{%r117, %r122}, %rd84;
	mov.b32 	%r123, 2;
	// begin inline asm
	shfl.sync.down.b32 %r116, %r117, %r123, %r154, %r155;
	// end inline asm
	// begin inline asm
	shfl.sync.down.b32 %r121, %r122, %r123, %r154, %r155;
	// end inline asm
	mov.b64 	%rd85, {%r116, %r121};
	mov.b64 	%fd120, %rd85;
	add.s32 	%r160, %r105, 2;
	setp.gt.s32 	%p28, %r160, %r154;
	add.f64 	%fd121, %fd119, %fd120;
	selp.f64 	%fd122, %fd119, %fd121, %p28;
	mov.b64 	%rd86, %fd122;
	mov.b64 	{%r127, %r132}, %rd86;
	mov.b32 	%r133, 4;
	// begin inline asm
	shfl.sync.down.b32 %r126, %r127, %r133, %r154, %r155;
	// end inline asm
	// begin inline asm
	shfl.sync.down.b32 %r131, %r132, %r133, %r154, %r155;
	// end inline asm
	mov.b64 	%rd87, {%r126, %r131};
	mov.b64 	%fd123, %rd87;
	add.s32 	%r161, %r105, 4;
	setp.gt.s32 	%p29, %r161, %r154;
	add.f64 	%fd124, %fd122, %fd123;
	selp.f64 	%fd125, %fd122, %fd124, %p29;
	mov.b64 	%rd88, %fd125;
	mov.b64 	{%r137, %r142}, %rd88;
	mov.b32 	%r143, 8;
	// begin inline asm
	shfl.sync.down.b32 %r136, %r137, %r143, %r154, %r155;
	// end inline asm
	// begin inline asm
	shfl.sync.down.b32 %r141, %r142, %r143, %r154, %r155;
	// end inline asm
	mov.b64 	%rd89, {%r136, %r141};
	mov.b64 	%fd126, %rd89;
	add.s32 	%r162, %r105, 8;
	setp.gt.s32 	%p30, %r162, %r154;
	add.f64 	%fd127, %fd125, %fd126;
	selp.f64 	%fd128, %fd125, %fd127, %p30;
	mov.b64 	%rd90, %fd128;
	mov.b64 	{%r147, %r152}, %rd90;
	mov.b32 	%r153, 16;
	// begin inline asm
	shfl.sync.down.b32 %r146, %r147, %r153, %r154, %r155;
	// end inline asm
	// begin inline asm
	shfl.sync.down.b32 %r151, %r152, %r153, %r154, %r155;
	// end inline asm
	mov.b64 	%rd91, {%r146, %r151};
	mov.b64 	%fd129, %rd91;
	add.s32 	%r163, %r105, 16;
	setp.gt.s32 	%p31, %r163, %r154;
	add.f64 	%fd130, %fd128, %fd129;
	selp.f64 	%fd231, %fd128, %fd130, %p31;
	setp.ne.s32 	%p32, %r105, 0;
	@%p32 bra 	$L__BB11_19;
	shr.u32 	%r164, %r1, 2;
	and.b32  	%r165, %r164, 248;
	mov.u32 	%r166, _ZZN3cub18CUB_300001_SM_10006detail6reduce28DeviceReduceSingleTileKernelINS2_10policy_hubIdyN4cuda3std3__44plusIdEEE10Policy1000EPdSC_iS9_ddNS7_10__identityEEEvT0_T1_T2_T3_T4_T6_E12temp_storage;
	add.s32 	%r167, %r166, %r165;
	st.shared.f64 	[%r167+16], %fd231;
$L__BB11_19:
	bar.sync 	0;
	setp.ne.s32 	%p33, %r1, 0;
	@%p33 bra 	$L__BB11_37;
	setp.gt.s32 	%p34, %r34, 32;
	ld.shared.f64 	%fd131, [_ZZN3cub18CUB_300001_SM_10006detail6reduce28DeviceReduceSingleTileKernelINS2_10policy_hubIdyN4cuda3std3__44plusIdEEE10Policy1000EPdSC_iS9_ddNS7_10__identityEEEvT0_T1_T2_T3_T4_T6_E12temp_storage+24];
	add.f64 	%fd132, %fd231, %fd131;
	selp.f64 	%fd133, %fd132, %fd231, %p34;
	setp.gt.s32 	%p35, %r34, 64;
	ld.shared.f64 	%fd134, [_ZZN3cub18CUB_300001_SM_10006detail6reduce28DeviceReduceSingleTileKernelINS2_10policy_hubIdyN4cuda3std3__44plusIdEEE10Policy1000EPdSC_iS9_ddNS7_10__identityEEEvT0_T1_T2_T3_T4_T6_E12temp_storage+32];
	add.f64 	%fd135, %fd134, %fd133;
	selp.f64 	%fd136, %fd135, %fd133, %p35;
	setp.gt.s32 	%p36, %r34, 96;
	ld.shared.f64 	%fd137, [_ZZN3cub18CUB_300001_SM_10006detail6reduce28DeviceReduceSingleTileKernelINS2_10policy_hubIdyN4cuda3std3__44plusIdEEE10Policy1000EPdSC_iS9_ddNS7_10__identityEEEvT0_T1_T2_T3_T4_T6_E12temp_storage+40];
	add.f64 	%fd138, %fd137, %fd136;
	selp.f64 	%fd139, %fd138, %fd136, %p36;
	setp.gt.s32 	%p37, %r34, 128;
	ld.shared.f64 	%fd140, [_ZZN3cub18CUB_300001_SM_10006detail6reduce28DeviceReduceSingleTileKernelINS2_10policy_hubIdyN4cuda3std3__44plusIdEEE10Policy1000EPdSC_iS9_ddNS7_10__identityEEEvT0_T1_T2_T3_T4_T6_E12temp_storage+48];
	add.f64 	%fd141, %fd140, %fd139;
	selp.f64 	%fd142, %fd141, %fd139, %p37;
	setp.gt.s32 	%p38, %r34, 160;
	ld.shared.f64 	%fd143, [_ZZN3cub18CUB_300001_SM_10006detail6reduce28DeviceReduceSingleTileKernelINS2_10policy_hubIdyN4cuda3std3__44plusIdEEE10Policy1000EPdSC_iS9_ddNS7_10__identityEEEvT0_T1_T2_T3_T4_T6_E12temp_storage+56];
	add.f64 	%fd144, %fd143, %fd142;
	selp.f64 	%fd145, %fd144, %fd142, %p38;
	setp.gt.s32 	%p39, %r34, 192;
	ld.shared.f64 	%fd146, [_ZZN3cub18CUB_300001_SM_10006detail6reduce28DeviceReduceSingleTileKernelINS2_10policy_hubIdyN4cuda3std3__44plusIdEEE10Policy1000EPdSC_iS9_ddNS7_10__identityEEEvT0_T1_T2_T3_T4_T6_E12temp_storage+64];
	add.f64 	%fd147, %fd146, %fd145;
	selp.f64 	%fd148, %fd147, %fd145, %p39;
	setp.gt.s32 	%p40, %r34, 224;
	ld.shared.f64 	%fd149, [_ZZN3cub18CUB_300001_SM_10006detail6reduce28DeviceReduceSingleTileKernelINS2_10policy_hubIdyN4cuda3std3__44plusIdEEE10Policy1000EPdSC_iS9_ddNS7_10__identityEEEvT0_T1_T2_T3_T4_T6_E12temp_storage+72];
	add.f64 	%fd150, %fd149, %fd148;
	selp.f64 	%fd151, %fd150, %fd148, %p40;
	setp.gt.s32 	%p41, %r34, 256;
	ld.shared.f64 	%fd152, [_ZZN3cub18CUB_300001_SM_10006detail6reduce28DeviceReduceSingleTileKernelINS2_10policy_hubIdyN4cuda3std3__44plusIdEEE10Policy1000EPdSC_iS9_ddNS7_10__identityEEEvT0_T1_T2_T3_T4_T6_E12temp_storage+80];
	add.f64 	%fd153, %fd152, %fd151;
	selp.f64 	%fd154, %fd153, %fd151, %p41;
	setp.gt.s32 	%p42, %r34, 288;
	ld.shared.f64 	%fd155, [_ZZN3cub18CUB_300001_SM_10006detail6reduce28DeviceReduceSingleTileKernelINS2_10policy_hubIdyN4cuda3std3__44plusIdEEE10Policy1000EPdSC_iS9_ddNS7_10__identityEEEvT0_T1_T2_T3_T4_T6_E12temp_storage+88];
	add.f64 	%fd156, %fd155, %fd154;
	selp.f64 	%fd157, %fd156, %fd154, %p42;
	setp.gt.s32 	%p43, %r34, 320;
	ld.shared.f64 	%fd158, [_ZZN3cub18CUB_300001_SM_10006detail6reduce28DeviceReduceSingleTileKernelINS2_10policy_hubIdyN4cuda3std3__44plusIdEEE10Policy1000EPdSC_iS9_ddNS7_10__identityEEEvT0_T1_T2_T3_T4_T6_E12temp_storage+96];
	add.f64 	%fd159, %fd158, %fd157;
	selp.f64 	%fd160, %fd159, %fd157, %p43;
	setp.gt.s32 	%p44, %r34, 352;
	ld.shared.f64 	%fd161, [_ZZN3cub18CUB_300001_SM_10006detail6reduce28DeviceReduceSingleTileKernelINS2_10policy_hubIdyN4cuda3std3__44plusIdEEE10Policy1000EPdSC_iS9_ddNS7_10__identityEEEvT0_T1_T2_T3_T4_T6_E12temp_storage+104];
	add.f64 	%fd162, %fd161, %fd160;
	selp.f64 	%fd163, %fd162, %fd160, %p44;
	setp.gt.s32 	%p45, %r34, 384;
	ld.shared.f64 	%fd164, [_ZZN3cub18CUB_300001_SM_10006detail6reduce28DeviceReduceSingleTileKernelINS2_10policy_hubIdyN4cuda3std3__44plusIdEEE10Policy1000EPdSC_iS9_ddNS7_10__identityEEEvT0_T1_T2_T3_T4_T6_E12temp_storage+112];
	add.f64 	%fd165, %fd164, %fd163;
	selp.f64 	%fd166, %fd165, %fd163, %p45;
	setp.gt.s32 	%p46, %r34, 416;
	ld.shared.f64 	%fd167, [_ZZN3cub18CUB_300001_SM_10006detail6reduce28DeviceReduceSingleTileKernelINS2_10policy_hubIdyN4cuda3std3__44plusIdEEE10Policy1000EPdSC_iS9_ddNS7_10__identityEEEvT0_T1_T2_T3_T4_T6_E12temp_storage+120];
	add.f64 	%fd168, %fd167, %fd166;
	selp.f64 	%fd169, %fd168, %fd166, %p46;
	setp.gt.s32 	%p47, %r34, 448;
	ld.shared.f64 	%fd170, [_ZZN3cub18CUB_300001_SM_10006detail6reduce28DeviceReduceSingleTileKernelINS2_10policy_hubIdyN4cuda3std3__44plusIdEEE10Policy1000EPdSC_iS9_ddNS7_10__identityEEEvT0_T1_T2_T3_T4_T6_E12temp_storage+128];
	add.f64 	%fd171, %fd170, %fd169;
	selp.f64 	%fd172, %fd171, %fd169, %p47;
	setp.gt.s32 	%p48, %r34, 480;
	ld.shared.f64 	%fd173, [_ZZN3cub18CUB_300001_SM_10006detail6reduce28DeviceReduceSingleTileKernelINS2_10policy_hubIdyN4cuda3std3__44plusIdEEE10Policy1000EPdSC_iS9_ddNS7_10__identityEEEvT0_T1_T2_T3_T4_T6_E12temp_storage+136];
	add.f64 	%fd174, %fd173, %fd172;
	selp.f64 	%fd231, %fd174, %fd172, %p48;
	bra.uni 	$L__BB11_37;
$L__BB11_21:
	mov.u32 	%r13, %tid.x;
	mul.wide.u32 	%rd24, %r13, 8;
	add.s64 	%rd11, %rd8, %rd24;
	// begin inline asm
	ld.global.nc.u64 %rd10, [%rd11];
	// end inline asm
	mov.b64 	%fd31, %rd10;
	add.s64 	%rd13, %rd11, 4096;
	// begin inline asm
	ld.global.nc.u64 %rd12, [%rd13];
	// end inline asm
	mov.b64 	%fd32, %rd12;
	add.s64 	%rd15, %rd11, 8192;
	// begin inline asm
	ld.global.nc.u64 %rd14, [%rd15];
	// end inline asm
	mov.b64 	%fd33, %rd14;
	add.s64 	%rd17, %rd11, 12288;
	// begin inline asm
	ld.global.nc.u64 %rd16, [%rd17];
	// end inline asm
	mov.b64 	%fd34, %rd16;
	add.s64 	%rd19, %rd11, 16384;
	// begin inline asm
	ld.global.nc.u64 %rd18, [%rd19];
	// end inline asm
	mov.b64 	%fd35, %rd18;
	add.s64 	%rd21, %rd11, 20480;
	// begin inline asm
	ld.global.nc.u64 %rd20, [%rd21];
	// end inline asm
	mov.b64 	%fd36, %rd20;
	add.s64 	%rd23, %rd11, 24576;
	// begin inline asm
	ld.global.nc.u64 %rd22, [%rd23];
	// end inline asm
	mov.b64 	%fd37, %rd22;
	add.f64 	%fd38, %fd31, %fd32;
	add.f64 	%fd39, %fd38, %fd33;
	add.f64 	%fd40, %fd39, %fd34;
	add.f64 	%fd41, %fd40, %fd35;
	add.f64 	%fd42, %fd41, %fd36;
	add.f64 	%fd230, %fd42, %fd37;
	setp.lt.u32 	%p3, %r34, 7168;
	mov.b32 	%r231, 3584;
	@%p3 bra 	$L__BB11_25;
	add.s32 	%r14, %r34, -3584;
	mov.b32 	%r231, 3584;
$L__BB11_23:
	add.s32 	%r37, %r231, %r13;
	mul.wide.u32 	%rd39, %r37, 8;
	add.s64 	%rd26, %rd8, %rd39;
	// begin inline asm
	ld.global.nc.u64 %rd25, [%rd26];
	// end inline asm
	mov.b64 	%fd43, %rd25;
	add.s64 	%rd28, %rd26, 4096;
	// begin inline asm
	ld.global.nc.u64 %rd27, [%rd28];
	// end inline asm
	mov.b64 	%fd44, %rd27;
	add.s64 	%rd30, %rd26, 8192;
	// begin inline asm
	ld.global.nc.u64 %rd29, [%rd30];
	// end inline asm
	mov.b64 	%fd45, %rd29;
	add.s64 	%rd32, %rd26, 12288;
	// begin inline asm
	ld.global.nc.u64 %rd31, [%rd32];
	// end inline asm
	mov.b64 	%fd46, %rd31;
	add.s64 	%rd34, %rd26, 16384;
	// begin inline asm
	ld.global.nc.u64 %rd33, [%rd34];
	// end inline asm
	mov.b64 	%fd47, %rd33;
	add.s64 	%rd36, %rd26, 20480;
	// begin inline asm
	ld.global.nc.u64 %rd35, [%rd36];
	// end inline asm
	mov.b64 	%fd48, %rd35;
	add.s64 	%rd38, %rd26, 24576;
	// begin inline asm
	ld.global.nc.u64 %rd37, [%rd38];
	// end inline asm
	mov.b64 	%fd49, %rd37;
	add.f64 	%fd50, %fd230, %fd43;
	add.f64 	%fd51, %fd50, %fd44;
	add.f64 	%fd52, %fd51, %fd45;
	add.f64 	%fd53, %fd52, %fd46;
	add.f64 	%fd54, %fd53, %fd47;
	add.f64 	%fd55, %fd54, %fd48;
	add.f64 	%fd230, %fd55, %fd49;
	sub.s32 	%r38, %r34, %r231;
	setp.lt.s32 	%p4, %r38, 3584;
	@%p4 bra 	$L__BB11_33;
	add.s32 	%r231, %r231, 3584;
	setp.le.s32 	%p5, %r231, %r14;
	@%p5 bra 	$L__BB11_23;
$L__BB11_25:
	setp.le.s32 	%p6, %r34, %r231;
	@%p6 bra 	$L__BB11_33;
	sub.s32 	%r18, %r34, %r231;
	setp.ge.s32 	%p7, %r13, %r18;
	@%p7 bra 	$L__BB11_33;
	not.b32 	%r39, %r13;
	add.s32 	%r40, %r34, %r39;
	sub.s32 	%r19, %r40, %r231;
	and.b32  	%r41, %r19, 1536;
	setp.eq.s32 	%p8, %r41, 1536;
	mov.u32 	%r235, %r13;
	@%p8 bra 	$L__BB11_30;
	add.s32 	%r233, %r13, %r231;
	shr.u32 	%r42, %r19, 9;
	add.s32 	%r43, %r42, 1;
	and.b32  	%r44, %r43, 3;
	neg.s32 	%r232, %r44;
	mov.u32 	%r235, %r13;
$L__BB11_29:
	.pragma "nounroll";
	mul.wide.u32 	%rd42, %r233, 8;
	add.s64 	%rd41, %rd8, %rd42;
	// begin inline asm
	ld.global.nc.u64 %rd40, [%rd41];
	// end inline asm
	mov.b64 	%fd57, %rd40;
	add.f64 	%fd230, %fd230, %fd57;
	add.s32 	%r235, %r235, 512;
	add.s32 	%r233, %r233, 512;
	add.s32 	%r232, %r232, 1;
	setp.ne.s32 	%p9, %r232, 0;
	@%p9 bra 	$L__BB11_29;
$L__BB11_30:
	setp.lt.u32 	%p10, %r19, 1536;
	@%p10 bra 	$L__BB11_33;
	cvt.u64.u32 	%rd43, %r235;
	cvt.u64.u32 	%rd44, %r231;
	add.s64 	%rd45, %rd43, %rd44;
	shl.b64 	%rd46, %rd45, 3;
	add.s64 	%rd47, %rd46, %rd8;
	add.s64 	%rd103, %rd47, 8192;
	add.s32 	%r236, %r235, %r231;
$L__BB11_32:
	mul.wide.u32 	%rd56, %r236, 8;
	add.s64 	%rd49, %rd8, %rd56;
	// begin inline asm
	ld.global.nc.u64 %rd48, [%rd49];
	// end inline asm
	mov.b64 	%fd58, %rd48;
	add.f64 	%fd59, %fd230, %fd58;
	add.s64 	%rd51, %rd103, -4096;
	// begin inline asm
	ld.global.nc.u64 %rd50, [%rd51];
	// end inline asm
	mov.b64 	%fd60, %rd50;
	add.f64 	%fd61, %fd59, %fd60;
	// begin inline asm
	ld.global.nc.u64 %rd52, [%rd103];
	// end inline asm
	mov.b64 	%fd62, %rd52;
	add.f64 	%fd63, %fd61, %fd62;
	add.s64 	%rd55, %rd103, 4096;
	// begin inline asm
	ld.global.nc.u64 %rd54, [%rd55];
	// end inline asm
	mov.b64 	%fd64, %rd54;
	add.f64 	%fd230, %fd63, %fd64;
	add.s32 	%r235, %r235, 2048;
	add.s64 	%rd103, %rd103, 16384;
	add.s32 	%r236, %r236, 2048;
	setp.lt.s32 	%p11, %r235, %r18;
	@%p11 bra 	$L__BB11_32;
$L__BB11_33:
	// begin inline asm
	mov.u32 %r45, %laneid;
	// end inline asm
	mov.b64 	%rd57, %fd230;
	mov.b64 	{%r47, %r52}, %rd57;
	mov.b32 	%r53, 1;
	mov.b32 	%r94, 31;
	mov.b32 	%r95, -1;
	// begin inline asm
	shfl.sync.down.b32 %r46, %r47, %r53, %r94, %r95;
	// end inline asm
	// begin inline asm
	shfl.sync.down.b32 %r51, %r52, %r53, %r94, %r95;
	// end inline asm
	mov.b64 	%rd58, {%r46, %r51};
	mov.b64 	%fd65, %rd58;
	setp.gt.s32 	%p12, %r45, 30;
	add.f64 	%fd66, %fd230, %fd65;
	selp.f64 	%fd67, %fd230, %fd66, %p12;
	mov.b64 	%rd59, %fd67;
	mov.b64 	{%r57, %r62}, %rd59;
	mov.b32 	%r63, 2;
	// begin inline asm
	shfl.sync.down.b32 %r56, %r57, %r63, %r94, %r95;
	// end inline asm
	// begin inline asm
	shfl.sync.down.b32 %r61, %r62, %r63, %r94, %r95;
	// end inline asm
	mov.b64 	%rd60, {%r56, %r61};
	mov.b64 	%fd68, %rd60;
	setp.gt.s32 	%p13, %r45, 29;
	add.f64 	%fd69, %fd67, %fd68;
	selp.f64 	%fd70, %fd67, %fd69, %p13;
	mov.b64 	%rd61, %fd70;
	mov.b64 	{%r67, %r72}, %rd61;
	mov.b32 	%r73, 4;
	// begin inline asm
	shfl.sync.down.b32 %r66, %r67, %r73, %r94, %r95;
	// end inline asm
	// begin inline asm
	shfl.sync.down.b32 %r71, %r72, %r73, %r94, %r95;
	// end inline asm
	mov.b64 	%rd62, {%r66, %r71};
	mov.b64 	%fd71, %rd62;
	setp.gt.s32 	%p14, %r45, 27;
	add.f64 	%fd72, %fd70, %fd71;
	selp.f64 	%fd73, %fd70, %fd72, %p14;
	mov.b64 	%rd63, %fd73;
	mov.b64 	{%r77, %r82}, %rd63;
	mov.b32 	%r83, 8;
	// begin inline asm
	shfl.sync.down.b32 %r76, %r77, %r83, %r94, %r95;
	// end inline asm
	// begin inline asm
	shfl.sync.down.b32 %r81, %r82, %r83, %r94, %r95;
	// end inline asm
	mov.b64 	%rd64, {%r76, %r81};
	mov.b64 	%fd74, %rd64;
	setp.gt.s32 	%p15, %r45, 23;
	add.f64 	%fd75, %fd73, %fd74;
	selp.f64 	%fd76, %fd73, %fd75, %p15;
	mov.b64 	%rd65, %fd76;
	mov.b64 	{%r87, %r92}, %rd65;
	mov.b32 	%r93, 16;
	// begin inline asm
	shfl.sync.down.b32 %r86, %r87, %r93, %r94, %r95;
	// end inline asm
	// begin inline asm
	shfl.sync.down.b32 %r91, %r92, %r93, %r94, %r95;
	// end inline asm
	mov.b64 	%rd66, {%r86, %r91};
	mov.b64 	%fd77, %rd66;
	setp.gt.s32 	%p16, %r45, 15;
	add.f64 	%fd26, %fd76, %fd77;
	selp.f64 	%fd231, %fd76, %fd26, %p16;
	setp.ne.s32 	%p17, %r45, 0;
	@%p17 bra 	$L__BB11_35;
	shr.u32 	%r96, %r13, 2;
	and.b32  	%r97, %r96, 248;
	mov.u32 	%r98, _ZZN3cub18CUB_300001_SM_10006detail6reduce28DeviceReduceSingleTileKernelINS2_10policy_hubIdyN4cuda3std3__44plusIdEEE10Policy1000EPdSC_iS9_ddNS7_10__identityEEEvT0_T1_T2_T3_T4_T6_E12temp_storage;
	add.s32 	%r99, %r98, %r97;
	st.shared.f64 	[%r99+16], %fd26;
$L__BB11_35:
	bar.sync 	0;
	setp.ne.s32 	%p18, %r13, 0;
	@%p18 bra 	$L__BB11_37;
	ld.shared.f64 	%fd78, [_ZZN3cub18CUB_300001_SM_10006detail6reduce28DeviceReduceSingleTileKernelINS2_10policy_hubIdyN4cuda3std3__44plusIdEEE10Policy1000EPdSC_iS9_ddNS7_10__identityEEEvT0_T1_T2_T3_T4_T6_E12temp_storage+24];
	add.f64 	%fd79, %fd231, %fd78;
	ld.shared.f64 	%fd80, [_ZZN3cub18CUB_300001_SM_10006detail6reduce28DeviceReduceSingleTileKernelINS2_10policy_hubIdyN4cuda3std3__44plusIdEEE10Policy1000EPdSC_iS9_ddNS7_10__identityEEEvT0_T1_T2_T3_T4_T6_E12temp_storage+32];
	add.f64 	%fd81, %fd79, %fd80;
	ld.shared.f64 	%fd82, [_ZZN3cub18CUB_300001_SM_10006detail6reduce28DeviceReduceSingleTileKernelINS2_10policy_hubIdyN4cuda3std3__44plusIdEEE10Policy1000EPdSC_iS9_ddNS7_10__identityEEEvT0_T1_T2_T3_T4_T6_E12temp_storage+40];
	add.f64 	%fd83, %fd81, %fd82;
	ld.shared.f64 	%fd84, [_ZZN3cub18CUB_300001_SM_10006detail6reduce28DeviceReduceSingleTileKernelINS2_10policy_hubIdyN4cuda3std3__44plusIdEEE10Policy1000EPdSC_iS9_ddNS7_10__identityEEEvT0_T1_T2_T3_T4_T6_E12temp_storage+48];
	add.f64 	%fd85, %fd83, %fd84;
	ld.shared.f64 	%fd86, [_ZZN3cub18CUB_300001_SM_10006detail6reduce28DeviceReduceSingleTileKernelINS2_10policy_hubIdyN4cuda3std3__44plusIdEEE10Policy1000EPdSC_iS9_ddNS7_10__identityEEEvT0_T1_T2_T3_T4_T6_E12temp_storage+56];
	add.f64 	%fd87, %fd85, %fd86;
	ld.shared.f64 	%fd88, [_ZZN3cub18CUB_300001_SM_10006detail6reduce28DeviceReduceSingleTileKernelINS2_10policy_hubIdyN4cuda3std3__44plusIdEEE10Policy1000EPdSC_iS9_ddNS7_10__identityEEEvT0_T1_T2_T3_T4_T6_E12temp_storage+64];
	add.f64 	%fd89, %fd87, %fd88;
	ld.shared.f64 	%fd90, [_ZZN3cub18CUB_300001_SM_10006detail6reduce28DeviceReduceSingleTileKernelINS2_10policy_hubIdyN4cuda3std3__44plusIdEEE10Policy1000EPdSC_iS9_ddNS7_10__identityEEEvT0_T1_T2_T3_T4_T6_E12temp_storage+72];
	add.f64 	%fd91, %fd89, %fd90;
	ld.shared.f64 	%fd92, [_ZZN3cub18CUB_300001_SM_10006detail6reduce28DeviceReduceSingleTileKernelINS2_10policy_hubIdyN4cuda3std3__44plusIdEEE10Policy1000EPdSC_iS9_ddNS7_10__identityEEEvT0_T1_T2_T3_T4_T6_E12temp_storage+80];
	add.f64 	%fd93, %fd91, %fd92;
	ld.shared.f64 	%fd94, [_ZZN3cub18CUB_300001_SM_10006detail6reduce28DeviceReduceSingleTileKernelINS2_10policy_hubIdyN4cuda3std3__44plusIdEEE10Policy1000EPdSC_iS9_ddNS7_10__identityEEEvT0_T1_T2_T3_T4_T6_E12temp_storage+88];
	add.f64 	%fd95, %fd93, %fd94;
	ld.shared.f64 	%fd96, [_ZZN3cub18CUB_300001_SM_10006detail6reduce28DeviceReduceSingleTileKernelINS2_10policy_hubIdyN4cuda3std3__44plusIdEEE10Policy1000EPdSC_iS9_ddNS7_10__identityEEEvT0_T1_T2_T3_T4_T6_E12temp_storage+96];
	add.f64 	%fd97, %fd95, %fd96;
	ld.shared.f64 	%fd98, [_ZZN3cub18CUB_300001_SM_10006detail6reduce28DeviceReduceSingleTileKernelINS2_10policy_hubIdyN4cuda3std3__44plusIdEEE10Policy1000EPdSC_iS9_ddNS7_10__identityEEEvT0_T1_T2_T3_T4_T6_E12temp_storage+104];
	add.f64 	%fd99, %fd97, %fd98;
	ld.shared.f64 	%fd100, [_ZZN3cub18CUB_300001_SM_10006detail6reduce28DeviceReduceSingleTileKernelINS2_10policy_hubIdyN4cuda3std3__44plusIdEEE10Policy1000EPdSC_iS9_ddNS7_10__identityEEEvT0_T1_T2_T3_T4_T6_E12temp_storage+112];
	add.f64 	%fd101, %fd99, %fd100;
	ld.shared.f64 	%fd102, [_ZZN3cub18CUB_300001_SM_10006detail6reduce28DeviceReduceSingleTileKernelINS2_10policy_hubIdyN4cuda3std3__44plusIdEEE10Policy1000EPdSC_iS9_ddNS7_10__identityEEEvT0_T1_T2_T3_T4_T6_E12temp_storage+120];
	add.f64 	%fd103, %fd101, %fd102;
	ld.shared.f64 	%fd104, [_ZZN3cub18CUB_300001_SM_10006detail6reduce28DeviceReduceSingleTileKernelINS2_10policy_hubIdyN4cuda3std3__44plusIdEEE10Policy1000EPdSC_iS9_ddNS7_10__identityEEEvT0_T1_T2_T3_T4_T6_E12temp_storage+128];
	add.f64 	%fd105, %fd103, %fd104;
	ld.shared.f64 	%fd106, [_ZZN3cub18CUB_300001_SM_10006detail6reduce28DeviceReduceSingleTileKernelINS2_10policy_hubIdyN4cuda3std3__44plusIdEEE10Policy1000EPdSC_iS9_ddNS7_10__identityEEEvT0_T1_T2_T3_T4_T6_E12temp_storage+136];
	add.f64 	%fd231, %fd105, %fd106;
$L__BB11_37:
	mov.u32 	%r223, %tid.x;
	setp.ne.s32 	%p56, %r223, 0;
	@%p56 bra 	$L__BB11_39;
	add.f64 	%fd217, %fd30, %fd231;
	st.global.f64 	[%rd1], %fd217;
$L__BB11_39:
	ret;

}


// ===== COMPILED SASS (sm_100) =====

	.target	sm_100

	.elftype	@"ET_EXEC"


//--------------------- .note.nv.tkinfo           --------------------------
	.section	.note.nv.tkinfo,"",@"SHT_NOTE"
	.sectionflags	@"SHF_NOTE_NV_TKINFO"
	.tkinfo
        /*0018*/ 	.word	0x00000002
        /*0030*/ 	.string	""
        /*0030*/ 	.string	"ptxas"
        /*0030*/ 	.string	"Cuda compilation tools, release 13.0, V13.0.88"
        /*0030*/ 	.string	"Build cuda_13.0.r13.0/compiler.36424714_0"
        /*0030*/ 	.string	"-arch sm_100 -m 64 "



//--------------------- .note.nv.cuinfo           --------------------------
	.section	.note.nv.cuinfo,"",@"SHT_NOTE"
	.sectionflags	@"SHF_NOTE_NV_CUINFO"
        /*0018*/ 	.short	0x0002
        /*001a*/ 	.short	0x0064
        /*001c*/ 	.short	0x0082
	.zero		2


//--------------------- .nv.info                  --------------------------
	.section	.nv.info,"",@"SHT_CUDA_INFO"
	.align	4


	//----- nvinfo : EIATTR_REGCOUNT
	.align		4
        /*0000*/ 	.byte	0x04, 0x2f
        /*0002*/ 	.short	(.L_44 - .L_43)
	.align		4
.L_43:
        /*0004*/ 	.word	index@(_ZN3cub18CUB_300001_SM_10006detail11EmptyKernelIvEEvv)
        /*0008*/ 	.word	0x00000004


	//----- nvinfo : EIATTR_FRAME_SIZE
	.align		4
.L_44:
        /*000c*/ 	.byte	0x04, 0x11
        /*000e*/ 	.short	(.L_46 - .L_45)
	.align		4
.L_45:
        /*0010*/ 	.word	index@(_ZN3cub18CUB_300001_SM_10006detail11EmptyKernelIvEEvv)
        /*0014*/ 	.word	0x00000000


	//----- nvinfo : EIATTR_REGCOUNT
	.align		4
.L_46:
        /*0018*/ 	.byte	0x04, 0x2f
        /*001a*/ 	.short	(.L_48 - .L_47)
	.align		4
.L_47:
        /*001c*/ 	.word	index@(_ZN3cub18CUB_300001_SM_10006detail8for_each13static_kernelINS2_12policy_hub_t12policy_500_tEmN6thrust24THRUST_300001_SM_1000_NS8cuda_cub20__uninitialized_fill7functorINS7_10device_ptrIdEEdEEEEvT0_T1_)
        /*0020*/ 	.word	0x00000009


	//----- nvinfo : EIATTR_FRAME_SIZE
	.align		4
.L_48:
        /*0024*/ 	.byte	0x04, 0x11
        /*0026*/ 	.short	(.L_50 - .L_49)
	.align		4
.L_49:
        /*0028*/ 	.word	index@(_ZN3cub18CUB_300001_SM_10006detail8for_each13static_kernelINS2_12policy_hub_t12policy_500_tEmN6thrust24THRUST_300001_SM_1000_NS8cuda_cub20__uninitialized_fill7functorINS7_10device_ptrIdEEdEEEEvT0_T1_)
        /*002c*/ 	.word	0x00000000


	//----- nvinfo : EIATTR_REGCOUNT
	.align		4
.L_50:
        /*0030*/ 	.byte	0x04, 0x2f
        /*0032*/ 	.short	(.L_52 - .L_51)
	.align		4
.L_51:
        /*0034*/ 	.word	index@(_ZN3cub18CUB_300001_SM_10006detail9transform16transform_kernelINS2_10policy_hubILb1EN4cuda3std3__45tupleIJN6thrust24THRUST_300001_SM_1000_NS6detail15normal_iteratorINSA_10device_ptrIdEEEESF_EEEE10policy1000Ei27relative_difference_functorSF_JPdSK_EEEvT0_iT1_T2_DpNS2_10kernel_argIT3_EE)
        /*0038*/ 	.word	0x00000028


	//----- nvinfo : EIATTR_FRAME_SIZE
	.align		4
.L_52:
        /*003c*/ 	.byte	0x04, 0x11
        /*003e*/ 	.short	(.L_54 - .L_53)
	.align		4
.L_53:
        /*0040*/ 	.word	index@($__internal_1_$__cuda_sm20_div_rn_f64_full)
        /*0044*/ 	.word	0x00000000


	//----- nvinfo : EIATTR_FRAME_SIZE
	.align		4
.L_54:
        /*0048*/ 	.byte	0x04, 0x11
        /*004a*/ 	.short	(.L_56 - .L_55)
	.align		4
.L_55:
        /*004c*/ 	.word	index@(_ZN3cub18CUB_300001_SM_10006detail9transform16transform_kernelINS2_10policy_hubILb1EN4cuda3std3__45tupleIJN6thrust24THRUST_300001_SM_1000_NS6detail15normal_iteratorINSA_10device_ptrIdEEEESF_EEEE10policy1000Ei27relative_difference_functorSF_JPdSK_EEEvT0_iT1_T2_DpNS2_10kernel_argIT3_EE)
        /*0050*/ 	.word	0x00000000


	//----- nvinfo : EIATTR_REGCOUNT
	.align		4
.L_56:
        /*0054*/ 	.byte	0x04, 0x2f
        /*0056*/ 	.short	(.L_58 - .L_57)
	.align		4
.L_57:
        /*0058*/ 	.word	index@(_ZN3cub18CUB_300001_SM_10006detail9transform16transform_kernelINS2_10policy_hubILb1EN4cuda3std3__45tupleIJN6thrust24THRUST_300001_SM_1000_NS6detail15normal_iteratorINSA_10device_ptrIdEEEESF_EEEE10policy1000El27relative_difference_functorSF_JPdSK_EEEvT0_iT1_T2_DpNS2_10kernel_argIT3_EE)
        /*005c*/ 	.word	0x00000028


	//----- nvinfo : EIATTR_FRAME_SIZE
	.align		4
.L_58:
        /*0060*/ 	.byte	0x04, 0x11
        /*0062*/ 	.short	(.L_60 - .L_59)
	.align		4
.L_59:
        /*0064*/ 	.word	index@($__internal_0_$__cuda_sm20_div_rn_f64_full)
        /*0068*/ 	.word	0x00000000


	//----- nvinfo : EIATTR_FRAME_SIZE
	.align		4
.L_60:
        /*006c*/ 	.byte	0x04, 0x11
        /*006e*/ 	.short	(.L_62 - .L_61)
	.align		4
.L_61:
        /*0070*/ 	.word	index@(_ZN3cub18CUB_300001_SM_10006detail9transform16transform_kernelINS2_10policy_hubILb1EN4cuda3std3__45tupleIJN6thrust24THRUST_300001_SM_1000_NS6detail15normal_iteratorINSA_10device_ptrIdEEEESF_EEEE10policy1000El27relative_difference_functorSF_JPdSK_EEEvT0_iT1_T2_DpNS2_10kernel_argIT3_EE)
        /*0074*/ 	.word	0x00000000


	//----- nvinfo : EIATTR_REGCOUNT
	.align		4
.L_62:
        /*0078*/ 	.byte	0x04, 0x2f
        /*007a*/ 	.short	(.L_64 - .L_63)
	.align		4
.L_63:
        /*007c*/ 	.word	index@(_ZN3cub18CUB_300001_SM_10006detail9transform16transform_kernelINS2_10policy_hubILb1EN4cuda3std3__45tupleIJN6thrust24THRUST_300001_SM_1000_NS6detail15normal_iteratorINSA_10device_ptrIdEEEEEEEE10policy1000Ei26squared_difference_functorSF_JPdEEEvT0_iT1_T2_DpNS2_10kernel_argIT3_EE)
        /*0080*/ 	.word	0x0000001e


	//----- nvinfo : EIATTR_FRAME_SIZE
	.align		4
.L_64:
        /*0084*/ 	.byte	0x04, 0x11
        /*0086*/ 	.short	(.L_66 - .L_65)
	.align		4
.L_65:
        /*0088*/ 	.word	index@(_ZN3cub18CUB_300001_SM_10006detail9transform16transform_kernelINS2_10policy_hubILb1EN4cuda3std3__45tupleIJN6thrust24THRUST_300001_SM_1000_NS6detail15normal_iteratorINSA_10device_ptrIdEEEEEEEE10policy1000Ei26squared_difference_functorSF_JPdEEEvT0_iT1_T2_DpNS2_10kernel_argIT3_EE)
        /*008c*/ 	.word	0x00000000


	//----- nvinfo : EIATTR_REGCOUNT
	.align		4
.L_66:
        /*0090*/ 	.byte	0x04, 0x2f
        /*0092*/ 	.short	(.L_68 - .L_67)
	.align		4
.L_67:
        /*0094*/ 	.word	index@(_ZN3cub18CUB_300001_SM_10006detail9transform16transform_kernelINS2_10policy_hubILb1EN4cuda3std3__45tupleIJN6thrust24THRUST_300001_SM_1000_NS6detail15normal_iteratorINSA_10device_ptrIdEEEEEEEE10policy1000El26squared_difference_functorSF_JPdEEEvT0_iT1_T2_DpNS2_10kernel_argIT3_EE)
        /*0098*/ 	.word	0x0000001e


	//----- nvinfo : EIATTR_FRAME_SIZE
	.align		4
.L_68:
        /*009c*/ 	.byte	0x04, 0x11
        /*009e*/ 	.short	(.L_70 - .L_69)
	.align		4
.L_69:
        /*00a0*/ 	.word	index@(_ZN3cub18CUB_300001_SM_10006detail9transform16transform_kernelINS2_10policy_hubILb1EN4cuda3std3__45tupleIJN6thrust24THRUST_300001_SM_1000_NS6detail15normal_iteratorINSA_10device_ptrIdEEEEEEEE10policy1000El26squared_difference_functorSF_JPdEEEvT0_iT1_T2_DpNS2_10kernel_argIT3_EE)
        /*00a4*/ 	.word	0x00000000


	//----- nvinfo : EIATTR_REGCOUNT
	.align		4
.L_70:
        /*00a8*/ 	.byte	0x04, 0x2f
        /*00aa*/ 	.short	(.L_72 - .L_71)
	.align		4
.L_71:
        /*00ac*/ 	.word	index@(_ZN3cub18CUB_300001_SM_10006detail6reduce28DeviceReduceSingleTileKernelINS2_10policy_hubIdjN4cuda3std3__44plusIdEEE10Policy1000EN6thrust24THRUST_300001_SM_1000_NS6detail15normal_iteratorINSD_10device_ptrIdEEEEPdjS9_ddNS7_10__identityEEEvT0_T1_T2_T3_T4_T6_)
        /*00b0*/ 	.word	0x0000002d


	//----- nvinfo : EIATTR_FRAME_SIZE
	.align		4
.L_72:
        /*00b4*/ 	.byte	0x04, 0x11
        /*00b6*/ 	.short	(.L_74 - .L_73)
	.align		4
.L_73:
        /*00b8*/ 	.word	index@(_ZN3cub18CUB_300001_SM_10006detail6reduce28DeviceReduceSingleTileKernelINS2_10policy_hubIdjN4cuda3std3__44plusIdEEE10Policy1000EN6thrust24THRUST_300001_SM_1000_NS6detail15normal_iteratorINSD_10device_ptrIdEEEEPdjS9_ddNS7_10__identityEEEvT0_T1_T2_T3_T4_T6_)
        /*00bc*/ 	.word	0x00000000


	//----- nvinfo : EIATTR_REGCOUNT
	.align		4
.L_74:
        /*00c0*/ 	.byte	0x04, 0x2f
        /*00c2*/ 	.short	(.L_76 - .L_75)
	.align		4
.L_75:
        /*00c4*/ 	.word	index@(_ZN3cub18CUB_300001_SM_10006detail6reduce18DeviceReduceKernelINS2_10policy_hubIdjN4cuda3std3__44plusIdEEE10Policy1000EN6thrust24THRUST_300001_SM_1000_NS6detail15normal_iteratorINSD_10device_ptrIdEEEEjS9_dNS7_10__identityEEEvT0_PT3_T1_NS0_13GridEvenShareISN_EET2_T4_)
        /*00c8*/ 	.word	0x00000020


	//----- nvinfo : EIATTR_FRAME_SIZE
	.align		4
.L_76:
        /*00cc*/ 	.byte	0x04, 0x11
        /*00ce*/ 	.short	(.L_78 - .L_77)
	.align		4
.L_77:
        /*00d0*/ 	.word	index@(_ZN3cub18CUB_300001_SM_10006detail6reduce18DeviceReduceKernelINS2_10policy_hubIdjN4cuda3std3__44plusIdEEE10Policy1000EN6thrust24THRUST_300001_SM_1000_NS6detail15normal_iteratorINSD_10device_ptrIdEEEEjS9_dNS7_10__identityEEEvT0_PT3_T1_NS0_13GridEvenShareISN_EET2_T4_)
        /*00d4*/ 	.word	0x00000000


	//----- nvinfo : EIATTR_REGCOUNT
	.align		4
.L_78:
        /*00d8*/ 	.byte	0x04, 0x2f
        /*00da*/ 	.short	(.L_80 - .L_79)
	.align		4
.L_79:
        /*00dc*/ 	.word	index@(_ZN3cub18CUB_300001_SM_10006detail6reduce28DeviceReduceSingleTileKernelINS2_10policy_hubIdjN4cuda3std3__44plusIdEEE10Policy1000EPdSC_iS9_ddNS7_10__identityEEEvT0_T1_T2_T3_T4_T6_)
        /*00e0*/ 	.word	0x00000030


	//----- nvinfo : EIATTR_FRAME_SIZE
	.align		4
.L_80:
        /*00e4*/ 	.byte	0x04, 0x11
        /*00e6*/ 	.short	(.L_82 - .L_81)
	.align		4
.L_81:
        /*00e8*/ 	.word	index@(_ZN3cub18CUB_300001_SM_10006detail6reduce28DeviceReduceSingleTileKernelINS2_10policy_hubIdjN4cuda3std3__44plusIdEEE10Policy1000EPdSC_iS9_ddNS7_10__identityEEEvT0_T1_T2_T3_T4_T6_)
        /*00ec*/ 	.word	0x00000000


	//----- nvinfo : EIATTR_REGCOUNT
	.align		4
.L_82:
        /*00f0*/ 	.byte	0x04, 0x2f
        /*00f2*/ 	.short	(.L_84 - .L_83)
	.align		4
.L_83:
        /*00f4*/ 	.word	index@(_ZN3cub18CUB_300001_SM_10006detail6reduce28DeviceReduceSingleTileKernelINS2_10policy_hubIdyN4cuda3std3__44plusIdEEE10Policy1000EN6thrust24THRUST_300001_SM_1000_NS6detail15normal_iteratorINSD_10device_ptrIdEEEEPdyS9_ddNS7_10__identityEEEvT0_T1_T2_T3_T4_T6_)
        /*00f8*/ 	.word	0x0000002e


	//----- nvinfo : EIATTR_FRAME_SIZE
	.align		4
.L_84:
        /*00fc*/ 	.byte	0x04, 0x11
        /*00fe*/ 	.short	(.L_86 - .L_85)
	.align		4
.L_85:
        /*0100*/ 	.word	index@(_ZN3cub18CUB_300001_SM_10006detail6reduce28DeviceReduceSingleTileKernelINS2_10policy_hubIdyN4cuda3std3__44plusIdEEE10Policy1000EN6thrust24THRUST_300001_SM_1000_NS6detail15normal_iteratorINSD_10device_ptrIdEEEEPdyS9_ddNS7_10__identityEEEvT0_T1_T2_T3_T4_T6_)
        /*0104*/ 	.word	0x00000000


	//----- nvinfo : EIATTR_REGCOUNT
	.align		4
.L_86:
        /*0108*/ 	.byte	0x04, 0x2f
        /*010a*/ 	.short	(.L_88 - .L_87)
	.align		4
.L_87:
        /*010c*/ 	.word	index@(_ZN3cub18CUB_300001_SM_10006detail6reduce18DeviceReduceKernelINS2_10policy_hubIdyN4cuda3std3__44plusIdEEE10Policy1000EN6thrust24THRUST_300001_SM_1000_NS6detail15normal_iteratorINSD_10device_ptrIdEEEEyS9_dNS7_10__identityEEEvT0_PT3_T1_NS0_13GridEvenShareISN_EET2_T4_)
        /*0110*/ 	.word	0x0000001d


	//----- nvinfo : EIATTR_FRAME_SIZE
	.align		4
.L_88:
        /*0114*/ 	.byte	0x04, 0x11
        /*0116*/ 	.short	(.L_90 - .L_89)
	.align		4
.L_89:
        /*0118*/ 	.word	index@(_ZN3cub18CUB_300001_SM_10006detail6reduce18DeviceReduceKernelINS2_10policy_hubIdyN4cuda3std3__44plusIdEEE10Policy1000EN6thrust24THRUST_300001_SM_1000_NS6detail15normal_iteratorINSD_10device_ptrIdEEEEyS9_dNS7_10__identityEEEvT0_PT3_T1_NS0_13GridEvenShareISN_EET2_T4_)
        /*011c*/ 	.word	0x00000000


	//----- nvinfo : EIATTR_REGCOUNT
	.align		4
.L_90:
        /*0120*/ 	.byte	0x04, 0x2f
        /*0122*/ 	.short	(.L_92 - .L_91)
	.align		4
.L_91:
        /*0124*/ 	.word	index@(_ZN3cub18CUB_300001_SM_10006detail6reduce28DeviceReduceSingleTileKernelINS2_10policy_hubIdyN4cuda3std3__44plusIdEEE10Policy1000EPdSC_iS9_ddNS7_10__identityEEEvT0_T1_T2_T3_T4_T6_)
        /*0128*/ 	.word	0x00000030


	//----- nvinfo : EIATTR_FRAME_SIZE
	.align		4
.L_92:
        /*012c*/ 	.byte	0x04, 0x11
        /*012e*/ 	.short	(.L_94 - .L_93)
	.align		4
.L_93:
        /*0130*/ 	.word	index@(_ZN3cub18CUB_300001_SM_10006detail6reduce28DeviceReduceSingleTileKernelINS2_10policy_hubIdyN4cuda3std3__44plusIdEEE10Policy1000EPdSC_iS9_ddNS7_10__identityEEEvT0_T1_T2_T3_T4_T6_)
        /*0134*/ 	.word	0x00000000


	//----- nvinfo : EIATTR_MIN_STACK_SIZE
	.align		4
.L_94:
        /*0138*/ 	.byte	0x04, 0x12
        /*013a*/ 	.short	(.L_96 - .L_95)
	.align		4
.L_95:
        /*013c*/ 	.word	index@(_ZN3cub18CUB_300001_SM_10006detail6reduce28DeviceReduceSingleTileKernelINS2_10policy_hubIdyN4cuda3std3__44plusIdEEE10Policy1000EPdSC_iS9_ddNS7_10__identityEEEvT0_T1_T2_T3_T4_T6_)
        /*0140*/ 	.word	0x00000000


	//----- nvinfo : EIATTR_MIN_STACK_SIZE
	.align		4
.L_96:
        /*0144*/ 	.byte	0x04, 0x12
        /*0146*/ 	.short	(.L_98 - .L_97)
	.align		4
.L_97:
        /*0148*/ 	.word	index@(_ZN3cub18CUB_300001_SM_10006detail6reduce18DeviceReduceKernelINS2_10policy_hubIdyN4cuda3std3__44plusIdEEE10Policy1000EN6thrust24THRUST_300001_SM_1000_NS6detail15normal_iteratorINSD_10device_ptrIdEEEEyS9_dNS7_10__identityEEEvT0_PT3_T1_NS0_13GridEvenShareISN_EET2_T4_)
        /*014c*/ 	.word	0x00000000


	//----- nvinfo : EIATTR_MIN_STACK_SIZE
	.align		4
.L_98:
        /*0150*/ 	.byte	0x04, 0x12
        /*0152*/ 	.short	(.L_100 - .L_99)
	.align		4
.L_99:
        /*0154*/ 	.word	index@(_ZN3cub18CUB_300001_SM_10006detail6reduce28DeviceReduceSingleTileKernelINS2_10policy_hubIdyN4cuda3std3__44plusIdEEE10Policy1000EN6thrust24THRUST_300001_SM_1000_NS6detail15normal_iteratorINSD_10device_ptrIdEEEEPdyS9_ddNS7_10__identityEEEvT0_T1_T2_T3_T4_T6_)
        /*0158*/ 	.word	0x00000000


	//----- nvinfo : EIATTR_MIN_STACK_SIZE
	.align		4
.L_100:
        /*015c*/ 	.byte	0x04, 0x12
        /*015e*/ 	.short	(.L_102 - .L_101)
	.align		4
.L_101:
        /*0160*/ 	.word	index@(_ZN3cub18CUB_300001_SM_10006detail6reduce28DeviceReduceSingleTileKernelINS2_10policy_hubIdjN4cuda3std3__44plusIdEEE10Policy1000EPdSC_iS9_ddNS7_10__identityEEEvT0_T1_T2_T3_T4_T6_)
        /*0164*/ 	.word	0x00000000


	//----- nvinfo : EIATTR_MIN_STACK_SIZE
	.align		4
.L_102:
        /*0168*/ 	.byte	0x04, 0x12
        /*016a*/ 	.short	(.L_104 - .L_103)
	.align		4
.L_103:
        /*016c*/ 	.word	index@(_ZN3cub18CUB_300001_SM_10006detail6reduce18DeviceReduceKernelINS2_10policy_hubIdjN4cuda3std3__44plusIdEEE10Policy1000EN6thrust24THRUST_300001_SM_1000_NS6detail15normal_iteratorINSD_10device_ptrIdEEEEjS9_dNS7_10__identityEEEvT0_PT3_T1_NS0_13GridEvenShareISN_EET2_T4_)
        /*0170*/ 	.word	0x00000000


	//----- nvinfo : EIATTR_MIN_STACK_SIZE
	.align		4
.L_104:
        /*0174*/ 	.byte	0x04, 0x12
        /*0176*/ 	.short	(.L_106 - .L_105)
	.align		4
.L_105:
        /*0178*/ 	.word	index@(_ZN3cub18CUB_300001_SM_10006detail6reduce28DeviceReduceSingleTileKernelINS2_10policy_hubIdjN4cuda3std3__44plusIdEEE10Policy1000EN6thrust24THRUST_300001_SM_1000_NS6detail15normal_iteratorINSD_10device_ptrIdEEEEPdjS9_ddNS7_10__identityEEEvT0_T1_T2_T3_T4_T6_)
        /*017c*/ 	.word	0x00000000


	//----- nvinfo : EIATTR_MIN_STACK_SIZE
	.align		4
.L_106:
        /*0180*/ 	.byte	0x04, 0x12
        /*0182*/ 	.short	(.L_108 - .L_107)
	.align		4
.L_107:
        /*0184*/ 	.word	index@(_ZN3cub18CUB_300001_SM_10006detail9transform16transform_kernelINS2_10policy_hubILb1EN4cuda3std3__45tupleIJN6thrust24THRUST_300001_SM_1000_NS6detail15normal_iteratorINSA_10device_ptrIdEEEEEEEE10policy1000El26squared_difference_functorSF_JPdEEEvT0_iT1_T2_DpNS2_10kernel_argIT3_EE)
        /*0188*/ 	.word	0x00000000


	//----- nvinfo : EIATTR_MIN_STACK_SIZE
	.align		4
.L_108:
        /*018c*/ 	.byte	0x04, 0x12
        /*018e*/ 	.short	(.L_110 - .L_109)
	.align		4
.L_109:
        /*0190*/ 	.word	index@(_ZN3cub18CUB_300001_SM_10006detail9transform16transform_kernelINS2_10policy_hubILb1EN4cuda3std3__45tupleIJN6thrust24THRUST_300001_SM_1000_NS6detail15normal_iteratorINSA_10device_ptrIdEEEEEEEE10policy1000Ei26squared_difference_functorSF_JPdEEEvT0_iT1_T2_DpNS2_10kernel_argIT3_EE)
        /*0194*/ 	.word	0x00000000


	//----- nvinfo : EIATTR_MIN_STACK_SIZE
	.align		4
.L_110:
        /*0198*/ 	.byte	0x04, 0x12
        /*019a*/ 	.short	(.L_112 - .L_111)
	.align		4
.L_111:
        /*019c*/ 	.word	index@(_ZN3cub18CUB_300001_SM_10006detail9transform16transform_kernelINS2_10policy_hubILb1EN4cuda3std3__45tupleIJN6thrust24THRUST_300001_SM_1000_NS6detail15normal_iteratorINSA_10device_ptrIdEEEESF_EEEE10policy1000El27relative_difference_functorSF_JPdSK_EEEvT0_iT1_T2_DpNS2_10kernel_argIT3_EE)
        /*01a0*/ 	.word	0x00000000


	//----- nvinfo : EIATTR_MIN_STACK_SIZE
	.align		4
.L_112:
        /*01a4*/ 	.byte	0x04, 0x12
        /*01a6*/ 	.short	(.L_114 - .L_113)
	.align		4
.L_113:
        /*01a8*/ 	.word	index@(_ZN3cub18CUB_300001_SM_10006detail9transform16transform_kernelINS2_10policy_hubILb1EN4cuda3std3__45tupleIJN6thrust24THRUST_300001_SM_1000_NS6detail15normal_iteratorINSA_10device_ptrIdEEEESF_EEEE10policy1000Ei27relative_difference_functorSF_JPdSK_EEEvT0_iT1_T2_DpNS2_10kernel_argIT3_EE)
        /*01ac*/ 	.word	0x00000000


	//----- nvinfo : EIATTR_MIN_STACK_SIZE
	.align		4
.L_114:
        /*01b0*/ 	.byte	0x04, 0x12
        /*01b2*/ 	.short	(.L_116 - .L_115)
	.align		4
.L_115:
        /*01b4*/ 	.word	index@(_ZN3cub18CUB_300001_SM_10006detail8for_each13static_kernelINS2_12policy_hub_t12policy_500_tEmN6thrust24THRUST_300001_SM_1000_NS8cuda_cub20__uninitialized_fill7functorINS7_10device_ptrIdEEdEEEEvT0_T1_)
        /*01b8*/ 	.word	0x00000000


	//----- nvinfo : EIATTR_MIN_STACK_SIZE
	.align		4
.L_116:
        /*01bc*/ 	.byte	0x04, 0x12
        /*01be*/ 	.short	(.L_118 - .L_117)
	.align		4
.L_117:
        /*01c0*/ 	.word	index@(_ZN3cub18CUB_300001_SM_10006detail11EmptyKernelIvEEvv)
        /*01c4*/ 	.word	0x00000000
.L_118:


//--------------------- .nv.compat                --------------------------
	.section	.nv.compat,"",@"SHT_CUDA_COMPAT_INFO"
	.align	4
        /*0000*/ 	.byte	0x02, 0x09, 0x00, 0x00, 0x02, 0x02, 0x01, 0x00, 0x02, 0x05, 0x05, 0x00, 0x03, 0x07, 0x01, 0x01
        /*0010*/ 	.byte	0x02, 0x03, 0x00, 0x00, 0x02, 0x06, 0x01, 0x00, 0x04, 0x0b, 0x08, 0x00, 0x01, 0x00, 0x00, 0x00
        /*0020*/ 	.byte	0x00, 0x00, 0x00, 0x00


//--------------------- .nv.info._ZN3cub18CUB_300001_SM_10006detail6reduce28DeviceReduceSingleTileKernelINS2_10policy_hubIdyN4cuda3std3__44plusIdEEE10Policy1000EPdSC_iS9_ddNS7_10__identityEEEvT0_T1_T2_T3_T4_T6_ --------------------------
	.section	.nv.info._ZN3cub18CUB_300001_SM_10006detail6reduce28DeviceReduceSingleTileKernelINS2_10policy_hubIdyN4cuda3std3__44plusIdEEE10Policy1000EPdSC_iS9_ddNS7_10__identityEEEvT0_T1_T2_T3_T4_T6_,"",@"SHT_CUDA_INFO"
	.sectionflags	@""
	.align	4


	//----- nvinfo : EIATTR_CUDA_API_VERSION
	.align		4
        /*0000*/ 	.byte	0x04, 0x37
        /*0002*/ 	.short	(.L_120 - .L_119)
.L_119:
        /*0004*/ 	.word	0x00000082


	//----- nvinfo : EIATTR_KPARAM_INFO
	.align		4
.L_120:
        /*0008*/ 	.byte	0x04, 0x17
        /*000a*/ 	.short	(.L_122 - .L_121)
.L_121:
        /*000c*/ 	.word	0x00000000
        /*0010*/ 	.short	0x0005
        /*0012*/ 	.short	0x0020
        /*0014*/ 	.byte	0x00, 0xf0, 0x05, 0x00


	//----- nvinfo : EIATTR_KPARAM_INFO
	.align		4
.L_122:
        /*0018*/ 	.byte	0x04, 0x17
        /*001a*/ 	.short	(.L_124 - .L_123)
.L_123:
        /*001c*/ 	.word	0x00000000
        /*0020*/ 	.short	0x0004
        /*0022*/ 	.short	0x0018
        /*0024*/ 	.byte	0x00, 0xf0, 0x21, 0x00


	//----- nvinfo : EIATTR_KPARAM_INFO
	.align		4
.L_124:
        /*0028*/ 	.byte	0x04, 0x17
        /*002a*/ 	.short	(.L_126 - .L_125)
.L_125:
        /*002c*/ 	.word	0x00000000
        /*0030*/ 	.short	0x0003
        /*0032*/ 	.short	0x0014
        /*0034*/ 	.byte	0x00, 0xf0, 0x05, 0x00


	//----- nvinfo : EIATTR_KPARAM_INFO
	.align		4
.L_126:
        /*0038*/ 	.byte	0x04, 0x17
        /*003a*/ 	.short	(.L_128 - .L_127)
.L_127:
        /*003c*/ 	.word	0x00000000
        /*0040*/ 	.short	0x0002
        /*0042*/ 	.short	0x0010
        /*0044*/ 	.byte	0x00, 0xf0, 0x11, 0x00


	//----- nvinfo : EIATTR_KPARAM_INFO
	.align		4
.L_128:
        /*0048*/ 	.byte	0x04, 0x17
        /*004a*/ 	.short	(.L_130 - .L_129)
.L_129:
        /*004c*/ 	.word	0x00000000
        /*0050*/ 	.short	0x0001
        /*0052*/ 	.short	0x0008
        /*0054*/ 	.byte	0x00, 0xf5, 0x21, 0x00


	//----- nvinfo : EIATTR_KPARAM_INFO
	.align		4
.L_130:
        /*0058*/ 	.byte	0x04, 0x17
        /*005a*/ 	.short	(.L_132 - .L_131)
.L_131:
        /*005c*/ 	.word	0x00000000
        /*0060*/ 	.short	0x0000
        /*0062*/ 	.short	0x0000
        /*0064*/ 	.byte	0x00, 0xf5, 0x21, 0x00


	//----- nvinfo : EIATTR_SPARSE_MMA_MASK
	.align		4
.L_132:
        /*0068*/ 	.byte	0x03, 0x50
        /*006a*/ 	.short	0x0000


	//----- nvinfo : EIATTR_MAXREG_COUNT
	.align		4
        /*006c*/ 	.byte	0x03, 0x1b
        /*006e*/ 	.short	0x0080


	//----- nvinfo : EIATTR_NUM_BARRIERS
	.align		4
        /*0070*/ 	.byte	0x02, 0x4c
        /*0072*/ 	.byte	0x01
	.zero		1


	//----- nvinfo : EIATTR_MERCURY_ISA_VERSION
	.align		4
        /*0074*/ 	.byte	0x03, 0x5f
        /*0076*/ 	.short	0x0101


	//----- nvinfo : EIATTR_COOP_GROUP_MASK_REGIDS
	.align		4
        /*0078*/ 	.byte	0x04, 0x29
        /*007a*/ 	.short	(.L_134 - .L_133)


	//   ....[0]....
.L_133:
        /*007c*/ 	.word	0xffffffff


	//   ....[1]....
        /*0080*/ 	.word	0xffffffff


	//   ....[2]....
        /*0084*/ 	.word	0xffffffff


	//   ....[3]....
        /*0088*/ 	.word	0xffffffff


	//   ....[4]....
        /*008c*/ 	.word	0xffffffff


	//   ....[5]....
        /*0090*/ 	.word	0xffffffff


	//   ....[6]....
        /*0094*/ 	.word	0xffffffff


	//   ....[7]....
        /*0098*/ 	.word	0xffffffff


	//   ....[8]....
        /*009c*/ 	.word	0xffffffff


	//   ....[9]....
        /*00a0*/ 	.word	0xffffffff


	//   ....[10]....
        /*00a4*/ 	.word	0xffffffff


	//   ....[11]....
        /*00a8*/ 	.word	0xffffffff


	//   ....[12]....
        /*00ac*/ 	.word	0xffffffff


	//   ....[13]....
        /*00b0*/ 	.word	0xffffffff


	//   ....[14]....
        /*00b4*/ 	.word	0xffffffff


	//   ....[15]....
        /*00b8*/ 	.word	0xffffffff


	//   ....[16]....
        /*00bc*/ 	.word	0xffffffff


	//   ....[17]....
        /*00c0*/ 	.word	0xffffffff


	//   ....[18]....
        /*00c4*/ 	.word	0xffffffff


	//   ....[19]....
        /*00c8*/ 	.word	0xffffffff


	//   ....[20]....
        /*00cc*/ 	.word	0xffffffff


	//   ....[21]....
        /*00d0*/ 	.word	0xffffffff


	//   ....[22]....
        /*00d4*/ 	.word	0xffffffff


	//   ....[23]....
        /*00d8*/ 	.word	0xffffffff


	//   ....[24]....
        /*00dc*/ 	.word	0xffffffff


	//   ....[25]....
        /*00e0*/ 	.word	0xffffffff


	//   ....[26]....
        /*00e4*/ 	.word	0xffffffff


	//   ....[27]....
        /*00e8*/ 	.word	0xffffffff


	//   ....[28]....
        /*00ec*/ 	.word	0xffffffff


	//   ....[29]....
        /*00f0*/ 	.word	0xffffffff


	//----- nvinfo : EIATTR_COOP_GROUP_INSTR_OFFSETS
	.align		4
.L_134:
        /*00f4*/ 	.byte	0x04, 0x28
        /*00f6*/ 	.short	(.L_136 - .L_135)


	//   ....[0]....
.L_135:
        /*00f8*/ 	.word	0x00000960


	//   ....[1]....
        /*00fc*/ 	.word	0x00000970


	//   ....[2]....
        /*0100*/ 	.word	0x000009e0


	//   ....[3]....
        /*0104*/ 	.word	0x00000a10


	//   ....[4]....
        /*0108*/ 	.word	0x00000a70


	//   ....[5]....
        /*010c*/ 	.word	0x00000a80


	//   ....[6]....
        /*0110*/ 	.word	0x00000ae0


	//   ....[7]....
        /*0114*/ 	.word	0x00000af0


	//   ....[8]....
        /*0118*/ 	.word	0x00000b40


	//   ....[9]....
        /*011c*/ 	.word	0x00000b60


	//   ....[10]....
        /*0120*/ 	.word	0x00000e10


	//   ....[11]....
        /*0124*/ 	.word	0x00000e20


	//   ....[12]....
        /*0128*/ 	.word	0x00000eb0


	//   ....[13]....
        /*012c*/ 	.word	0x00000ed0


	//   ....[14]....
        /*0130*/ 	.word	0x00000f20


	//   ....[15]....
        /*0134*/ 	.word	0x00000f40


	//   ....[16]....
        /*0138*/ 	.word	0x00000f90


	//   ....[17]....
        /*013c*/ 	.word	0x00000fb0


	//   ....[18]....
        /*0140*/ 	.word	0x00001000


	//   ....[19]....
        /*0144*/ 	.word	0x00001030


	//   ....[20]....
        /*0148*/ 	.word	0x000020b0


	//   ....[21]....
        /*014c*/ 	.word	0x000020c0


	//   ....[22]....
        /*0150*/ 	.word	0x00002130


	//   ....[23]....
        /*0154*/ 	.word	0x00002140


	//   ....[24]....
        /*0158*/ 	.word	0x000021a0


	//   ....[25]....
        /*015c*/ 	.word	0x000021b0


	//   ....[26]....
        /*0160*/ 	.word	0x00002200


	//   ....[27]....
        /*0164*/ 	.word	0x00002220


	//   ....[28]....
        /*0168*/ 	.word	0x00002280


	//   ....[29]....
        /*016c*/ 	.word	0x000022b0


	//----- nvinfo : EIATTR_VRC_CTA_INIT_COUNT
	.align		4
.L_136:
        /*0170*/ 	.byte	0x02, 0x4a
	.zero		1
	.zero		1


	//----- nvinfo : EIATTR_EXIT_INSTR_OFFSETS
	.align		4
        /*0174*/ 	.byte	0x04, 0x1c
        /*0176*/ 	.short	(.L_138 - .L_137)


	//   ....[0]....
.L_137:
        /*0178*/ 	.word	0x00000080


	//   ....[1]....
        /*017c*/ 	.word	0x000000c0


	//   ....[2]....
        /*0180*/ 	.word	0x00002510


	//   ....[3]....
        /*0184*/ 	.word	0x00002560


	//----- nvinfo : EIATTR_MAX_THREADS
	.align		4
.L_138:
        /*0188*/ 	.byte	0x04, 0x05
        /*018a*/ 	.short	(.L_140 - .L_139)
.L_139:
        /*018c*/ 	.word	0x00000200
        /*0190*/ 	.word	0x00000001
        /*0194*/ 	.word	0x00000001


	//----- nvinfo : EIATTR_CRS_STACK_SIZE
	.align		4
.L_140:
        /*0198*/ 	.byte	0x04, 0x1e
        /*019a*/ 	.short	(.L_142 - .L_141)
.L_141:
        /*019c*/ 	.word	0x00000000


	//----- nvinfo : EIATTR_CBANK_PARAM_SIZE
	.align		4
.L_142:
        /*01a0*/ 	.byte	0x03, 0x19
        /*01a2*/ 	.short	0x0021


	//----- nvinfo : EIATTR_PARAM_CBANK
	.align		4
        /*01a4*/ 	.byte	0x04, 0x0a
        /*01a6*/ 	.short	(.L_144 - .L_143)
	.align		4
.L_143:
        /*01a8*/ 	.word	index@(.nv.constant0._ZN3cub18CUB_300001_SM_10006detail6reduce28DeviceReduceSingleTileKernelINS2_10policy_hubIdyN4cuda3std3__44plusIdEEE10Policy1000EPdSC_iS9_ddNS7_10__identityEEEvT0_T1_T2_T3_T4_T6_)
        /*01ac*/ 	.short	0x0380
        /*01ae*/ 	.short	0x0021


	//----- nvinfo : EIATTR_SW_WAR
	.align		4
.L_144:
        /*01b0*/ 	.byte	0x04, 0x36
        /*01b2*/ 	.short	(.L_146 - .L_145)
.L_145:
        /*01b4*/ 	.word	0x00000008
.L_146:


//--------------------- .nv.info._ZN3cub18CUB_300001_SM_10006detail6reduce18DeviceReduceKernelINS2_10policy_hubIdyN4cuda3std3__44plusIdEEE10Policy1000EN6thrust24THRUST_300001_SM_1000_NS6detail15normal_iteratorINSD_10device_ptrIdEEEEyS9_dNS7_10__identityEEEvT0_PT3_T1_NS0_13GridEvenShareISN_EET2_T4_ --------------------------
	.section	.nv.info._ZN3cub18CUB_300001_SM_10006detail6reduce18DeviceReduceKernelINS2_10policy_hubIdyN4cuda3std3__44plusIdEEE10Policy1000EN6thrust24THRUST_300001_SM_1000_NS6detail15normal_iteratorINSD_10device_ptrIdEEEEyS9_dNS7_10__identityEEEvT0_PT3_T1_NS0_13GridEvenShareISN_EET2_T4_,"",@"SHT_CUDA_INFO"
	.sectionflags	@""
	.align	4


	//----- nvinfo : EIATTR_CUDA_API_VERSION
	.align		4
        /*0000*/ 	.byte	0x04, 0x37
        /*0002*/ 	.short	(.L_148 - .L_147)
.L_147:
        /*0004*/ 	.word	0x00000082


	//----- nvinfo : EIATTR_KPARAM_INFO
	.align		4
.L_148:
        /*0008*/ 	.byte	0x04, 0x17
        /*000a*/ 	.short	(.L_150 - .L_149)
.L_149:
        /*000c*/ 	.word	0x00000000
        /*0010*/ 	.short	0x0005
        /*0012*/ 	.short	0x0061
        /*0014*/ 	.byte	0x00, 0xf0, 0x05, 0x00


	//----- nvinfo : EIATTR_KPARAM_INFO
	.align		4
.L_150:
        /*0018*/ 	.byte	0x04, 0x17
        /*001a*/ 	.short	(.L_152 - .L_151)
.L_151:
        /*001c*/ 	.word	0x00000000
        /*0020*/ 	.short	0x0004
        /*0022*/ 	.short	0x0060
        /*0024*/ 	.byte	0x00, 0xf0, 0x05, 0x00


	//----- nvinfo : EIATTR_KPARAM_INFO
	.align		4
.L_152:
        /*0028*/ 	.byte	0x04, 0x17
        /*002a*/ 	.short	(.L_154 - .L_153)
.L_153:
        /*002c*/ 	.word	0x00000000
        /*0030*/ 	.short	0x0003
        /*0032*/ 	.short	0x0018
        /*0034*/ 	.byte	0x00, 0xf0, 0x21, 0x01


	//----- nvinfo : EIATTR_KPARAM_INFO
	.align		4
.L_154:
        /*0038*/ 	.byte	0x04, 0x17
        /*003a*/ 	.short	(.L_156 - .L_155)
.L_155:
        /*003c*/ 	.word	0x00000000
        /*0040*/ 	.short	0x0002
        /*0042*/ 	.short	0x0010
        /*0044*/ 	.byte	0x00, 0xf0, 0x21, 0x00


	//----- nvinfo : EIATTR_KPARAM_INFO
	.align		4
.L_156:
        /*0048*/ 	.byte	0x04, 0x17
        /*004a*/ 	.short	(.L_158 - .L_157)
.L_157:
        /*004c*/ 	.word	0x00000000
        /*0050*/ 	.short	0x0001
        /*0052*/ 	.short	0x0008
        /*0054*/ 	.byte	0x00, 0xf5, 0x21, 0x00


	//----- nvinfo : EIATTR_KPARAM_INFO
	.align		4
.L_158:
        /*0058*/ 	.byte	0x04, 0x17
        /*005a*/ 	.short	(.L_160 - .L_159)
.L_159:
        /*005c*/ 	.word	0x00000000
        /*0060*/ 	.short	0x0000
        /*0062*/ 	.short	0x0000
        /*0064*/ 	.byte	0x00, 0xf0, 0x21, 0x00


	//----- nvinfo : EIATTR_SPARSE_MMA_MASK
	.align		4
.L_160:
        /*0068*/ 	.byte	0x03, 0x50
        /*006a*/ 	.short	0x0000


	//----- nvinfo : EIATTR_MAXREG_COUNT
	.align		4
        /*006c*/ 	.byte	0x03, 0x1b
        /*006e*/ 	.short	0x0080


	//----- nvinfo : EIATTR_NUM_BARRIERS
	.align		4
        /*0070*/ 	.byte	0x02, 0x4c
        /*0072*/ 	.byte	0x01
	.zero		1


	//----- nvinfo : EIATTR_MERCURY_ISA_VERSION
	.align		4
        /*0074*/ 	.byte	0x03, 0x5f
        /*0076*/ 	.short	0x0101


	//----- nvinfo : EIATTR_COOP_GROUP_MASK_REGIDS
	.align		4
        /*0078*/ 	.byte	0x04, 0x29
        /*007a*/ 	.short	(.L_162 - .L_161)


	//   ....[0]....
.L_161:
        /*007c*/ 	.word	0xffffffff


	//   ....[1]....
        /*0080*/ 	.word	0xffffffff


	//   ....[2]....
        /*0084*/ 	.word	0xffffffff


	//   ....[3]....
        /*0088*/ 	.word	0xffffffff


	//   ....[4]....
        /*008c*/ 	.word	0xffffffff


	//   ....[5]....
        /*0090*/ 	.word	0xffffffff


	//   ....[6]....
        /*0094*/ 	.word	0xffffffff


	//   ....[7]....
        /*0098*/ 	.word	0xffffffff


	//   ....[8]....
        /*009c*/ 	.word	0xffffffff


	//   ....[9]....
        /*00a0*/ 	.word	0xffffffff


	//   ....[10]....
        /*00a4*/ 	.word	0xffffffff


	//   ....[11]....
        /*00a8*/ 	.word	0xffffffff


	//   ....[12]....
        /*00ac*/ 	.word	0xffffffff


	//   ....[13]....
        /*00b0*/ 	.word	0xffffffff


	//   ....[14]....
        /*00b4*/ 	.word	0xffffffff


	//   ....[15]....
        /*00b8*/ 	.word	0xffffffff


	//   ....[16]....
        /*00bc*/ 	.word	0xffffffff


	//   ....[17]....
        /*00c0*/ 	.word	0xffffffff


	//   ....[18]....
        /*00c4*/ 	.word	0xffffffff


	//   ....[19]....
        /*00c8*/ 	.word	0xffffffff


	//   ....[20]....
        /*00cc*/ 	.word	0xffffffff


	//   ....[21]....
        /*00d0*/ 	.word	0xffffffff


	//   ....[22]....
        /*00d4*/ 	.word	0xffffffff


	//   ....[23]....
        /*00d8*/ 	.word	0xffffffff


	//   ....[24]....
        /*00dc*/ 	.word	0xffffffff


	//   ....[25]....
        /*00e0*/ 	.word	0xffffffff


	//   ....[26]....
        /*00e4*/ 	.word	0xffffffff


	//   ....[27]....
        /*00e8*/ 	.word	0xffffffff


	//   ....[28]....
        /*00ec*/ 	.word	0xffffffff


	//   ....[29]....
        /*00f0*/ 	.word	0xffffffff


	//----- nvinfo : EIATTR_COOP_GROUP_INSTR_OFFSETS
	.align		4
.L_162:
        /*00f4*/ 	.byte	0x04, 0x28
        /*00f6*/ 	.short	(.L_164 - .L_163)


	//   ....[0]....
.L_163:
        /*00f8*/ 	.word	0x000009a0


	//   ....[1]....
        /*00fc*/ 	.word	0x000009b0


	//   ....[2]....
        /*0100*/ 	.word	0x00000a20


	//   ....[3]....
        /*0104*/ 	.word	0x00000a40


	//   ....[4]....
        /*0108*/ 	.word	0x00000ab0


	//   ....[5]....
        /*010c*/ 	.word	0x00000ac0


	//   ....[6]....
        /*0110*/ 	.word	0x00000b10


	//   ....[7]....
        /*0114*/ 	.word	0x00000b30


	//   ....[8]....
        /*0118*/ 	.word	0x00000ba0


	//   ....[9]....
        /*011c*/ 	.word	0x00000bb0


	//   ....[10]....
        /*0120*/ 	.word	0x00000e50


	//   ....[11]....
        /*0124*/ 	.word	0x00000e60


	//   ....[12]....
        /*0128*/ 	.word	0x00000ee0


	//   ....[13]....
        /*012c*/ 	.word	0x00000f00


	//   ....[14]....
        /*0130*/ 	.word	0x00000f50


	//   ....[15]....
        /*0134*/ 	.word	0x00000f80


	//   ....[16]....
        /*0138*/ 	.word	0x00000fd0


	//   ....[17]....
        /*013c*/ 	.word	0x00000ff0


	//   ....[18]....
        /*0140*/ 	.word	0x00001060


	//   ....[19]....
        /*0144*/ 	.word	0x00001090


	//   ....[20]....
        /*0148*/ 	.word	0x00002360


	//   ....[21]....
        /*014c*/ 	.word	0x00002370


	//   ....[22]....
        /*0150*/ 	.word	0x000023f0


	//   ....[23]....
        /*0154*/ 	.word	0x00002400


	//   ....[24]....
        /*0158*/ 	.word	0x00002460


	//   ....[25]....
        /*015c*/ 	.word	0x00002470


	//   ....[26]....
        /*0160*/ 	.word	0x000024c0


	//   ....[27]....
        /*0164*/ 	.word	0x000024f0


	//   ....[28]....
        /*0168*/ 	.word	0x00002570


	//   ....[29]....
        /*016c*/ 	.word	0x00002580


	//----- nvinfo : EIATTR_VRC_CTA_INIT_COUNT
	.align		4
.L_164:
        /*0170*/ 	.byte	0x02, 0x4a
	.zero		1
	.zero		1


	//----- nvinfo : EIATTR_EXIT_INSTR_OFFSETS
	.align		4
        /*0174*/ 	.byte	0x04, 0x1c
        /*0176*/ 	.short	(.L_166 - .L_165)


	//   ....[0]....
.L_165:
        /*0178*/ 	.word	0x000027b0


	//   ....[1]....
        /*017c*/ 	.word	0x00002810


	//----- nvinfo : EIATTR_MAX_THREADS
	.align		4
.L_166:
        /*0180*/ 	.byte	0x04, 0x05
        /*0182*/ 	.short	(.L_168 - .L_167)
.L_167:
        /*0184*/ 	.word	0x00000200
        /*0188*/ 	.word	0x00000001
        /*018c*/ 	.word	0x00000001


	//----- nvinfo : EIATTR_CRS_STACK_SIZE
	.align		4
.L_168:
        /*0190*/ 	.byte	0x04, 0x1e
        /*0192*/ 	.short	(.L_170 - .L_169)
.L_169:
        /*0194*/ 	.word	0x00000000


	//----- nvinfo : EIATTR_CBANK_PARAM_SIZE
	.align		4
.L_170:
        /*0198*/ 	.byte	0x03, 0x19
        /*019a*/ 	.short	0x0062


	//----- nvinfo : EIATTR_PARAM_CBANK
	.align		4
        /*019c*/ 	.byte	0x04, 0x0a
        /*019e*/ 	.short	(.L_172 - .L_171)
	.align		4
.L_171:
        /*01a0*/ 	.word	index@(.nv.constant0._ZN3cub18CUB_300001_SM_10006detail6reduce18DeviceReduceKernelINS2_10policy_hubIdyN4cuda3std3__44plusIdEEE10Policy1000EN6thrust24THRUST_300001_SM_1000_NS6detail15normal_iteratorINSD_10device_ptrIdEEEEyS9_dNS7_10__identityEEEvT0_PT3_T1_NS0_13GridEvenShareISN_EET2_T4_)
        /*01a4*/ 	.short	0x0380
        /*01a6*/ 	.short	0x0062


	//----- nvinfo : EIATTR_SW_WAR
	.align		4
.L_172:
        /*01a8*/ 	.byte	0x04, 0x36
        /*01aa*/ 	.short	(.L_174 - .L_173)
.L_173:
        /*01ac*/ 	.word	0x00000008
.L_174:


//--------------------- .nv.info._ZN3cub18CUB_300001_SM_10006detail6reduce28DeviceReduceSingleTileKernelINS2_10policy_hubIdyN4cuda3std3__44plusIdEEE10Policy1000EN6thrust24THRUST_300001_SM_1000_NS6detail15normal_iteratorINSD_10device_ptrIdEEEEPdyS9_ddNS7_10__identityEEEvT0_T1_T2_T3_T4_T6_ --------------------------
	.section	.nv.info._ZN3cub18CUB_300001_SM_10006detail6reduce28DeviceReduceSingleTileKernelINS2_10policy_hubIdyN4cuda3std3__44plusIdEEE10Policy1000EN6thrust24THRUST_300001_SM_1000_NS6detail15normal_iteratorINSD_10device_ptrIdEEEEPdyS9_ddNS7_10__identityEEEvT0_T1_T2_T3_T4_T6_,"",@"SHT_CUDA_INFO"
	.sectionflags	@""
	.align	4


	//----- nvinfo : EIATTR_CUDA_API_VERSION
	.align		4
        /*0000*/ 	.byte	0x04, 0x37
        /*0002*/ 	.short	(.L_176 - .L_175)
.L_175:
        /*0004*/ 	.word	0x00000082


	//----- nvinfo : EIATTR_KPARAM_INFO
	.align		4
.L_176:
        /*0008*/ 	.byte	0x04, 0x17
        /*000a*/ 	.short	(.L_178 - .L_177)
.L_177:
        /*000c*/ 	.word	0x00000000
        /*0010*/ 	.short	0x0005
        /*0012*/ 	.short	0x0028
        /*0014*/ 	.byte	0x00, 0xf0, 0x05, 0x00


	//----- nvinfo : EIATTR_KPARAM_INFO
	.align		4
.L_178:
        /*0018*/ 	.byte	0x04, 0x17
        /*001a*/ 	.short	(.L_180 - .L_179)
.L_179:
        /*001c*/ 	.word	0x00000000
        /*0020*/ 	.short	0x0004
        /*0022*/ 	.short	0x0020
        /*0024*/ 	.byte	0x00, 0xf0, 0x21, 0x00


	//----- nvinfo : EIATTR_KPARAM_INFO
	.align		4
.L_180:
        /*0028*/ 	.byte	0x04, 0x17
        /*002a*/ 	.short	(.L_182 - .L_181)
.L_181:
        /*002c*/ 	.word	0x00000000
        /*0030*/ 	.short	0x0003
        /*0032*/ 	.short	0x0018
        /*0034*/ 	.byte	0x00, 0xf0, 0x05, 0x00


	//----- nvinfo : EIATTR_KPARAM_INFO
	.align		4
.L_182:
        /*0038*/ 	.byte	0x04, 0x17
        /*003a*/ 	.short	(.L_184 - .L_183)
.L_183:
        /*003c*/ 	.word	0x00000000
        /*0040*/ 	.short	0x0002
        /*0042*/ 	.short	0x0010
        /*0044*/ 	.byte	0x00, 0xf0, 0x21, 0x00


	//----- nvinfo : EIATTR_KPARAM_INFO
	.align		4
.L_184:
        /*0048*/ 	.byte	0x04, 0x17
        /*004a*/ 	.short	(.L_186 - .L_185)
.L_185:
        /*004c*/ 	.word	0x00000000
        /*0050*/ 	.short	0x0001
        /*0052*/ 	.short	0x0008
        /*0054*/ 	.byte	0x00, 0xf5, 0x21, 0x00


	//----- nvinfo : EIATTR_KPARAM_INFO
	.align		4
.L_186:
        /*0058*/ 	.byte	0x04, 0x17
        /*005a*/ 	.short	(.L_188 - .L_187)
.L_187:
        /*005c*/ 	.word	0x00000000
        /*0060*/ 	.short	0x0000
        /*0062*/ 	.short	0x0000
        /*0064*/ 	.byte	0x00, 0xf0, 0x21, 0x00


	//----- nvinfo : EIATTR_SPARSE_MMA_MASK
	.align		4
.L_188:
        /*0068*/ 	.byte	0x03, 0x50
        /*006a*/ 	.short	0x0000


	//----- nvinfo : EIATTR_MAXREG_COUNT
	.align		4
        /*006c*/ 	.byte	0x03, 0x1b
        /*006e*/ 	.short	0x0080


	//----- nvinfo : EIATTR_NUM_BARRIERS
	.align		4
        /*0070*/ 	.byte	0x02, 0x4c
        /*0072*/ 	.byte	0x01
	.zero		1


	//----- nvinfo : EIATTR_MERCURY_ISA_VERSION
	.align		4
        /*0074*/ 	.byte	0x03, 0x5f
        /*0076*/ 	.short	0x0101


	//----- nvinfo : EIATTR_COOP_GROUP_MASK_REGIDS
	.align		4
        /*0078*/ 	.byte	0x04, 0x29
        /*007a*/ 	.short	(.L_190 - .L_189)


	//   ....[0]....
.L_189:
        /*007c*/ 	.word	0xffffffff


	//   ....[1]....
        /*0080*/ 	.word	0xffffffff


	//   ....[2]....
        /*0084*/ 	.word	0xffffffff


	//   ....[3]....
        /*0088*/ 	.word	0xffffffff


	//   ....[4]....
        /*008c*/ 	.word	0xffffffff


	//   ....[5]....
        /*0090*/ 	.word	0xffffffff


	//   ....[6]....
        /*0094*/ 	.word	0xffffffff


	//   ....[7]....
        /*0098*/ 	.word	0xffffffff


	//   ....[8]....
        /*009c*/ 	.word	0xffffffff


	//   ....[9]....
        /*00a0*/ 	.word	0xffffffff


	//   ....[10]....
        /*00a4*/ 	.word	0xffffffff


	//   ....[11]....
        /*00a8*/ 	.word	0xffffffff


	//   ....[12]....
        /*00ac*/ 	.word	0xffffffff


	//   ....[13]....
        /*00b0*/ 	.word	0xffffffff


	//   ....[14]....
        /*00b4*/ 	.word	0xffffffff


	//   ....[15]....
        /*00b8*/ 	.word	0xffffffff


	//   ....[16]....
        /*00bc*/ 	.word	0xffffffff


	//   ....[17]....
        /*00c0*/ 	.word	0xffffffff


	//   ....[18]....
        /*00c4*/ 	.word	0xffffffff


	//   ....[19]....
        /*00c8*/ 	.word	0xffffffff


	//   ....[20]....
        /*00cc*/ 	.word	0xffffffff


	//   ....[21]....
        /*00d0*/ 	.word	0xffffffff


	//   ....[22]....
        /*00d4*/ 	.word	0xffffffff


	//   ....[23]....
        /*00d8*/ 	.word	0xffffffff


	//   ....[24]....
        /*00dc*/ 	.word	0xffffffff


	//   ....[25]....
        /*00e0*/ 	.word	0xffffffff


	//   ....[26]....
        /*00e4*/ 	.word	0xffffffff


	//   ....[27]....
        /*00e8*/ 	.word	0xffffffff


	//   ....[28]....
        /*00ec*/ 	.word	0xffffffff


	//   ....[29]....
        /*00f0*/ 	.word	0xffffffff


	//----- nvinfo : EIATTR_COOP_GROUP_INSTR_OFFSETS
	.align		4
.L_190:
        /*00f4*/ 	.byte	0x04, 0x28
        /*00f6*/ 	.short	(.L_192 - .L_191)


	//   ....[0]....
.L_191:
        /*00f8*/ 	.word	0x00000910


	//   ....[1]....
        /*00fc*/ 	.word	0x00000920


	//   ....[2]....
        /*0100*/ 	.word	0x00000990


	//   ....[3]....
        /*0104*/ 	.word	0x000009a0


	//   ....[4]....
        /*0108*/ 	.word	0x00000a00


	//   ....[5]....
        /*010c*/ 	.word	0x00000a10


	//   ....[6]....
        /*0110*/ 	.word	0x00000a60


	//   ....[7]....
        /*0114*/ 	.word	0x00000a80


	//   ....[8]....
        /*0118*/ 	.word	0x00000ae0


	//   ....[9]....
        /*011c*/ 	.word	0x00000b10


	//   ....[10]....
        /*0120*/ 	.word	0x00000dc0


	//   ....[11]....
        /*0124*/ 	.word	0x00000dd0


	//   ....[12]....
        /*0128*/ 	.word	0x00000e60


	//   ....[13]....
        /*012c*/ 	.word	0x00000e70


	//   ....[14]....
        /*0130*/ 	.word	0x00000ed0


	//   ....[15]....
        /*0134*/ 	.word	0x00000ee0


	//   ....[16]....
        /*0138*/ 	.word	0x00000f30


	//   ....[17]....
        /*013c*/ 	.word	0x00000f50


	//   ....[18]....
        /*0140*/ 	.word	0x00000fc0


	//   ....[19]....
        /*0144*/ 	.word	0x00000ff0


	//   ....[20]....
        /*0148*/ 	.word	0x00002180


	//   ....[21]....
        /*014c*/ 	.word	0x00002190


	//   ....[22]....
        /*0150*/ 	.word	0x00002200


	//   ....[23]....
        /*0154*/ 	.word	0x00002210


	//   ....[24]....
        /*0158*/ 	.word	0x00002270


	//   ....[25]....
        /*015c*/ 	.word	0x00002280


	//   ....[26]....
        /*0160*/ 	.word	0x000022d0


	//   ....[27]....
        /*0164*/ 	.word	0x000022f0


	//   ....[28]....
        /*0168*/ 	.word	0x00002350


	//   ....[29]....
        /*016c*/ 	.word	0x00002380


	//----- nvinfo : EIATTR_VRC_CTA_INIT_COUNT
	.align		4
.L_192:
        /*0170*/ 	.byte	0x02, 0x4a
	.zero		1
	.zero		1


	//----- nvinfo : EIATTR_EXIT_INSTR_OFFSETS
	.align		4
        /*0174*/ 	.byte	0x04, 0x1c
        /*0176*/ 	.short	(.L_194 - .L_193)


	//   ....[0]....
.L_193:
        /*0178*/ 	.word	0x000000a0


	//   ....[1]....
        /*017c*/ 	.word	0x000000e0


	//   ....[2]....
        /*0180*/ 	.word	0x000025e0


	//   ....[3]....
        /*0184*/ 	.word	0x00002630


	//----- nvinfo : EIATTR_MAX_THREADS
	.align		4
.L_194:
        /*0188*/ 	.byte	0x04, 0x05
        /*018a*/ 	.short	(.L_196 - .L_195)
.L_195:
        /*018c*/ 	.word	0x00000200
        /*0190*/ 	.word	0x00000001
        /*0194*/ 	.word	0x00000001


	//----- nvinfo : EIATTR_CRS_STACK_SIZE
	.align		4
.L_196:
        /*0198*/ 	.byte	0x04, 0x1e
        /*019a*/ 	.short	(.L_198 - .L_197)
.L_197:
        /*019c*/ 	.word	0x00000000


	//----- nvinfo : EIATTR_CBANK_PARAM_SIZE
	.align		4
.L_198:
        /*01a0*/ 	.byte	0x03, 0x19
        /*01a2*/ 	.short	0x0029


	//----- nvinfo : EIATTR_PARAM_CBANK
	.align		4
        /*01a4*/ 	.byte	0x04, 0x0a
        /*01a6*/ 	.short	(.L_200 - .L_199)
	.align		4
.L_199:
        /*01a8*/ 	.word	index@(.nv.constant0._ZN3cub18CUB_300001_SM_10006detail6reduce28DeviceReduceSingleTileKernelINS2_10policy_hubIdyN4cuda3std3__44plusIdEEE10Policy1000EN6thrust24THRUST_300001_SM_1000_NS6detail15normal_iteratorINSD_10device_ptrIdEEEEPdyS9_ddNS7_10__identityEEEvT0_T1_T2_T3_T4_T6_)
        /*01ac*/ 	.short	0x0380
        /*01ae*/ 	.short	0x0029


	//----- nvinfo : EIATTR_SW_WAR
	.align		4
.L_200:
        /*01b0*/ 	.byte	0x04, 0x36
        /*01b2*/ 	.short	(.L_202 - .L_201)
.L_201:
        /*01b4*/ 	.word	0x00000008
.L_202:


//--------------------- .nv.info._ZN3cub18CUB_300001_SM_10006detail6reduce28DeviceReduceSingleTileKernelINS2_10policy_hubIdjN4cuda3std3__44plusIdEEE10Policy1000EPdSC_iS9_ddNS7_10__identityEEEvT0_T1_T2_T3_T4_T6_ --------------------------
	.section	.nv.info._ZN3cub18CUB_300001_SM_10006detail6reduce28DeviceReduceSingleTileKernelINS2_10policy_hubIdjN4cuda3std3__44plusIdEEE10Policy1000EPdSC_iS9_ddNS7_10__identityEEEvT0_T1_T2_T3_T4_T6_,"",@"SHT_CUDA_INFO"
	.sectionflags	@""
	.align	4


	//----- nvinfo : EIATTR_CUDA_API_VERSION
	.align		4
        /*0000*/ 	.byte	0x04, 0x37
        /*0002*/ 	.short	(.L_204 - .L_203)
.L_203:
        /*0004*/ 	.word	0x00000082


	//----- nvinfo : EIATTR_KPARAM_INFO
	.align		4
.L_204:
        /*0008*/ 	.byte	0x04, 0x17
        /*000a*/ 	.short	(.L_206 - .L_205)
.L_205:
        /*000c*/ 	.word	0x00000000
        /*0010*/ 	.short	0x0005
        /*0012*/ 	.short	0x0020
        /*0014*/ 	.byte	0x00, 0xf0, 0x05, 0x00


	//----- nvinfo : EIATTR_KPARAM_INFO
	.align		4
.L_206:
        /*0018*/ 	.byte	0x04, 0x17
        /*001a*/ 	.short	(.L_208 - .L_207)
.L_207:
        /*001c*/ 	.word	0x00000000
        /*0020*/ 	.short	0x0004
        /*0022*/ 	.short	0x0018
        /*0024*/ 	.byte	0x00, 0xf0, 0x21, 0x00


	//----- nvinfo : EIATTR_KPARAM_INFO
	.align		4
.L_208:
        /*0028*/ 	.byte	0x04, 0x17
        /*002a*/ 	.short	(.L_210 - .L_209)
.L_209:
        /*002c*/ 	.word	0x00000000
        /*0030*/ 	.short	0x0003
        /*0032*/ 	.short	0x0014
        /*0034*/ 	.byte	0x00, 0xf0, 0x05, 0x00


	//----- nvinfo : EIATTR_KPARAM_INFO
	.align		4
.L_210:
        /*0038*/ 	.byte	0x04, 0x17
        /*003a*/ 	.short	(.L_212 - .L_211)
.L_211:
        /*003c*/ 	.word	0x00000000
        /*0040*/ 	.short	0x0002
        /*0042*/ 	.short	0x0010
        /*0044*/ 	.byte	0x00, 0xf0, 0x11, 0x00


	//----- nvinfo : EIATTR_KPARAM_INFO
	.align		4
.L_212:
        /*0048*/ 	.byte	0x04, 0x17
        /*004a*/ 	.short	(.L_214 - .L_213)
.L_213:
        /*004c*/ 	.word	0x00000000
        /*0050*/ 	.short	0x0001
        /*0052*/ 	.short	0x0008
        /*0054*/ 	.byte	0x00, 0xf5, 0x21, 0x00


	//----- nvinfo : EIATTR_KPARAM_INFO
	.align		4
.L_214:
        /*0058*/ 	.byte	0x04, 0x17
        /*005a*/ 	.short	(.L_216 - .L_215)
.L_215:
        /*005c*/ 	.word	0x00000000
        /*0060*/ 	.short	0x0000
        /*0062*/ 	.short	0x0000
        /*0064*/ 	.byte	0x00, 0xf5, 0x21, 0x00


	//----- nvinfo : EIATTR_SPARSE_MMA_MASK
	.align		4
.L_216:
        /*0068*/ 	.byte	0x03, 0x50
        /*006a*/ 	.short	0x0000


	//----- nvinfo : EIATTR_MAXREG_COUNT
	.align		4
        /*006c*/ 	.byte	0x03, 0x1b
        /*006e*/ 	.short	0x0060


	//----- nvinfo : EIATTR_NUM_BARRIERS
	.align		4
        /*0070*/ 	.byte	0x02, 0x4c
        /*0072*/ 	.byte	0x01
	.zero		1


	//----- nvinfo : EIATTR_MERCURY_ISA_VERSION
	.align		4
        /*0074*/ 	.byte	0x03, 0x5f
        /*0076*/ 	.short	0x0101


	//----- nvinfo : EIATTR_COOP_GROUP_MASK_REGIDS
	.align		4
        /*0078*/ 	.byte	0x04, 0x29
        /*007a*/ 	.short	(.L_218 - .L_217)


	//   ....[0]....
.L_217:
        /*007c*/ 	.word	0xffffffff


	//   ....[1]....
        /*0080*/ 	.word	0xffffffff


	//   ....[2]....
        /*0084*/ 	.word	0xffffffff


	//   ....[3]....
        /*0088*/ 	.word	0xffffffff


	//   ....[4]....
        /*008c*/ 	.word	0xffffffff


	//   ....[5]....
        /*0090*/ 	.word	0xffffffff


	//   ....[6]....
        /*0094*/ 	.word	0xffffffff


	//   ....[7]....
        /*0098*/ 	.word	0xffffffff


	//   ....[8]....
        /*009c*/ 	.word	0xffffffff


	//   ....[9]....
        /*00a0*/ 	.word	0xffffffff


	//   ....[10]....
        /*00a4*/ 	.word	0xffffffff


	//   ....[11]....
        /*00a8*/ 	.word	0xffffffff


	//   ....[12]....
        /*00ac*/ 	.word	0xffffffff


	//   ....[13]....
        /*00b0*/ 	.word	0xffffffff


	//   ....[14]....
        /*00b4*/ 	.word	0xffffffff


	//   ....[15]....
        /*00b8*/ 	.word	0xffffffff


	//   ....[16]....
        /*00bc*/ 	.word	0xffffffff


	//   ....[17]....
        /*00c0*/ 	.word	0xffffffff


	//   ....[18]....
        /*00c4*/ 	.word	0xffffffff


	//   ....[19]....
        /*00c8*/ 	.word	0xffffffff


	//   ....[20]....
        /*00cc*/ 	.word	0xffffffff


	//   ....[21]....
        /*00d0*/ 	.word	0xffffffff


	//   ....[22]....
        /*00d4*/ 	.word	0xffffffff


	//   ....[23]....
        /*00d8*/ 	.word	0xffffffff


	//   ....[24]....
        /*00dc*/ 	.word	0xffffffff


	//   ....[25]....
        /*00e0*/ 	.word	0xffffffff


	//   ....[26]....
        /*00e4*/ 	.word	0xffffffff


	//   ....[27]....
        /*00e8*/ 	.word	0xffffffff


	//   ....[28]....
        /*00ec*/ 	.word	0xffffffff


	//   ....[29]....
        /*00f0*/ 	.word	0xffffffff


	//----- nvinfo : EIATTR_COOP_GROUP_INSTR_OFFSETS
	.align		4
.L_218:
        /*00f4*/ 	.byte	0x04, 0x28
        /*00f6*/ 	.short	(.L_220 - .L_219)


	//   ....[0]....
.L_219:
        /*00f8*/ 	.word	0x00000980


	//   ....[1]....
        /*00fc*/ 	.word	0x00000990


	//   ....[2]....
        /*0100*/ 	.word	0x00000a00


	//   ....[3]....
        /*0104*/ 	.word	0x00000a30


	//   ....[4]....
        /*0108*/ 	.word	0x00000aa0


	//   ....[5]....
        /*010c*/ 	.word	0x00000ab0


	//   ....[6]....
        /*0110*/ 	.word	0x00000b00


	//   ....[7]....
        /*0114*/ 	.word	0x00000b10


	//   ....[8]....
        /*0118*/ 	.word	0x00000b60


	//   ....[9]....
        /*011c*/ 	.word	0x00000b80


	//   ....[10]....
        /*0120*/ 	.word	0x00000e90


	//   ....[11]....
        /*0124*/ 	.word	0x00000ea0


	//   ....[12]....
        /*0128*/ 	.word	0x00000f30


	//   ....[13]....
        /*012c*/ 	.word	0x00000f50


	//   ....[14]....
        /*0130*/ 	.word	0x00000fa0


	//   ....[15]....
        /*0134*/ 	.word	0x00000fc0


	//   ....[16]....
        /*0138*/ 	.word	0x00001010


	//   ....[17]....
        /*013c*/ 	.word	0x00001040


	//   ....[18]....
        /*0140*/ 	.word	0x000010a0


	//   ....[19]....
        /*0144*/ 	.word	0x000010d0


	//   ....[20]....
        /*0148*/ 	.word	0x000022b0


	//   ....[21]....
        /*014c*/ 	.word	0x000022c0


	//   ....[22]....
        /*0150*/ 	.word	0x00002330


	//   ....[23]....
        /*0154*/ 	.word	0x00002340


	//   ....[24]....
        /*0158*/ 	.word	0x000023a0


	//   ....[25]....
        /*015c*/ 	.word	0x000023d0


	//   ....[26]....
        /*0160*/ 	.word	0x00002450


	//   ....[27]....
        /*0164*/ 	.word	0x00002460


	//   ....[28]....
        /*0168*/ 	.word	0x000024b0


	//   ....[29]....
        /*016c*/ 	.word	0x000024c0


	//----- nvinfo : EIATTR_VRC_CTA_INIT_COUNT
	.align		4
.L_220:
        /*0170*/ 	.byte	0x02, 0x4a
	.zero		1
	.zero		1


	//----- nvinfo : EIATTR_EXIT_INSTR_OFFSETS
	.align		4
        /*0174*/ 	.byte	0x04, 0x1c
        /*0176*/ 	.short	(.L_222 - .L_221)


	//   ....[0]....
.L_221:
        /*0178*/ 	.word	0x00000080


	//   ....[1]....
        /*017c*/ 	.word	0x000000c0


	//   ....[2]....
        /*0180*/ 	.word	0x00002750


	//   ....[3]....
        /*0184*/ 	.word	0x000027a0


	//----- nvinfo : EIATTR_MAX_THREADS
	.align		4
.L_222:
        /*0188*/ 	.byte	0x04, 0x05
        /*018a*/ 	.short	(.L_224 - .L_223)
.L_223:
        /*018c*/ 	.word	0x00000280
        /*0190*/ 	.word	0x00000001
        /*0194*/ 	.word	0x00000001


	//----- nvinfo : EIATTR_CRS_STACK_SIZE
	.align		4
.L_224:
        /*0198*/ 	.byte	0x04, 0x1e
        /*019a*/ 	.short	(.L_226 - .L_225)
.L_225:
        /*019c*/ 	.word	0x00000000


	//----- nvinfo : EIATTR_CBANK_PARAM_SIZE
	.align		4
.L_226:
        /*01a0*/ 	.byte	0x03, 0x19
        /*01a2*/ 	.short	0x0021


	//----- nvinfo : EIATTR_PARAM_CBANK
	.align		4
        /*01a4*/ 	.byte	0x04, 0x0a
        /*01a6*/ 	.short	(.L_228 - .L_227)
	.align		4
.L_227:
        /*01a8*/ 	.word	index@(.nv.constant0._ZN3cub18CUB_300001_SM_10006detail6reduce28DeviceReduceSingleTileKernelINS2_10policy_hubIdjN4cuda3std3__44plusIdEEE10Policy1000EPdSC_iS9_ddNS7_10__identityEEEvT0_T1_T2_T3_T4_T6_)
        /*01ac*/ 	.short	0x0380
        /*01ae*/ 	.short	0x0021


	//----- nvinfo : EIATTR_SW_WAR
	.align		4
.L_228:
        /*01b0*/ 	.byte	0x04, 0x36
        /*01b2*/ 	.short	(.L_230 - .L_229)
.L_229:
        /*01b4*/ 	.word	0x00000008
.L_230:


//--------------------- .nv.info._ZN3cub18CUB_300001_SM_10006detail6reduce18DeviceReduceKernelINS2_10policy_hubIdjN4cuda3std3__44plusIdEEE10Policy1000EN6thrust24THRUST_300001_SM_1000_NS6detail15normal_iteratorINSD_10device_ptrIdEEEEjS9_dNS7_10__identityEEEvT0_PT3_T1_NS0_13GridEvenShareISN_EET2_T4_ --------------------------
	.section	.nv.info._ZN3cub18CUB_300001_SM_10006detail6reduce18DeviceReduceKernelINS2_10policy_hubIdjN4cuda3std3__44plusIdEEE10Policy1000EN6thrust24THRUST_300001_SM_1000_NS6detail15normal_iteratorINSD_10device_ptrIdEEEEjS9_dNS7_10__identityEEEvT0_PT3_T1_NS0_13GridEvenShareISN_EET2_T4_,"",@"SHT_CUDA_INFO"
	.sectionflags	@""
	.align	4


	//----- nvinfo : EIATTR_CUDA_API_VERSION
	.align		4
        /*0000*/ 	.byte	0x04, 0x37
        /*0002*/ 	.short	(.L_232 - .L_231)
.L_231:
        /*0004*/ 	.word	0x00000082


	//----- nvinfo : EIATTR_KPARAM_INFO
	.align		4
.L_232:
        /*0008*/ 	.byte	0x04, 0x17
        /*000a*/ 	.short	(.L_234 - .L_233)
.L_233:
        /*000c*/ 	.word	0x00000000
        /*0010*/ 	.short	0x0005
        /*0012*/ 	.short	0x003d
        /*0014*/ 	.byte	0x00, 0xf0, 0x05, 0x00


	//----- nvinfo : EIATTR_KPARAM_INFO
	.align		4
.L_234:
        /*0018*/ 	.byte	0x04, 0x17
        /*001a*/ 	.short	(.L_236 - .L_235)
.L_235:
        /*001c*/ 	.word	0x00000000
        /*0020*/ 	.short	0x0004
        /*0022*/ 	.short	0x003c
        /*0024*/ 	.byte	0x00, 0xf0, 0x05, 0x00


	//----- nvinfo : EIATTR_KPARAM_INFO
	.align		4
.L_236:
        /*0028*/ 	.byte	0x04, 0x17
        /*002a*/ 	.short	(.L_238 - .L_237)
.L_237:
        /*002c*/ 	.word	0x00000000
        /*0030*/ 	.short	0x0003
        /*0032*/ 	.short	0x0014
        /*0034*/ 	.byte	0x00, 0xf0, 0xa1, 0x00


	//----- nvinfo : EIATTR_KPARAM_INFO
	.align		4
.L_238:
        /*0038*/ 	.byte	0x04, 0x17
        /*003a*/ 	.short	(.L_240 - .L_239)
.L_239:
        /*003c*/ 	.word	0x00000000
        /*0040*/ 	.short	0x0002
        /*0042*/ 	.short	0x0010
        /*0044*/ 	.byte	0x00, 0xf0, 0x11, 0x00


	//----- nvinfo : EIATTR_KPARAM_INFO
	.align		4
.L_240:
        /*0048*/ 	.byte	0x04, 0x17
        /*004a*/ 	.short	(.L_242 - .L_241)
.L_241:
        /*004c*/ 	.word	0x00000000
        /*0050*/ 	.short	0x0001
        /*0052*/ 	.short	0x0008
        /*0054*/ 	.byte	0x00, 0xf5, 0x21, 0x00


	//----- nvinfo : EIATTR_KPARAM_INFO
	.align		4
.L_242:
        /*0058*/ 	.byte	0x04, 0x17
        /*005a*/ 	.short	(.L_244 - .L_243)
.L_243:
        /*005c*/ 	.word	0x00000000
        /*0060*/ 	.short	0x0000
        /*0062*/ 	.short	0x0000
        /*0064*/ 	.byte	0x00, 0xf0, 0x21, 0x00


	//----- nvinfo : EIATTR_SPARSE_MMA_MASK
	.align		4
.L_244:
        /*0068*/ 	.byte	0x03, 0x50
        /*006a*/ 	.short	0x0000


	//----- nvinfo : EIATTR_MAXREG_COUNT
	.align		4
        /*006c*/ 	.byte	0x03, 0x1b
        /*006e*/ 	.short	0x0060


	//----- nvinfo : EIATTR_NUM_BARRIERS
	.align		4
        /*0070*/ 	.byte	0x02, 0x4c
        /*0072*/ 	.byte	0x01
	.zero		1


	//----- nvinfo : EIATTR_MERCURY_ISA_VERSION
	.align		4
        /*0074*/ 	.byte	0x03, 0x5f
        /*0076*/ 	.short	0x0101


	//----- nvinfo : EIATTR_COOP_GROUP_MASK_REGIDS
	.align		4
        /*0078*/ 	.byte	0x04, 0x29
        /*007a*/ 	.short	(.L_246 - .L_245)


	//   ....[0]....
.L_245:
        /*007c*/ 	.word	0xffffffff


	//   ....[1]....
        /*0080*/ 	.word	0xffffffff


	//   ....[2]....
        /*0084*/ 	.word	0xffffffff


	//   ....[3]....
        /*0088*/ 	.word	0xffffffff


	//   ....[4]....
        /*008c*/ 	.word	0xffffffff


	//   ....[5]....
        /*0090*/ 	.word	0xffffffff


	//   ....[6]....
        /*0094*/ 	.word	0xffffffff


	//   ....[7]....
        /*0098*/ 	.word	0xffffffff


	//   ....[8]....
        /*009c*/ 	.word	0xffffffff


	//   ....[9]....
        /*00a0*/ 	.word	0xffffffff


	//   ....[10]....
        /*00a4*/ 	.word	0xffffffff


	//   ....[11]....
        /*00a8*/ 	.word	0xffffffff


	//   ....[12]....
        /*00ac*/ 	.word	0xffffffff


	//   ....[13]....
        /*00b0*/ 	.word	0xffffffff


	//   ....[14]....
        /*00b4*/ 	.word	0xffffffff


	//   ....[15]....
        /*00b8*/ 	.word	0xffffffff


	//   ....[16]....
        /*00bc*/ 	.word	0xffffffff


	//   ....[17]....
        /*00c0*/ 	.word	0xffffffff


	//   ....[18]....
        /*00c4*/ 	.word	0xffffffff


	//   ....[19]....
        /*00c8*/ 	.word	0xffffffff


	//   ....[20]....
        /*00cc*/ 	.word	0xffffffff


	//   ....[21]....
        /*00d0*/ 	.word	0xffffffff


	//   ....[22]....
        /*00d4*/ 	.word	0xffffffff


	//   ....[23]....
        /*00d8*/ 	.word	0xffffffff


	//   ....[24]....
        /*00dc*/ 	.word	0xffffffff


	//   ....[25]....
        /*00e0*/ 	.word	0xffffffff


	//   ....[26]....
        /*00e4*/ 	.word	0xffffffff


	//   ....[27]....
        /*00e8*/ 	.word	0xffffffff


	//   ....[28]....
        /*00ec*/ 	.word	0xffffffff


	//   ....[29]....
        /*00f0*/ 	.word	0xffffffff


	//----- nvinfo : EIATTR_COOP_GROUP_INSTR_OFFSETS
	.align		4
.L_246:
        /*00f4*/ 	.byte	0x04, 0x28
        /*00f6*/ 	.short	(.L_248 - .L_247)


	//   ....[0]....
.L_247:
        /*00f8*/ 	.word	0x00000c10


	//   ....[1]....
        /*00fc*/ 	.word	0x00000c20


	//   ....[2]....
        /*0100*/ 	.word	0x00000c90


	//   ....[3]....
        /*0104*/ 	.word	0x00000cb0


	//   ....[4]....
        /*0108*/ 	.word	0x00000d20


	//   ....[5]....
        /*010c*/ 	.word	0x00000d30


	//   ....[6]....
        /*0110*/ 	.word	0x00000d80


	//   ....[7]....
        /*0114*/ 	.word	0x00000da0


	//   ....[8]....
        /*0118*/ 	.word	0x00000df0


	//   ....[9]....
        /*011c*/ 	.word	0x00000e10


	//   ....[10]....
        /*0120*/ 	.word	0x00001120


	//   ....[11]....
        /*0124*/ 	.word	0x00001130


	//   ....[12]....
        /*0128*/ 	.word	0x000011a0


	//   ....[13]....
        /*012c*/ 	.word	0x000011c0


	//   ....[14]....
        /*0130*/ 	.word	0x00001210


	//   ....[15]....
        /*0134*/ 	.word	0x00001230


	//   ....[16]....
        /*0138*/ 	.word	0x00001290


	//   ....[17]....
        /*013c*/ 	.word	0x000012b0


	//   ....[18]....
        /*0140*/ 	.word	0x00001330


	//   ....[19]....
        /*0144*/ 	.word	0x00001360


	//   ....[20]....
        /*0148*/ 	.word	0x000028d0


	//   ....[21]....
        /*014c*/ 	.word	0x000028e0


	//   ....[22]....
        /*0150*/ 	.word	0x00002960


	//   ....[23]....
        /*0154*/ 	.word	0x00002970


	//   ....[24]....
        /*0158*/ 	.word	0x000029d0


	//   ....[25]....
        /*015c*/ 	.word	0x000029e0


	//   ....[26]....
        /*0160*/ 	.word	0x00002a30


	//   ....[27]....
        /*0164*/ 	.word	0x00002a60


	//   ....[28]....
        /*0168*/ 	.word	0x00002ae0


	//   ....[29]....
        /*016c*/ 	.word	0x00002af0


	//----- nvinfo : EIATTR_VRC_CTA_INIT_COUNT
	.align		4
.L_248:
        /*0170*/ 	.byte	0x02, 0x4a
	.zero		1
	.zero		1


	//----- nvinfo : EIATTR_EXIT_INSTR_OFFSETS
	.align		4
        /*0174*/ 	.byte	0x04, 0x1c
        /*0176*/ 	.short	(.L_250 - .L_249)


	//   ....[0]....
.L_249:
        /*0178*/ 	.word	0x00002d80


	//   ....[1]....
        /*017c*/ 	.word	0x00002de0


	//----- nvinfo : EIATTR_MAX_THREADS
	.align		4
.L_250:
        /*0180*/ 	.byte	0x04, 0x05
        /*0182*/ 	.short	(.L_252 - .L_251)
.L_251:
        /*0184*/ 	.word	0x00000280
        /*0188*/ 	.word	0x00000001
        /*018c*/ 	.word	0x00000001


	//----- nvinfo : EIATTR_CRS_STACK_SIZE
	.align		4
.L_252:
        /*0190*/ 	.byte	0x04, 0x1e
        /*0192*/ 	.short	(.L_254 - .L_253)
.L_253:
        /*0194*/ 	.word	0x00000000


	//----- nvinfo : EIATTR_CBANK_PARAM_SIZE
	.align		4
.L_254:
        /*0198*/ 	.byte	0x03, 0x19
        /*019a*/ 	.short	0x003e


	//----- nvinfo : EIATTR_PARAM_CBANK
	.align		4
        /*019c*/ 	.byte	0x04, 0x0a
        /*019e*/ 	.short	(.L_256 - .L_255)
	.align		4
.L_255:
        /*01a0*/ 	.word	index@(.nv.constant0._ZN3cub18CUB_300001_SM_10006detail6reduce18DeviceReduceKernelINS2_10policy_hubIdjN4cuda3std3__44plusIdEEE10Policy1000EN6thrust24THRUST_300001_SM_1000_NS6detail15normal_iteratorINSD_10device_ptrIdEEEEjS9_dNS7_10__identityEEEvT0_PT3_T1_NS0_13GridEvenShareISN_EET2_T4_)
        /*01a4*/ 	.short	0x0380
        /*01a6*/ 	.short	0x003e


	//----- nvinfo : EIATTR_SW_WAR
	.align		4
.L_256:
        /*01a8*/ 	.byte	0x04, 0x36
        /*01aa*/ 	.short	(.L_258 - .L_257)
.L_257:
        /*01ac*/ 	.word	0x00000008
.L_258:


//--------------------- .nv.info._ZN3cub18CUB_300001_SM_10006detail6reduce28DeviceReduceSingleTileKernelINS2_10policy_hubIdjN4cuda3std3__44plusIdEEE10Policy1000EN6thrust24THRUST_300001_SM_1000_NS6detail15normal_iteratorINSD_10device_ptrIdEEEEPdjS9_ddNS7_10__identityEEEvT0_T1_T2_T3_T4_T6_ --------------------------
	.section	.nv.info._ZN3cub18CUB_300001_SM_10006detail6reduce28DeviceReduceSingleTileKernelINS2_10policy_hubIdjN4cuda3std3__44plusIdEEE10Policy1000EN6thrust24THRUST_300001_SM_1000_NS6detail15normal_iteratorINSD_10device_ptrIdEEEEPdjS9_ddNS7_10__identityEEEvT0_T1_T2_T3_T4_T6_,"",@"SHT_CUDA_INFO"
	.sectionflags	@""
	.align	4


	//----- nvinfo : EIATTR_CUDA_API_VERSION
	.align		4
        /*0000*/ 	.byte	0x04, 0x37
        /*0002*/ 	.short	(.L_260 - .L_259)
.L_259:
        /*0004*/ 	.word	0x00000082


	//----- nvinfo : EIATTR_KPARAM_INFO
	.align		4
.L_260:
        /*0008*/ 	.byte	0x04, 0x17
        /*000a*/ 	.short	(.L_262 - .L_261)
.L_261:
        /*000c*/ 	.word	0x00000000
        /*0010*/ 	.short	0x0005
        /*0012*/ 	.short	0x0020
        /*0014*/ 	.byte	0x00, 0xf0, 0x05, 0x00


	//----- nvinfo : EIATTR_KPARAM_INFO
	.align		4
.L_262:
        /*0018*/ 	.byte	0x04, 0x17
        /*001a*/ 	.short	(.L_264 - .L_263)
.L_263:
        /*001c*/ 	.word	0x00000000
        /*0020*/ 	.short	0x0004
        /*0022*/ 	.short	0x0018
        /*0024*/ 	.byte	0x00, 0xf0, 0x21, 0x00


	//----- nvinfo : EIATTR_KPARAM_INFO
	.align		4
.L_264:
        /*0028*/ 	.byte	0x04, 0x17
        /*002a*/ 	.short	(.L_266 - .L_265)
.L_265:
        /*002c*/ 	.word	0x00000000
        /*0030*/ 	.short	0x0003
        /*0032*/ 	.short	0x0014
        /*0034*/ 	.byte	0x00, 0xf0, 0x05, 0x00


	//----- nvinfo : EIATTR_KPARAM_INFO
	.align		4
.L_266:
        /*0038*/ 	.byte	0x04, 0x17
        /*003a*/ 	.short	(.L_268 - .L_267)
.L_267:
        /*003c*/ 	.word	0x00000000
        /*0040*/ 	.short	0x0002
        /*0042*/ 	.short	0x0010
        /*0044*/ 	.byte	0x00, 0xf0, 0x11, 0x00


	//----- nvinfo : EIATTR_KPARAM_INFO
	.align		4
.L_268:
        /*0048*/ 	.byte	0x04, 0x17
        /*004a*/ 	.short	(.L_270 - .L_269)
.L_269:
        /*004c*/ 	.word	0x00000000
        /*0050*/ 	.short	0x0001
        /*0052*/ 	.short	0x0008
        /*0054*/ 	.byte	0x00, 0xf5, 0x21, 0x00


	//----- nvinfo : EIATTR_KPARAM_INFO
	.align		4
.L_270:
        /*0058*/ 	.byte	0x04, 0x17
        /*005a*/ 	.short	(.L_272 - .L_271)
.L_271:
        /*005c*/ 	.word	0x00000000
        /*0060*/ 	.short	0x0000
        /*0062*/ 	.short	0x0000
        /*0064*/ 	.byte	0x00, 0xf0, 0x21, 0x00


	//----- nvinfo : EIATTR_SPARSE_MMA_MASK
	.align		4
.L_272:
        /*0068*/ 	.byte	0x03, 0x50
        /*006a*/ 	.short	0x0000


	//----- nvinfo : EIATTR_MAXREG_COUNT
	.align		4
        /*006c*/ 	.byte	0x03, 0x1b
        /*006e*/ 	.short	0x0060


	//----- nvinfo : EIATTR_NUM_BARRIERS
	.align		4
        /*0070*/ 	.byte	0x02, 0x4c
        /*0072*/ 	.byte	0x01
	.zero		1


	//----- nvinfo : EIATTR_MERCURY_ISA_VERSION
	.align		4
        /*0074*/ 	.byte	0x03, 0x5f
        /*0076*/ 	.short	0x0101


	//----- nvinfo : EIATTR_COOP_GROUP_MASK_REGIDS
	.align		4
        /*0078*/ 	.byte	0x04, 0x29
        /*007a*/ 	.short	(.L_274 - .L_273)


	//   ....[0]....
.L_273:
        /*007c*/ 	.word	0xffffffff


	//   ....[1]....
        /*0080*/ 	.word	0xffffffff


	//   ....[2]....
        /*0084*/ 	.word	0xffffffff


	//   ....[3]....
        /*0088*/ 	.word	0xffffffff


	//   ....[4]....
        /*008c*/ 	.word	0xffffffff


	//   ....[5]....
        /*0090*/ 	.word	0xffffffff


	//   ....[6]....
        /*0094*/ 	.word	0xffffffff


	//   ....[7]....
        /*0098*/ 	.word	0xffffffff


	//   ....[8]....
        /*009c*/ 	.word	0xffffffff


	//   ....[9]....
        /*00a0*/ 	.word	0xffffffff


	//   ....[10]....
        /*00a4*/ 	.word	0xffffffff


	//   ....[11]....
        /*00a8*/ 	.word	0xffffffff


	//   ....[12]....
        /*00ac*/ 	.word	0xffffffff


	//   ....[13]....
        /*00b0*/ 	.word	0xffffffff


	//   ....[14]....
        /*00b4*/ 	.word	0xffffffff


	//   ....[15]....
        /*00b8*/ 	.word	0xffffffff


	//   ....[16]....
        /*00bc*/ 	.word	0xffffffff


	//   ....[17]....
        /*00c0*/ 	.word	0xffffffff


	//   ....[18]....
        /*00c4*/ 	.word	0xffffffff


	//   ....[19]....
        /*00c8*/ 	.word	0xffffffff


	//   ....[20]....
        /*00cc*/ 	.word	0xffffffff


	//   ....[21]....
        /*00d0*/ 	.word	0xffffffff


	//   ....[22]....
        /*00d4*/ 	.word	0xffffffff


	//   ....[23]....
        /*00d8*/ 	.word	0xffffffff


	//   ....[24]....
        /*00dc*/ 	.word	0xffffffff


	//   ....[25]....
        /*00e0*/ 	.word	0xffffffff


	//   ....[26]....
        /*00e4*/ 	.word	0xffffffff


	//   ....[27]....
        /*00e8*/ 	.word	0xffffffff


	//   ....[28]....
        /*00ec*/ 	.word	0xffffffff


	//   ....[29]....
        /*00f0*/ 	.word	0xffffffff


	//----- nvinfo : EIATTR_COOP_GROUP_INSTR_OFFSETS
	.align		4
.L_274:
        /*00f4*/ 	.byte	0x04, 0x28
        /*00f6*/ 	.short	(.L_276 - .L_275)


	//   ....[0]....
.L_275:
        /*00f8*/ 	.word	0x00000930


	//   ....[1]....
        /*00fc*/ 	.word	0x00000940


	//   ....[2]....
        /*0100*/ 	.word	0x000009b0


	//   ....[3]....
        /*0104*/ 	.word	0x000009e0


	//   ....[4]....
        /*0108*/ 	.word	0x00000a50


	//   ....[5]....
        /*010c*/ 	.word	0x00000a60


	//   ....[6]....
        /*0110*/ 	.word	0x00000ab0


	//   ....[7]....
        /*0114*/ 	.word	0x00000ad0


	//   ....[8]....
        /*0118*/ 	.word	0x00000b30


	//   ....[9]....
        /*011c*/ 	.word	0x00000b40


	//   ....[10]....
        /*0120*/ 	.word	0x00000e40


	//   ....[11]....
        /*0124*/ 	.word	0x00000e50


	//   ....[12]....
        /*0128*/ 	.word	0x00000ed0


	//   ....[13]....
        /*012c*/ 	.word	0x00000ef0


	//   ....[14]....
        /*0130*/ 	.word	0x00000f40


	//   ....[15]....
        /*0134*/ 	.word	0x00000f60


	//   ....[16]....
        /*0138*/ 	.word	0x00000fd0


	//   ....[17]....
        /*013c*/ 	.word	0x00000fe0


	//   ....[18]....
        /*0140*/ 	.word	0x00001030


	//   ....[19]....
        /*0144*/ 	.word	0x00001060


	//   ....[20]....
        /*0148*/ 	.word	0x00002450


	//   ....[21]....
        /*014c*/ 	.word	0x00002460


	//   ....[22]....
        /*0150*/ 	.word	0x000024d0


	//   ....[23]....
        /*0154*/ 	.word	0x000024e0


	//   ....[24]....
        /*0158*/ 	.word	0x00002540


	//   ....[25]....
        /*015c*/ 	.word	0x00002550


	//   ....[26]....
        /*0160*/ 	.word	0x000025a0


	//   ....[27]....
        /*0164*/ 	.word	0x000025d0


	//   ....[28]....
        /*0168*/ 	.word	0x00002650


	//   ....[29]....
        /*016c*/ 	.word	0x00002660


	//----- nvinfo : EIATTR_VRC_CTA_INIT_COUNT
	.align		4
.L_276:
        /*0170*/ 	.byte	0x02, 0x4a
	.zero		1
	.zero		1


	//----- nvinfo : EIATTR_EXIT_INSTR_OFFSETS
	.align		4
        /*0174*/ 	.byte	0x04, 0x1c
        /*0176*/ 	.short	(.L_278 - .L_277)


	//   ....[0]....
.L_277:
        /*0178*/ 	.word	0x00000080


	//   ....[1]....
        /*017c*/ 	.word	0x000000c0


	//   ....[2]....
        /*0180*/ 	.word	0x000028f0


	//   ....[3]....
        /*0184*/ 	.word	0x00002940


	//----- nvinfo : EIATTR_MAX_THREADS
	.align		4
.L_278:
        /*0188*/ 	.byte	0x04, 0x05
        /*018a*/ 	.short	(.L_280 - .L_279)
.L_279:
        /*018c*/ 	.word	0x00000280
        /*0190*/ 	.word	0x00000001
        /*0194*/ 	.word	0x00000001


	//----- nvinfo : EIATTR_CRS_STACK_SIZE
	.align		4
.L_280:
        /*0198*/ 	.byte	0x04, 0x1e
        /*019a*/ 	.short	(.L_282 - .L_281)
.L_281:
        /*019c*/ 	.word	0x00000000


	//----- nvinfo : EIATTR_CBANK_PARAM_SIZE
	.align		4
.L_282:
        /*01a0*/ 	.byte	0x03, 0x19
        /*01a2*/ 	.short	0x0021


	//----- nvinfo : EIATTR_PARAM_CBANK
	.align		4
        /*01a4*/ 	.byte	0x04, 0x0a
        /*01a6*/ 	.short	(.L_284 - .L_283)
	.align		4
.L_283:
        /*01a8*/ 	.word	index@(.nv.constant0._ZN3cub18CUB_300001_SM_10006detail6reduce28DeviceReduceSingleTileKernelINS2_10policy_hubIdjN4cuda3std3__44plusIdEEE10Policy1000EN6thrust24THRUST_300001_SM_1000_NS6detail15normal_iteratorINSD_10device_ptrIdEEEEPdjS9_ddNS7_10__identityEEEvT0_T1_T2_T3_T4_T6_)
        /*01ac*/ 	.short	0x0380
        /*01ae*/ 	.short	0x0021


	//----- nvinfo : EIATTR_SW_WAR
	.align		4
.L_284:
        /*01b0*/ 	.byte	0x04, 0x36
        /*01b2*/ 	.short	(.L_286 - .L_285)
.L_285:
        /*01b4*/ 	.word	0x00000008
.L_286:


//--------------------- .nv.info._ZN3cub18CUB_300001_SM_10006detail9transform16transform_kernelINS2_10policy_hubILb1EN4cuda3std3__45tupleIJN6thrust24THRUST_300001_SM_1000_NS6detail15normal_iteratorINSA_10device_ptrIdEEEEEEEE10policy1000El26squared_difference_functorSF_JPdEEEvT0_iT1_T2_DpNS2_10kernel_argIT3_EE --------------------------
	.section	.nv.info._ZN3cub18CUB_300001_SM_10006detail9transform16transform_kernelINS2_10policy_hubILb1EN4cuda3std3__45tupleIJN6thrust24THRUST_300001_SM_1000_NS6detail15normal_iteratorINSA_10device_ptrIdEEEEEEEE10policy1000El26squared_difference_functorSF_JPdEEEvT0_iT1_T2_DpNS2_10kernel_argIT3_EE,"",@"SHT_CUDA_INFO"
	.sectionflags	@""
	.align	4


	//----- nvinfo : EIATTR_CUDA_API_VERSION
	.align		4
        /*0000*/ 	.byte	0x04, 0x37
        /*0002*/ 	.short	(.L_288 - .L_287)
.L_287:
        /*0004*/ 	.word	0x00000082


	//----- nvinfo : EIATTR_KPARAM_INFO
	.align		4
.L_288:
        /*0008*/ 	.byte	0x04, 0x17
        /*000a*/ 	.short	(.L_290 - .L_289)
.L_289:
        /*000c*/ 	.word	0x00000000
        /*0010*/ 	.short	0x0004
        /*0012*/ 	.short	0x0020
        /*0014*/ 	.byte	0x00, 0xf0, 0x41, 0x00


	//----- nvinfo : EIATTR_KPARAM_INFO
	.align		4
.L_290:
        /*0018*/ 	.byte	0x04, 0x17
        /*001a*/ 	.short	(.L_292 - .L_291)
.L_291:
        /*001c*/ 	.word	0x00000000
        /*0020*/ 	.short	0x0003
        /*0022*/ 	.short	0x0018
        /*0024*/ 	.byte	0x00, 0xf0, 0x21, 0x00


	//----- nvinfo : EIATTR_KPARAM_INFO
	.align		4
.L_292:
        /*0028*/ 	.byte	0x04, 0x17
        /*002a*/ 	.short	(.L_294 - .L_293)
.L_293:
        /*002c*/ 	.word	0x00000000
        /*0030*/ 	.short	0x0002
        /*0032*/ 	.short	0x0010
        /*0034*/ 	.byte	0x00, 0xf0, 0x21, 0x00


	//----- nvinfo : EIATTR_KPARAM_INFO
	.align		4
.L_294:
        /*0038*/ 	.byte	0x04, 0x17
        /*003a*/ 	.short	(.L_296 - .L_295)
.L_295:
        /*003c*/ 	.word	0x00000000
        /*0040*/ 	.short	0x0001
        /*0042*/ 	.short	0x0008
        /*0044*/ 	.byte	0x00, 0xf0, 0x11, 0x00


	//----- nvinfo : EIATTR_KPARAM_INFO
	.align		4
.L_296:
        /*0048*/ 	.byte	0x04, 0x17
        /*004a*/ 	.short	(.L_298 - .L_297)
.L_297:
        /*004c*/ 	.word	0x00000000
        /*0050*/ 	.short	0x0000
        /*0052*/ 	.short	0x0000
        /*0054*/ 	.byte	0x00, 0xf0, 0x21, 0x00


	//----- nvinfo : EIATTR_SPARSE_MMA_MASK
	.align		4
.L_298:
        /*0058*/ 	.byte	0x03, 0x50
        /*005a*/ 	.short	0x0000


	//----- nvinfo : EIATTR_MAXREG_COUNT
	.align		4
        /*005c*/ 	.byte	0x03, 0x1b
        /*005e*/ 	.short	0x00ff


	//----- nvinfo : EIATTR_MERCURY_ISA_VERSION
	.align		4
        /*0060*/ 	.byte	0x03, 0x5f
        /*0062*/ 	.short	0x0101


	//----- nvinfo : EIATTR_VRC_CTA_INIT_COUNT
	.align		4
        /*0064*/ 	.byte	0x02, 0x4a
	.zero		1
	.zero		1


	//----- nvinfo : EIATTR_EXIT_INSTR_OFFSETS
	.align		4
        /*0068*/ 	.byte	0x04, 0x1c
        /*006a*/ 	.short	(.L_300 - .L_299)


	//   ....[0]....
.L_299:
        /*006c*/ 	.word	0x000002b0


	//   ....[1]....
        /*0070*/ 	.word	0x00000b20


	//   ....[2]....
        /*0074*/ 	.word	0x00000dd0


	//   ....[3]....
        /*0078*/ 	.word	0x00000f50


	//   ....[4]....
        /*007c*/ 	.word	0x00000f80


	//   ....[5]....
        /*0080*/ 	.word	0x00001000


	//   ....[6]....
        /*0084*/ 	.word	0x00001020


	//   ....[7]....
        /*0088*/ 	.word	0x000015f0


	//   ....[8]....
        /*008c*/ 	.word	0x00001890


	//   ....[9]....
        /*0090*/ 	.word	0x00001a30


	//   ....[10]....
        /*0094*/ 	.word	0x00001af0


	//----- nvinfo : EIATTR_MAX_THREADS
	.align		4
.L_300:
        /*0098*/ 	.byte	0x04, 0x05
        /*009a*/ 	.short	(.L_302 - .L_301)
.L_301:
        /*009c*/ 	.word	0x00000080
        /*00a0*/ 	.word	0x00000001
        /*00a4*/ 	.word	0x00000001


	//----- nvinfo : EIATTR_CRS_STACK_SIZE
	.align		4
.L_302:
        /*00a8*/ 	.byte	0x04, 0x1e
        /*00aa*/ 	.short	(.L_304 - .L_303)
.L_303:
        /*00ac*/ 	.word	0x00000000


	//----- nvinfo : EIATTR_CBANK_PARAM_SIZE
	.align		4
.L_304:
        /*00b0*/ 	.byte	0x03, 0x19
        /*00b2*/ 	.short	0x0030


	//----- nvinfo : EIATTR_PARAM_CBANK
	.align		4
        /*00b4*/ 	.byte	0x04, 0x0a
        /*00b6*/ 	.short	(.L_306 - .L_305)
	.align		4
.L_305:
        /*00b8*/ 	.word	index@(.nv.constant0._ZN3cub18CUB_300001_SM_10006detail9transform16transform_kernelINS2_10policy_hubILb1EN4cuda3std3__45tupleIJN6thrust24THRUST_300001_SM_1000_NS6detail15normal_iteratorINSA_10device_ptrIdEEEEEEEE10policy1000El26squared_difference_functorSF_JPdEEEvT0_iT1_T2_DpNS2_10kernel_argIT3_EE)
        /*00bc*/ 	.short	0x0380
        /*00be*/ 	.short	0x0030


	//----- nvinfo : EIATTR_SW_WAR
	.align		4
.L_306:
        /*00c0*/ 	.byte	0x04, 0x36
        /*00c2*/ 	.short	(.L_308 - .L_307)
.L_307:
        /*00c4*/ 	.word	0x00000008
.L_308:


//--------------------- .nv.info._ZN3cub18CUB_300001_SM_10006detail9transform16transform_kernelINS2_10policy_hubILb1EN4cuda3std3__45tupleIJN6thrust24THRUST_300001_SM_1000_NS6detail15normal_iteratorINSA_10device_ptrIdEEEEEEEE10policy1000Ei26squared_difference_functorSF_JPdEEEvT0_iT1_T2_DpNS2_10kernel_argIT3_EE --------------------------
	.section	.nv.info._ZN3cub18CUB_300001_SM_10006detail9transform16transform_kernelINS2_10policy_hubILb1EN4cuda3std3__45tupleIJN6thrust24THRUST_300001_SM_1000_NS6detail15normal_iteratorINSA_10device_ptrIdEEEEEEEE10policy1000Ei26squared_difference_functorSF_JPdEEEvT0_iT1_T2_DpNS2_10kernel_argIT3_EE,"",@"SHT_CUDA_INFO"
	.sectionflags	@""
	.align	4


	//----- nvinfo : EIATTR_CUDA_API_VERSION
	.align		4
        /*0000*/ 	.byte	0x04, 0x37
        /*0002*/ 	.short	(.L_310 - .L_309)
.L_309:
        /*0004*/ 	.word	0x00000082


	//----- nvinfo : EIATTR_KPARAM_INFO
	.align		4
.L_310:
        /*0008*/ 	.byte	0x04, 0x17
        /*000a*/ 	.short	(.L_312 - .L_311)
.L_311:
        /*000c*/ 	.word	0x00000000
        /*0010*/ 	.short	0x0004
        /*0012*/ 	.short	0x0018
        /*0014*/ 	.byte	0x00, 0xf0, 0x41, 0x00


	//----- nvinfo : EIATTR_KPARAM_INFO
	.align		4
.L_312:
        /*0018*/ 	.byte	0x04, 0x17
        /*001a*/ 	.short	(.L_314 - .L_313)
.L_313:
        /*001c*/ 	.word	0x00000000
        /*0020*/ 	.short	0x0003
        /*0022*/ 	.short	0x0010
        /*0024*/ 	.byte	0x00, 0xf0, 0x21, 0x00


	//----- nvinfo : EIATTR_KPARAM_INFO
	.align		4
.L_314:
        /*0028*/ 	.byte	0x04, 0x17
        /*002a*/ 	.short	(.L_316 - .L_315)
.L_315:
        /*002c*/ 	.word	0x00000000
        /*0030*/ 	.short	0x0002
        /*0032*/ 	.short	0x0008
        /*0034*/ 	.byte	0x00, 0xf0, 0x21, 0x00


	//----- nvinfo : EIATTR_KPARAM_INFO
	.align		4
.L_316:
        /*0038*/ 	.byte	0x04, 0x17
        /*003a*/ 	.short	(.L_318 - .L_317)
.L_317:
        /*003c*/ 	.word	0x00000000
        /*0040*/ 	.short	0x0001
        /*0042*/ 	.short	0x0004
        /*0044*/ 	.byte	0x00, 0xf0, 0x11, 0x00


	//----- nvinfo : EIATTR_KPARAM_INFO
	.align		4
.L_318:
        /*0048*/ 	.byte	0x04, 0x17
        /*004a*/ 	.short	(.L_320 - .L_319)
.L_319:
        /*004c*/ 	.word	0x00000000
        /*0050*/ 	.short	0x0000
        /*0052*/ 	.short	0x0000
        /*0054*/ 	.byte	0x00, 0xf0, 0x11, 0x00


	//----- nvinfo : EIATTR_SPARSE_MMA_MASK
	.align		4
.L_320:
        /*0058*/ 	.byte	0x03, 0x50
        /*005a*/ 	.short	0x0000


	//----- nvinfo : EIATTR_MAXREG_COUNT
	.align		4
        /*005c*/ 	.byte	0x03, 0x1b
        /*005e*/ 	.short	0x00ff


	//----- nvinfo : EIATTR_MERCURY_ISA_VERSION
	.align		4
        /*0060*/ 	.byte	0x03, 0x5f
        /*0062*/ 	.short	0x0101


	//----- nvinfo : EIATTR_VRC_CTA_INIT_COUNT
	.align		4
        /*0064*/ 	.byte	0x02, 0x4a
	.zero		1
	.zero		1


	//----- nvinfo : EIATTR_EXIT_INSTR_OFFSETS
	.align		4
        /*0068*/ 	.byte	0x04, 0x1c
        /*006a*/ 	.short	(.L_322 - .L_321)


	//   ....[0]....
.L_321:
        /*006c*/ 	.word	0x000001f0


	//   ....[1]....
        /*0070*/ 	.word	0x000007c0


	//   ....[2]....
        /*0074*/ 	.word	0x00000a70


	//   ....[3]....
        /*0078*/ 	.word	0x00000c10


	//   ....[4]....
        /*007c*/ 	.word	0x00000cf0


	//   ....[5]....
        /*0080*/ 	.word	0x00000d10


	//   ....[6]....
        /*0084*/ 	.word	0x000011b0


	//   ....[7]....
        /*0088*/ 	.word	0x00001460


	//   ....[8]....
        /*008c*/ 	.word	0x000015e0


	//   ....[9]....
        /*0090*/ 	.word	0x00001610


	//   ....[10]....
        /*0094*/ 	.word	0x00001690


	//----- nvinfo : EIATTR_MAX_THREADS
	.align		4
.L_322:
        /*0098*/ 	.byte	0x04, 0x05
        /*009a*/ 	.short	(.L_324 - .L_323)
.L_323:
        /*009c*/ 	.word	0x00000080
        /*00a0*/ 	.word	0x00000001
        /*00a4*/ 	.word	0x00000001


	//----- nvinfo : EIATTR_CRS_STACK_SIZE
	.align		4
.L_324:
        /*00a8*/ 	.byte	0x04, 0x1e
        /*00aa*/ 	.short	(.L_326 - .L_325)
.L_325:
        /*00ac*/ 	.word	0x00000000


	//----- nvinfo : EIATTR_CBANK_PARAM_SIZE
	.align		4
.L_326:
        /*00b0*/ 	.byte	0x03, 0x19
        /*00b2*/ 	.short	0x0028


	//----- nvinfo : EIATTR_PARAM_CBANK
	.align		4
        /*00b4*/ 	.byte	0x04, 0x0a
        /*00b6*/ 	.short	(.L_328 - .L_327)
	.align		4
.L_327:
        /*00b8*/ 	.word	index@(.nv.constant0._ZN3cub18CUB_300001_SM_10006detail9transform16transform_kernelINS2_10policy_hubILb1EN4cuda3std3__45tupleIJN6thrust24THRUST_300001_SM_1000_NS6detail15normal_iteratorINSA_10device_ptrIdEEEEEEEE10policy1000Ei26squared_difference_functorSF_JPdEEEvT0_iT1_T2_DpNS2_10kernel_argIT3_EE)
        /*00bc*/ 	.short	0x0380
        /*00be*/ 	.short	0x0028


	//----- nvinfo : EIATTR_SW_WAR
	.align		4
.L_328:
        /*00c0*/ 	.byte	0x04, 0x36
        /*00c2*/ 	.short	(.L_330 - .L_329)
.L_329:
        /*00c4*/ 	.word	0x00000008
.L_330:


//--------------------- .nv.info._ZN3cub18CUB_300001_SM_10006detail9transform16transform_kernelINS2_10policy_hubILb1EN4cuda3std3__45tupleIJN6thrust24THRUST_300001_SM_1000_NS6detail15normal_iteratorINSA_10device_ptrIdEEEESF_EEEE10policy1000El27relative_difference_functorSF_JPdSK_EEEvT0_iT1_T2_DpNS2_10kernel_argIT3_EE --------------------------
	.section	.nv.info._ZN3cub18CUB_300001_SM_10006detail9transform16transform_kernelINS2_10policy_hubILb1EN4cuda3std3__45tupleIJN6thrust24THRUST_300001_SM_1000_NS6detail15normal_iteratorINSA_10device_ptrIdEEEESF_EEEE10policy1000El27relative_difference_functorSF_JPdSK_EEEvT0_iT1_T2_DpNS2_10kernel_argIT3_EE,"",@"SHT_CUDA_INFO"
	.sectionflags	@""
	.align	4


	//----- nvinfo : EIATTR_CUDA_API_VERSION
	.align		4
        /*0000*/ 	.byte	0x04, 0x37
        /*0002*/ 	.short	(.L_332 - .L_331)
.L_331:
        /*0004*/ 	.word	0x00000082


	//----- nvinfo : EIATTR_KPARAM_INFO
	.align		4
.L_332:
        /*0008*/ 	.byte	0x04, 0x17
        /*000a*/ 	.short	(.L_334 - .L_333)
.L_333:
        /*000c*/ 	.word	0x00000000
        /*0010*/ 	.short	0x0005
        /*0012*/ 	.short	0x0028
        /*0014*/ 	.byte	0x00, 0xf0, 0x41, 0x00


	//----- nvinfo : EIATTR_KPARAM_INFO
	.align		4
.L_334:
        /*0018*/ 	.byte	0x04, 0x17
        /*001a*/ 	.short	(.L_336 - .L_335)
.L_335:
        /*001c*/ 	.word	0x00000000
        /*0020*/ 	.short	0x0004
        /*0022*/ 	.short	0x0018
        /*0024*/ 	.byte	0x00, 0xf0, 0x41, 0x00


	//----- nvinfo : EIATTR_KPARAM_INFO
	.align		4
.L_336:
        /*0028*/ 	.byte	0x04, 0x17
        /*002a*/ 	.short	(.L_338 - .L_337)
.L_337:
        /*002c*/ 	.word	0x00000000
        /*0030*/ 	.short	0x0003
        /*0032*/ 	.short	0x0010
        /*0034*/ 	.byte	0x00, 0xf0, 0x21, 0x00


	//----- nvinfo : EIATTR_KPARAM_INFO
	.align		4
.L_338:
        /*0038*/ 	.byte	0x04, 0x17
        /*003a*/ 	.short	(.L_340 - .L_339)
.L_339:
        /*003c*/ 	.word	0x00000000
        /*0040*/ 	.short	0x0002
        /*0042*/ 	.short	0x000c
        /*0044*/ 	.byte	0x00, 0xf0, 0x05, 0x00


	//----- nvinfo : EIATTR_KPARAM_INFO
	.align		4
.L_340:
        /*0048*/ 	.byte	0x04, 0x17
        /*004a*/ 	.short	(.L_342 - .L_341)
.L_341:
        /*004c*/ 	.word	0x00000000
        /*0050*/ 	.short	0x0001
        /*0052*/ 	.short	0x0008
        /*0054*/ 	.byte	0x00, 0xf0, 0x11, 0x00


	//----- nvinfo : EIATTR_KPARAM_INFO
	.align		4
.L_342:
        /*0058*/ 	.byte	0x04, 0x17
        /*005a*/ 	.short	(.L_344 - .L_343)
.L_343:
        /*005c*/ 	.word	0x00000000
        /*0060*/ 	.short	0x0000
        /*0062*/ 	.short	0x0000
        /*0064*/ 	.byte	0x00, 0xf0, 0x21, 0x00


	//----- nvinfo : EIATTR_SPARSE_MMA_MASK
	.align		4
.L_344:
        /*0068*/ 	.byte	0x03, 0x50
        /*006a*/ 	.short	0x0000


	//----- nvinfo : EIATTR_MAXREG_COUNT
	.align		4
        /*006c*/ 	.byte	0x03, 0x1b
        /*006e*/ 	.short	0x00ff


	//----- nvinfo : EIATTR_MERCURY_ISA_VERSION
	.align		4
        /*0070*/ 	.byte	0x03, 0x5f
        /*0072*/ 	.short	0x0101


	//----- nvinfo : EIATTR_VRC_CTA_INIT_COUNT
	.align		4
        /*0074*/ 	.byte	0x02, 0x4a
	.zero		1
	.zero		1


	//----- nvinfo : EIATTR_EXIT_INSTR_OFFSETS
	.align		4
        /*0078*/ 	.byte	0x04, 0x1c
        /*007a*/ 	.short	(.L_346 - .L_345)


	//   ....[0]....
.L_345:
        /*007c*/ 	.word	0x000003e0


	//   ....[1]....
        /*0080*/ 	.word	0x00001400


	//   ....[2]....
        /*0084*/ 	.word	0x00001cb0


	//   ....[3]....
        /*0088*/ 	.word	0x00002140


	//   ....[4]....
        /*008c*/ 	.word	0x00002170


	//   ....[5]....
        /*0090*/ 	.word	0x00002340


	//   ....[6]....
        /*0094*/ 	.word	0x00002360


	//   ....[7]....
        /*0098*/ 	.word	0x000032b0


	//   ....[8]....
        /*009c*/ 	.word	0x00003990


	//   ....[9]....
        /*00a0*/ 	.word	0x00003d60


	//   ....[10]....
        /*00a4*/ 	.word	0x00003f40


	//----- nvinfo : EIATTR_MAX_THREADS
	.align		4
.L_346:
        /*00a8*/ 	.byte	0x04, 0x05
        /*00aa*/ 	.short	(.L_348 - .L_347)
.L_347:
        /*00ac*/ 	.word	0x00000080
        /*00b0*/ 	.word	0x00000001
        /*00b4*/ 	.word	0x00000001


	//----- nvinfo : EIATTR_CRS_STACK_SIZE
	.align		4
.L_348:
        /*00b8*/ 	.byte	0x04, 0x1e
        /*00ba*/ 	.short	(.L_350 - .L_349)
.L_349:
        /*00bc*/ 	.word	0x00000000


	//----- nvinfo : EIATTR_CBANK_PARAM_SIZE
	.align		4
.L_350:
        /*00c0*/ 	.byte	0x03, 0x19
        /*00c2*/ 	.short	0x0038


	//----- nvinfo : EIATTR_PARAM_CBANK
	.align		4
        /*00c4*/ 	.byte	0x04, 0x0a
        /*00c6*/ 	.short	(.L_352 - .L_351)
	.align		4
.L_351:
        /*00c8*/ 	.word	index@(.nv.constant0._ZN3cub18CUB_300001_SM_10006detail9transform16transform_kernelINS2_10policy_hubILb1EN4cuda3std3__45tupleIJN6thrust24THRUST_300001_SM_1000_NS6detail15normal_iteratorINSA_10device_ptrIdEEEESF_EEEE10policy1000El27relative_difference_functorSF_JPdSK_EEEvT0_iT1_T2_DpNS2_10kernel_argIT3_EE)
        /*00cc*/ 	.short	0x0380
        /*00ce*/ 	.short	0x0038


	//----- nvinfo : EIATTR_SW_WAR
	.align		4
.L_352:
        /*00d0*/ 	.byte	0x04, 0x36
        /*00d2*/ 	.short	(.L_354 - .L_353)
.L_353:
        /*00d4*/ 	.word	0x00000008
.L_354:


//--------------------- .nv.info._ZN3cub18CUB_300001_SM_10006detail9transform16transform_kernelINS2_10policy_hubILb1EN4cuda3std3__45tupleIJN6thrust24THRUST_300001_SM_1000_NS6detail15normal_iteratorINSA_10device_ptrIdEEEESF_EEEE10policy1000Ei27relative_difference_functorSF_JPdSK_EEEvT0_iT1_T2_DpNS2_10kernel_argIT3_EE --------------------------
	.section	.nv.info._ZN3cub18CUB_300001_SM_10006detail9transform16transform_kernelINS2_10policy_hubILb1EN4cuda3std3__45tupleIJN6thrust24THRUST_300001_SM_1000_NS6detail15normal_iteratorINSA_10device_ptrIdEEEESF_EEEE10policy1000Ei27relative_difference_functorSF_JPdSK_EEEvT0_iT1_T2_DpNS2_10kernel_argIT3_EE,"",@"SHT_CUDA_INFO"
	.sectionflags	@""
	.align	4


	//----- nvinfo : EIATTR_CUDA_API_VERSION
	.align		4
        /*0000*/ 	.byte	0x04, 0x37
        /*0002*/ 	.short	(.L_356 - .L_355)
.L_355:
        /*0004*/ 	.word	0x00000082


	//----- nvinfo : EIATTR_KPARAM_INFO
	.align		4
.L_356:
        /*0008*/ 	.byte	0x04, 0x17
        /*000a*/ 	.short	(.L_358 - .L_357)
.L_357:
        /*000c*/ 	.word	0x00000000
        /*0010*/ 	.short	0x0005
        /*0012*/ 	.short	0x0028
        /*0014*/ 	.byte	0x00, 0xf0, 0x41, 0x00


	//----- nvinfo : EIATTR_KPARAM_INFO
	.align		4
.L_358:
        /*0018*/ 	.byte	0x04, 0x17
        /*001a*/ 	.short	(.L_360 - .L_359)
.L_359:
        /*001c*/ 	.word	0x00000000
        /*0020*/ 	.short	0x0004
        /*0022*/ 	.short	0x0018
        /*0024*/ 	.byte	0x00, 0xf0, 0x41, 0x00


	//----- nvinfo : EIATTR_KPARAM_INFO
	.align		4
.L_360:
        /*0028*/ 	.byte	0x04, 0x17
        /*002a*/ 	.short	(.L_362 - .L_361)
.L_361:
        /*002c*/ 	.word	0x00000000
        /*0030*/ 	.short	0x0003
        /*0032*/ 	.short	0x0010
        /*0034*/ 	.byte	0x00, 0xf0, 0x21, 0x00


	//----- nvinfo : EIATTR_KPARAM_INFO
	.align		4
.L_362:
        /*0038*/ 	.byte	0x04, 0x17
        /*003a*/ 	.short	(.L_364 - .L_363)
.L_363:
        /*003c*/ 	.word	0x00000000
        /*0040*/ 	.short	0x0002
        /*0042*/ 	.short	0x0008
        /*0044*/ 	.byte	0x00, 0xf0, 0x05, 0x00


	//----- nvinfo : EIATTR_KPARAM_INFO
	.align		4
.L_364:
        /*0048*/ 	.byte	0x04, 0x17
        /*004a*/ 	.short	(.L_366 - .L_365)
.L_365:
        /*004c*/ 	.word	0x00000000
        /*0050*/ 	.short	0x0001
        /*0052*/ 	.short	0x0004
        /*0054*/ 	.byte	0x00, 0xf0, 0x11, 0x00


	//----- nvinfo : EIATTR_KPARAM_INFO
	.align		4
.L_366:
        /*0058*/ 	.byte	0x04, 0x17
        /*005a*/ 	.short	(.L_368 - .L_367)
.L_367:
        /*005c*/ 	.word	0x00000000
        /*0060*/ 	.short	0x0000
        /*0062*/ 	.short	0x0000
        /*0064*/ 	.byte	0x00, 0xf0, 0x11, 0x00


	//----- nvinfo : EIATTR_SPARSE_MMA_MASK
	.align		4
.L_368:
        /*0068*/ 	.byte	0x03, 0x50
        /*006a*/ 	.short	0x0000


	//----- nvinfo : EIATTR_MAXREG_COUNT
	.align		4
        /*006c*/ 	.byte	0x03, 0x1b
        /*006e*/ 	.short	0x00ff


	//----- nvinfo : EIATTR_MERCURY_ISA_VERSION
	.align		4
        /*0070*/ 	.byte	0x03, 0x5f
        /*0072*/ 	.short	0x0101


	//----- nvinfo : EIATTR_VRC_CTA_INIT_COUNT
	.align		4
        /*0074*/ 	.byte	0x02, 0x4a
	.zero		1
	.zero		1


	//----- nvinfo : EIATTR_EXIT_INSTR_OFFSETS
	.align		4
        /*0078*/ 	.byte	0x04, 0x1c
        /*007a*/ 	.short	(.L_370 - .L_369)


	//   ....[0]....
.L_369:
        /*007c*/ 	.word	0x00000300


	//   ....[1]....
        /*0080*/ 	.word	0x00001130


	//   ....[2]....
        /*0084*/ 	.word	0x00001760


	//   ....[3]....
        /*0088*/ 	.word	0x00001ae0


	//   ....[4]....
        /*008c*/ 	.word	0x00001ca0


	//   ....[5]....
        /*0090*/ 	.word	0x00001cc0


	//   ....[6]....
        /*0094*/ 	.word	0x00002b60


	//   ....[7]....
        /*0098*/ 	.word	0x00003350


	//   ....[8]....
        /*009c*/ 	.word	0x00003780


	//   ....[9]....
        /*00a0*/ 	.word	0x000037b0


	//   ....[10]....
        /*00a4*/ 	.word	0x00003950


	//----- nvinfo : EIATTR_MAX_THREADS
	.align		4
.L_370:
        /*00a8*/ 	.byte	0x04, 0x05
        /*00aa*/ 	.short	(.L_372 - .L_371)
.L_371:
        /*00ac*/ 	.word	0x00000080
        /*00b0*/ 	.word	0x00000001
        /*00b4*/ 	.word	0x00000001


	//----- nvinfo : EIATTR_CRS_STACK_SIZE
	.align		4
.L_372:
        /*00b8*/ 	.byte	0x04, 0x1e
        /*00ba*/ 	.short	(.L_374 - .L_373)
.L_373:
        /*00bc*/ 	.word	0x00000000


	//----- nvinfo : EIATTR_CBANK_PARAM_SIZE
	.align		4
.L_374:
        /*00c0*/ 	.byte	0x03, 0x19
        /*00c2*/ 	.short	0x0038


	//----- nvinfo : EIATTR_PARAM_CBANK
	.align		4
        /*00c4*/ 	.byte	0x04, 0x0a
        /*00c6*/ 	.short	(.L_376 - .L_375)
	.align		4
.L_375:
        /*00c8*/ 	.word	index@(.nv.constant0._ZN3cub18CUB_300001_SM_10006detail9transform16transform_kernelINS2_10policy_hubILb1EN4cuda3std3__45tupleIJN6thrust24THRUST_300001_SM_1000_NS6detail15normal_iteratorINSA_10device_ptrIdEEEESF_EEEE10policy1000Ei27relative_difference_functorSF_JPdSK_EEEvT0_iT1_T2_DpNS2_10kernel_argIT3_EE)
        /*00cc*/ 	.short	0x0380
        /*00ce*/ 	.short	0x0038


	//----- nvinfo : EIATTR_SW_WAR
	.align		4
.L_376:
        /*00d0*/ 	.byte	0x04, 0x36
        /*00d2*/ 	.short	(.L_378 - .L_377)
.L_377:
        /*00d4*/ 	.word	0x00000008
.L_378:


//--------------------- .nv.info._ZN3cub18CUB_300001_SM_10006detail8for_each13static_kernelINS2_12policy_hub_t12policy_500_tEmN6thrust24THRUST_300001_SM_1000_NS8cuda_cub20__uninitialized_fill7functorINS7_10device_ptrIdEEdEEEEvT0_T1_ --------------------------
	.section	.nv.info._ZN3cub18CUB_300001_SM_10006detail8for_each13static_kernelINS2_12policy_hub_t12policy_500_tEmN6thrust24THRUST_300001_SM_1000_NS8cuda_cub20__uninitialized_fill7functorINS7_10device_ptrIdEEdEEEEvT0_T1_,"",@"SHT_CUDA_INFO"
	.sectionflags	@""
	.align	4


	//----- nvinfo : EIATTR_CUDA_API_VERSION
	.align		4
        /*0000*/ 	.byte	0x04, 0x37
        /*0002*/ 	.short	(.L_380 - .L_379)
.L_379:
        /*0004*/ 	.word	0x00000082


	//----- nvinfo : EIATTR_KPARAM_INFO
	.align		4
.L_380:
        /*0008*/ 	.byte	0x04, 0x17
        /*000a*/ 	.short	(.L_382 - .L_381)
.L_381:
        /*000c*/ 	.word	0x00000000
        /*0010*/ 	.short	0x0001
        /*0012*/ 	.short	0x0008
        /*0014*/ 	.byte	0x00, 0xf0, 0x41, 0x00


	//----- nvinfo : EIATTR_KPARAM_INFO
	.align		4
.L_382:
        /*0018*/ 	.byte	0x04, 0x17
        /*001a*/ 	.short	(.L_384 - .L_383)
.L_383:
        /*001c*/ 	.word	0x00000000
        /*0020*/ 	.short	0x0000
        /*0022*/ 	.short	0x0000
        /*0024*/ 	.byte	0x00, 0xf0, 0x21, 0x00


	//----- nvinfo : EIATTR_SPARSE_MMA_MASK
	.align		4
.L_384:
        /*0028*/ 	.byte	0x03, 0x50
        /*002a*/ 	.short	0x0000


	//----- nvinfo : EIATTR_MAXREG_COUNT
	.align		4
        /*002c*/ 	.byte	0x03, 0x1b
        /*002e*/ 	.short	0x00ff


	//----- nvinfo : EIATTR_MERCURY_ISA_VERSION
	.align		4
        /*0030*/ 	.byte	0x03, 0x5f
        /*0032*/ 	.short	0x0101


	//----- nvinfo : EIATTR_VRC_CTA_INIT_COUNT
	.align		4
        /*0034*/ 	.byte	0x02, 0x4a
	.zero		1
	.zero		1


	//----- nvinfo : EIATTR_EXIT_INSTR_OFFSETS
	.align		4
        /*0038*/ 	.byte	0x04, 0x1c
        /*003a*/ 	.short	(.L_386 - .L_385)


	//   ....[0]....
.L_385:
        /*003c*/ 	.word	0x00000130


	//   ....[1]....
        /*0040*/ 	.word	0x00000230


	//   ....[2]....
        /*0044*/ 	.word	0x00000260


	//----- nvinfo : EIATTR_MAX_THREADS
	.align		4
.L_386:
        /*0048*/ 	.byte	0x04, 0x05
        /*004a*/ 	.short	(.L_388 - .L_387)
.L_387:
        /*004c*/ 	.word	0x00000100
        /*0050*/ 	.word	0x00000001
        /*0054*/ 	.word	0x00000001


	//----- nvinfo : EIATTR_CBANK_PARAM_SIZE
	.align		4
.L_388:
        /*0058*/ 	.byte	0x03, 0x19
        /*005a*/ 	.short	0x0018


	//----- nvinfo : EIATTR_PARAM_CBANK
	.align		4
        /*005c*/ 	.byte	0x04, 0x0a
        /*005e*/ 	.short	(.L_390 - .L_389)
	.align		4
.L_389:
        /*0060*/ 	.word	index@(.nv.constant0._ZN3cub18CUB_300001_SM_10006detail8for_each13static_kernelINS2_12policy_hub_t12policy_500_tEmN6thrust24THRUST_300001_SM_1000_NS8cuda_cub20__uninitialized_fill7functorINS7_10device_ptrIdEEdEEEEvT0_T1_)
        /*0064*/ 	.short	0x0380
        /*0066*/ 	.short	0x0018


	//----- nvinfo : EIATTR_SW_WAR
	.align		4
.L_390:
        /*0068*/ 	.byte	0x04, 0x36
        /*006a*/ 	.short	(.L_392 - .L_391)
.L_391:
        /*006c*/ 	.word	0x00000008
.L_392:


//--------------------- .nv.info._ZN3cub18CUB_300001_SM_10006detail11EmptyKernelIvEEvv --------------------------
	.section	.nv.info._ZN3cub18CUB_300001_SM_10006detail11EmptyKernelIvEEvv,"",@"SHT_CUDA_INFO"
	.sectionflags	@""
	.align	4


	//----- nvinfo : EIATTR_CUDA_API_VERSION
	.align		4
        /*0000*/ 	.byte	0x04, 0x37
        /*0002*/ 	.short	(.L_394 - .L_393)
.L_393:
        /*0004*/ 	.word	0x00000082


	//----- nvinfo : EIATTR_SPARSE_MMA_MASK
	.align		4
.L_394:
        /*0008*/ 	.byte	0x03, 0x50
        /*000a*/ 	.short	0x0000


	//----- nvinfo : EIATTR_MAXREG_COUNT
	.align		4
        /*000c*/ 	.byte	0x03, 0x1b
        /*000e*/ 	.short	0x00ff


	//----- nvinfo : EIATTR_MERCURY_ISA_VERSION
	.align		4
        /*0010*/ 	.byte	0x03, 0x5f
        /*0012*/ 	.short	0x0101


	//----- nvinfo : EIATTR_VRC_CTA_INIT_COUNT
	.align		4
        /*0014*/ 	.byte	0x02, 0x4a
	.zero		1
	.zero		1


	//----- nvinfo : EIATTR_EXIT_INSTR_OFFSETS
	.align		4
        /*0018*/ 	.byte	0x04, 0x1c
        /*001a*/ 	.short	(.L_396 - .L_395)


	//   ....[0]....
.L_395:
        /*001c*/ 	.word	0x00000010


	//----- nvinfo : EIATTR_SW_WAR
	.align		4
.L_396:
        /*0020*/ 	.byte	0x04, 0x36
        /*0022*/ 	.short	(.L_398 - .L_397)
.L_397:
        /*0024*/ 	.word	0x00000008
.L_398:


//--------------------- .nv.callgraph             --------------------------
	.section	.nv.callgraph,"",@"SHT_CUDA_CALLGRAPH"
	.align	4
	.sectionentsize	8
	.align		4
        /*0000*/ 	.word	0x00000000
	.align		4
        /*0004*/ 	.word	0xffffffff
	.align		4
        /*0008*/ 	.word	0x00000000
	.align		4
        /*000c*/ 	.word	0xfffffffe
	.align		4
        /*0010*/ 	.word	0x00000000
	.align		4
        /*0014*/ 	.word	0xfffffffd
	.align		4
        /*0018*/ 	.word	0x00000000
	.align		4
        /*001c*/ 	.word	0xfffffffc


//--------------------- .nv.constant4             --------------------------
	.section	.nv.constant4,"a",@progbits
	.align	8
	.align		8
.nv.constant4:
        /*0000*/ 	.dword	_ZN30_INTERNAL_45287fad_4_k_cu_main4cuda3std3__45__cpo5beginE
	.align		8
        /*0008*/ 	.dword	_ZN30_INTERNAL_45287fad_4_k_cu_main4cuda3std3__45__cpo3endE
	.align		8
        /*0010*/ 	.dword	_ZN30_INTERNAL_45287fad_4_k_cu_main4cuda3std3__45__cpo6cbeginE
	.align		8
        /*0018*/ 	.dword	_ZN30_INTERNAL_45287fad_4_k_cu_main4cuda3std3__45__cpo4cendE
	.align		8
        /*0020*/ 	.dword	_ZN30_INTERNAL_45287fad_4_k_cu_main4cuda3std3__45__cpo6rbeginE
	.align		8
        /*0028*/ 	.dword	_ZN30_INTERNAL_45287fad_4_k_cu_main4cuda3std3__45__cpo4rendE
	.align		8
        /*0030*/ 	.dword	_ZN30_INTERNAL_45287fad_4_k_cu_main4cuda3std3__45__cpo7crbeginE
	.align		8
        /*0038*/ 	.dword	_ZN30_INTERNAL_45287fad_4_k_cu_main4cuda3std3__45__cpo5crendE
	.align		8
        /*0040*/ 	.dword	_ZN30_INTERNAL_45287fad_4_k_cu_main4cuda3std3__432_GLOBAL__N__45287fad_4_k_cu_main6ignoreE
	.align		8
        /*0048*/ 	.dword	_ZN30_INTERNAL_45287fad_4_k_cu_main4cuda3std3__419piecewise_constructE
	.align		8
        /*0050*/ 	.dword	_ZN30_INTERNAL_45287fad_4_k_cu_main4cuda3std3__48in_placeE
	.align		8
        /*0058*/ 	.dword	_ZN30_INTERNAL_45287fad_4_k_cu_main4cuda3std3__420unreachable_sentinelE
	.align		8
        /*0060*/ 	.dword	_ZN30_INTERNAL_45287fad_4_k_cu_main4cuda3std3__47nulloptE
	.align		8
        /*0068*/ 	.dword	_ZN30_INTERNAL_45287fad_4_k_cu_main4cuda3std3__48unexpectE
	.align		8
        /*0070*/ 	.dword	_ZN30_INTERNAL_45287fad_4_k_cu_main4cuda3std6ranges3__45__cpo4swapE
	.align		8
        /*0078*/ 	.dword	_ZN30_INTERNAL_45287fad_4_k_cu_main4cuda3std6ranges3__45__cpo9iter_moveE
	.align		8
        /*0080*/ 	.dword	_ZN30_INTERNAL_45287fad_4_k_cu_main4cuda3std6ranges3__45__cpo5beginE
	.align		8
        /*0088*/ 	.dword	_ZN30_INTERNAL_45287fad_4_k_cu_main4cuda3std6ranges3__45__cpo3endE
	.align		8
        /*0090*/ 	.dword	_ZN30_INTERNAL_45287fad_4_k_cu_main4cuda3std6ranges3__45__cpo6cbeginE
	.align		8
        /*0098*/ 	.dword	_ZN30_INTERNAL_45287fad_4_k_cu_main4cuda3std6ranges3__45__cpo4cendE
	.align		8
        /*00a0*/ 	.dword	_ZN30_INTERNAL_45287fad_4_k_cu_main4cuda3std6ranges3__45__cpo7advanceE
	.align		8
        /*00a8*/ 	.dword	_ZN30_INTERNAL_45287fad_4_k_cu_main4cuda3std6ranges3__45__cpo9iter_swapE
	.align		8
        /*00b0*/ 	.dword	_ZN30_INTERNAL_45287fad_4_k_cu_main4cuda3std6ranges3__45__cpo4nextE
	.align		8
        /*00b8*/ 	.dword	_ZN30_INTERNAL_45287fad_4_k_cu_main4cuda3std6ranges3__45__cpo4prevE
	.align		8
        /*00c0*/ 	.dword	_ZN30_INTERNAL_45287fad_4_k_cu_main4cuda3std6ranges3__45__cpo4dataE
	.align		8
        /*00c8*/ 	.dword	_ZN30_INTERNAL_45287fad_4_k_cu_main4cuda3std6ranges3__45__cpo5cdataE
	.align		8
        /*00d0*/ 	.dword	_ZN30_INTERNAL_45287fad_4_k_cu_main4cuda3std6ranges3__45__cpo4sizeE
	.align		8
        /*00d8*/ 	.dword	_ZN30_INTERNAL_45287fad_4_k_cu_main4cuda3std6ranges3__45__cpo5ssizeE
	.align		8
        /*00e0*/ 	.dword	_ZN30_INTERNAL_45287fad_4_k_cu_main4cuda3std6ranges3__45__cpo8distanceE
	.align		8
        /*00e8*/ 	.dword	_ZN30_INTERNAL_45287fad_4_k_cu_main6thrust24THRUST_300001_SM_1000_NS8cuda_cub3parE
	.align		8
        /*00f0*/ 	.dword	_ZN30_INTERNAL_45287fad_4_k_cu_main6thrust24THRUST_300001_SM_1000_NS8cuda_cub10par_nosyncE
	.align		8
        /*00f8*/ 	.dword	_ZN30_INTERNAL_45287fad_4_k_cu_main6thrust24THRUST_300001_SM_1000_NS6system6detail10sequential3seqE
	.align		8
        /*0100*/ 	.dword	_ZN30_INTERNAL_45287fad_4_k_cu_main6thrust24THRUST_300001_SM_1000_NS12placeholders2_1E
	.align		8
        /*0108*/ 	.dword	_ZN30_INTERNAL_45287fad_4_k_cu_main6thrust24THRUST_300001_SM_1000_NS12placeholders2_2E
	.align		8
        /*0110*/ 	.dword	_ZN30_INTERNAL_45287fad_4_k_cu_main6thrust24THRUST_300001_SM_1000_NS12placeholders2_3E
	.align		8
        /*0118*/ 	.dword	_ZN30_INTERNAL_45287fad_4_k_cu_main6thrust24THRUST_300001_SM_1000_NS12placeholders2_4E
	.align		8
        /*0120*/ 	.dword	_ZN30_INTERNAL_45287fad_4_k_cu_main6thrust24THRUST_300001_SM_1000_NS12placeholders2_5E
	.align		8
        /*0128*/ 	.dword	_ZN30_INTERNAL_45287fad_4_k_cu_main6thrust24THRUST_300001_SM_1000_NS12placeholders2_6E
	.align		8
        /*0130*/ 	.dword	_ZN30_INTERNAL_45287fad_4_k_cu_main6thrust24THRUST_300001_SM_1000_NS12placeholders2_7E
	.align		8
        /*0138*/ 	.dword	_ZN30_INTERNAL_45287fad_4_k_cu_main6thrust24THRUST_300001_SM_1000_NS12placeholders2_8E
	.align		8
        /*0140*/ 	.dword	_ZN30_INTERNAL_45287fad_4_k_cu_main6thrust24THRUST_300001_SM_1000_NS12placeholders2_9E
	.align		8
        /*0148*/ 	.dword	_ZN30_INTERNAL_45287fad_4_k_cu_main6thrust24THRUST_300001_SM_1000_NS12placeholders3_10E
	.align		8
        /*0150*/ 	.dword	_ZN30_INTERNAL_45287fad_4_k_cu_main6thrust24THRUST_300001_SM_1000_NS3seqE


//--------------------- .text._ZN3cub18CUB_300001_SM_10006detail6reduce28DeviceReduceSingleTileKernelINS2_10policy_hubIdyN4cuda3std3__44plusIdEEE10Policy1000EPdSC_iS9_ddNS7_10__identityEEEvT0_T1_T2_T3_T4_T6_ --------------------------
	.section	.text._ZN3cub18CUB_300001_SM_10006detail6reduce28DeviceReduceSingleTileKernelINS2_10policy_hubIdyN4cuda3std3__44plusIdEEE10Policy1000EPdSC_iS9_ddNS7_10__identityEEEvT0_T1_T2_T3_T4_T6_,"ax",@progbits
	.align	128
        .global         _ZN3cub18CUB_300001_SM_10006detail6reduce28DeviceReduceSingleTileKernelINS2_10policy_hubIdyN4cuda3std3__44plusIdEEE10Policy1000EPdSC_iS9_ddNS7_10__identityEEEvT0_T1_T2_T3_T4_T6_
        .type           _ZN3cub18CUB_300001_SM_10006detail6reduce28DeviceReduceSingleTileKernelINS2_10policy_hubIdyN4cuda3std3__44plusIdEEE10Policy1000EPdSC_iS9_ddNS7_10__identityEEEvT0_T1_T2_T3_T4_T6_,@function
        .size           _ZN3cub18CUB_300001_SM_10006detail6reduce28DeviceReduceSingleTileKernelINS2_10policy_hubIdyN4cuda3std3__44plusIdEEE10Policy1000EPdSC_iS9_ddNS7_10__identityEEEvT0_T1_T2_T3_T4_T6_,(.L_x_434 - _ZN3cub18CUB_300001_SM_10006detail6reduce28DeviceReduceSingleTileKernelINS2_10policy_hubIdyN4cuda3std3__44plusIdEEE10Policy1000EPdSC_iS9_ddNS7_10__identityEEEvT0_T1_T2_T3_T4_T6_)
        .other          _ZN3cub18CUB_300001_SM_10006detail6reduce28DeviceReduceSingleTileKernelINS2_10policy_hubIdyN4cuda3std3__44plusIdEEE10Policy1000EPdSC_iS9_ddNS7_10__identityEEEvT0_T1_T2_T3_T4_T6_,@"STO_CUDA_ENTRY STV_DEFAULT"
_ZN3cub18CUB_300001_SM_10006detail6reduce28DeviceReduceSingleTileKernelINS2_10policy_hubIdyN4cuda3std3__44plusIdEEE10Policy1000EPdSC_iS9_ddNS7_10__identityEEEvT0_T1_T2_T3_T4_T6_:
.text._ZN3cub18CUB_300001_SM_10006detail6reduce28DeviceReduceSingleTileKernelINS2_10policy_hubIdyN4cuda3std3__44plusIdEEE10Policy1000EPdSC_iS9_ddNS7_10__identityEEEvT0_T1_T2_T3_T4_T6_:
[----:B------:R-:W-:Y:S01]  /*0000*/  LDC R1, c[0x0][0x37c] ;  /* 0x0000df00ff017b82 */ /* 0x000fe20000000800 */
[----:B------:R-:W0:Y:S01]  /*0010*/  LDCU UR4, c[0x0][0x390] ;  /* 0x00007200ff0477ac */ /* 0x000e220008000800 */
[----:B------:R-:W1:Y:S01]  /*0020*/  LDCU.64 UR6, c[0x0][0x358] ;  /* 0x00006b00ff0677ac */ /* 0x000e620008000a00 */
[----:B0-----:R-:W-:-:S05]  /*0030*/  IMAD.U32 R4, RZ, RZ, UR4 ;  /* 0x00000004ff047e24 */ /* 0x001fca000f8e00ff */
[----:B------:R-:W-:-:S13]  /*0040*/  ISETP.NE.AND P0, PT, R4, RZ, PT ;  /* 0x000000ff0400720c */ /* 0x000fda0003f05270 */
[----:B-1----:R-:W-:Y:S05]  /*0050*/  @P0 BRA `(.L_x_0) ;  /* 0x00000000001c0947 */ /* 0x002fea0003800000 */
[----:B------:R-:W0:Y:S02]  /*0060*/  S2R R0, SR_TID.X ;  /* 0x0000000000007919 */ /* 0x000e240000002100 */
[----:B0-----:R-:W-:-:S13]  /*0070*/  ISETP.NE.AND P0, PT, R0, RZ, PT ;  /* 0x000000ff0000720c */ /* 0x001fda0003f05270 */
[----:B------:R-:W-:Y:S05]  /*0080*/  @P0 EXIT ;  /* 0x000000000000094d */ /* 0x000fea0003800000 */
[----:B------:R-:W0:Y:S08]  /*0090*/  LDC.64 R2, c[0x0][0x388] ;  /* 0x0000e200ff027b82 */ /* 0x000e300000000a00 */
[----:B------:R-:W0:Y:S02]  /*00a0*/  LDC.64 R4, c[0x0][0x398] ;  /* 0x0000e600ff047b82 */ /* 0x000e240000000a00 */
[----:B0-----:R-:W-:Y:S01]  /*00b0*/  STG.E.64 desc[UR6][R2.64], R4 ;  /* 0x0000000402007986 */ /* 0x001fe2000c101b06 */
[----:B------:R-:W-:Y:S05]  /*00c0*/  EXIT ;  /* 0x000000000000794d */ /* 0x000fea0003800000 */
.L_x_0:
[----:B------:R-:W-:Y:S01]  /*00d0*/  ISETP.GT.AND P0, PT, R4, 0xdff, PT ;  /* 0x00000dff0400780c */ /* 0x000fe20003f04270 */
[----:B------:R-:W-:-:S12]  /*00e0*/  BSSY.RECONVERGENT B0, `(.L_x_1) ;  /* 0x0000242000007945 */ /* 0x000fd80003800200 */
[----:B------:R-:W-:Y:S05]  /*00f0*/  @P0 BRA `(.L_x_2) ;  /* 0x0000001400180947 */ /* 0x000fea0003800000 */
[----:B------:R-:W0:Y:S01]  /*0100*/  S2R R5, SR_TID.X ;  /* 0x0000000000057919 */ /* 0x000e220000002100 */
[----:B------:R-:W-:Y:S01]  /*0110*/  BSSY.RECONVERGENT B1, `(.L_x_3) ;  /* 0x0000009000017945 */ /* 0x000fe20003800200 */
[----:B------:R-:W-:Y:S02]  /*0120*/  CS2R R2, SRZ ;  /* 0x0000000000027805 */ /* 0x000fe4000001ff00 */
[----:B0-----:R-:W-:Y:S01]  /*0130*/  ISETP.GE.AND P0, PT, R5, R4, PT ;  /* 0x000000040500720c */ /* 0x001fe20003f06270 */
[----:B------:R-:W-:-:S12]  /*0140*/  IMAD.MOV.U32 R7, RZ, RZ, R5 ;  /* 0x000000ffff077224 */ /* 0x000fd800078e0005 */
[----:B------:R-:W-:Y:S05]  /*0150*/  @P0 BRA `(.L_x_4) ;  /* 0x0000000000100947 */ /* 0x000fea0003800000 */
[----:B------:R-:W0:Y:S02]  /*0160*/  LDC.64 R2, c[0x0][0x380] ;  /* 0x0000e000ff027b82 */ /* 0x000e240000000a00 */
[----:B0-----:R-:W-:-:S06]  /*0170*/  IMAD.WIDE.U32 R2, R5, 0x8, R2 ;  /* 0x0000000805027825 */ /* 0x001fcc00078e0002 */
[----:B------:R-:W5:Y:S01]  /*0180*/  LDG.E.64.CONSTANT R2, desc[UR6][R2.64] ;  /* 0x0000000602027981 */ /* 0x000f62000c1e9b00 */
[----:B------:R-:W-:-:S07]  /*0190*/  VIADD R7, R5, 0x200 ;  /* 0x0000020005077836 */ /* 0x000fce0000000000 */
.L_x_4:
[----:B------:R-:W-:Y:S05]  /*01a0*/  BSYNC.RECONVERGENT B1 ;  /* 0x0000000000017941 */ /* 0x000fea0003800200 */
.L_x_3:
[----:B------:R-:W-:Y:S01]  /*01b0*/  ISETP.GE.AND P0, PT, R7, R4, PT ;  /* 0x000000040700720c */ /* 0x000fe20003f06270 */
[----:B------:R-:W-:-:S12]  /*01c0*/  BSSY.RECONVERGENT B1, `(.L_x_5) ;  /* 0x0000076000017945 */ /* 0x000fd80003800200 */
[----:B------:R-:W-:Y:S05]  /*01d0*/  @P0 BRA `(.L_x_6) ;  /* 0x0000000400d00947 */ /* 0x000fea0003800000 */
[----:B------:R-:W-:Y:S01]  /*01e0*/  LOP3.LUT R9, RZ, R7, RZ, 0x33, !PT ;  /* 0x00000007ff097212 */ /* 0x000fe200078e33ff */
[----:B------:R-:W-:Y:S04]  /*01f0*/  BSSY.RECONVERGENT B2, `(.L_x_7) ;  /* 0x0000017000027945 */ /* 0x000fe80003800200 */
[----:B------:R-:W-:-:S05]  /*0200*/  IMAD.IADD R0, R9, 0x1, R4 ;  /* 0x0000000109007824 */ /* 0x000fca00078e0204 */
[C---:B------:R-:W-:Y:S02]  /*0210*/  LOP3.LUT R6, R0.reuse, 0x600, RZ, 0xc0, !PT ;  /* 0x0000060000067812 */ /* 0x040fe400078ec0ff */
[----:B------:R-:W-:Y:S02]  /*0220*/  ISETP.GE.U32.AND P0, PT, R0, 0x600, PT ;  /* 0x000006000000780c */ /* 0x000fe40003f06070 */
[----:B------:R-:W-:-:S13]  /*0230*/  ISETP.NE.AND P1, PT, R6, 0x600, PT ;  /* 0x000006000600780c */ /* 0x000fda0003f25270 */
[----:B------:R-:W-:Y:S05]  /*0240*/  @!P1 BRA `(.L_x_8) ;  /* 0x0000000000449947 */ /* 0x000fea0003800000 */
[----:B------:R-:W0:Y:S01]  /*0250*/  LDC.64 R8, c[0x0][0x380] ;  /* 0x0000e000ff087b82 */ /* 0x000e220000000a00 */
[----:B------:R-:W-:-:S04]  /*0260*/  LEA.HI R0, R0, 0x1, RZ, 0x17 ;  /* 0x0000000100007811 */ /* 0x000fc800078fb8ff */
[----:B------:R-:W-:-:S05]  /*0270*/  LOP3.LUT R0, R0, 0x3, RZ, 0xc0, !PT ;  /* 0x0000000300007812 */ /* 0x000fca00078ec0ff */
[----:B------:R-:W-:Y:S02]  /*0280*/  IMAD.MOV R0, RZ, RZ, -R0 ;  /* 0x000000ffff007224 */ /* 0x000fe400078e0a00 */
[----:B0-----:R-:W-:-:S04]  /*0290*/  IMAD.WIDE.U32 R8, R7, 0x8, R8 ;  /* 0x0000000807087825 */ /* 0x001fc800078e0008 */
[----:B------:R-:W-:Y:S02]  /*02a0*/  IMAD.MOV.U32 R6, RZ, RZ, R8 ;  /* 0x000000ffff067224 */ /* 0x000fe400078e0008 */
[----:B------:R-:W-:-:S07]  /*02b0*/  IMAD.MOV.U32 R11, RZ, RZ, R9 ;  /* 0x000000ffff0b7224 */ /* 0x000fce00078e0009 */
.L_x_9:
[----:B------:R-:W-:Y:S02]  /*02c0*/  IMAD.MOV.U32 R8, RZ, RZ, R6 ;  /* 0x000000ffff087224 */ /* 0x000fe400078e0006 */
[----:B------:R-:W-:-:S06]  /*02d0*/  IMAD.MOV.U32 R9, RZ, RZ, R11 ;  /* 0x000000ffff097224 */ /* 0x000fcc00078e000b */
[----:B------:R-:W2:Y:S01]  /*02e0*/  LDG.E.64.CONSTANT R8, desc[UR6][R8.64] ;  /* 0x0000000608087981 */ /* 0x000ea2000c1e9b00 */
[----:B------:R-:W-:Y:S01]  /*02f0*/  VIADD R0, R0, 0x1 ;  /* 0x0000000100007836 */ /* 0x000fe20000000000 */
[----:B------:R-:W-:Y:S01]  /*0300*/  IADD3 R6, P2, PT, R6, 0x1000, RZ ;  /* 0x0000100006067810 */ /* 0x000fe20007f5e0ff */
[----:B------:R-:W-:-:S03]  /*0310*/  VIADD R7, R7, 0x200 ;  /* 0x0000020007077836 */ /* 0x000fc60000000000 */
[----:B------:R-:W-:Y:S01]  /*0320*/  ISETP.NE.AND P1, PT, R0, RZ, PT ;  /* 0x000000ff0000720c */ /* 0x000fe20003f25270 */
[----:B------:R-:W-:Y:S01]  /*0330*/  IMAD.X R11, RZ, RZ, R11, P2 ;  /* 0x000000ffff0b7224 */ /* 0x000fe200010e060b */
[----:B--2--5:R-:W-:-:S11]  /*0340*/  DADD R2, R8, R2 ;  /* 0x0000000008027229 */ /* 0x024fd60000000002 */
[----:B------:R-:W-:Y:S05]  /*0350*/  @P1 BRA `(.L_x_9) ;  /* 0xfffffffc00d81947 */ /* 0x000fea000383ffff */
.L_x_8:
[----:B------:R-:W-:Y:S05]  /*0360*/  BSYNC.RECONVERGENT B2 ;  /* 0x0000000000027941 */ /* 0x000fea0003800200 */
.L_x_7:
[----:B------:R-:W-:Y:S05]  /*0370*/  @!P0 BRA `(.L_x_6) ;  /* 0x0000000400688947 */ /* 0x000fea0003800000 */
[----:B------:R-:W-:Y:S01]  /*0380*/  IMAD.IADD R0, R4, 0x1, -R7 ;  /* 0x0000000104007824 */ /* 0x000fe200078e0a07 */
[----:B------:R-:W-:Y:S01]  /*0390*/  BSSY.RECONVERGENT B2, `(.L_x_10) ;  /* 0x0000031000027945 */ /* 0x000fe20003800200 */
[----:B------:R-:W-:-:S03]  /*03a0*/  PLOP3.LUT P0, PT, PT, PT, PT, 0x80, 0x8 ;  /* 0x000000000008781c */ /* 0x000fc60003f0f070 */
[----:B------:R-:W-:-:S13]  /*03b0*/  ISETP.GT.AND P1, PT, R0, 0x1800, PT ;  /* 0x000018000000780c */ /* 0x000fda0003f24270 */
[----:B------:R-:W-:Y:S05]  /*03c0*/  @!P1 BRA `(.L_x_11) ;  /* 0x0000000000b49947 */ /* 0x000fea0003800000 */
[----:B------:R-:W-:Y:S01]  /*03d0*/  PLOP3.LUT P0, PT, PT, PT, PT, 0x8, 0x80 ;  /* 0x000000000080781c */ /* 0x000fe20003f0e170 */
[----:B------:R-:W-:-:S12]  /*03e0*/  VIADD R0, R4, 0xffffe800 ;  /* 0xffffe80004007836 */ /* 0x000fd80000000000 */
.L_x_12:
[----:B------:R-:W0:Y:S02]  /*03f0*/  LDC.64 R32, c[0x0][0x380] ;  /* 0x0000e000ff207b82 */ /* 0x000e240000000a00 */
[----:B0-----:R-:W-:-:S05]  /*0400*/  IMAD.WIDE R14, R7, 0x8, R32 ;  /* 0x00000008070e7825 */ /* 0x001fca00078e0220 */
[----:B------:R-:W2:Y:S04]  /*0410*/  LDG.E.64.CONSTANT R8, desc[UR6][R14.64] ;  /* 0x000000060e087981 */ /* 0x000ea8000c1e9b00 */
[----:B------:R-:W3:Y:S04]  /*0420*/  LDG.E.64.CONSTANT R10, desc[UR6][R14.64+0x1000] ;  /* 0x001000060e0a7981 */ /* 0x000ee8000c1e9b00 */
[----:B------:R-:W4:Y:S01]  /*0430*/  LDG.E.64.CONSTANT R12, desc[UR6][R14.64+0x2000] ;  /* 0x002000060e0c7981 */ /* 0x000f22000c1e9b00 */
[----:B------:R-:W-:-:S03]  /*0440*/  VIADD R41, R7, 0x800 ;  /* 0x0000080007297836 */ /* 0x000fc60000000000 */
[----:B------:R-:W4:Y:S01]  /*0450*/  LDG.E.64.CONSTANT R30, desc[UR6][R14.64+0x3000] ;  /* 0x003000060e1e7981 */ /* 0x000f22000c1e9b00 */
[----:B------:R-:W-:-:S05]  /*0460*/  IMAD.WIDE R40, R41, 0x8, R32 ;  /* 0x0000000829287825 */ /* 0x000fca00078e0220 */
[----:B------:R-:W4:Y:S04]  /*0470*/  LDG.E.64.CONSTANT R28, desc[UR6][R40.64] ;  /* 0x00000006281c7981 */ /* 0x000f28000c1e9b00 */
[----:B------:R-:W4:Y:S04]  /*0480*/  LDG.E.64.CONSTANT R26, desc[UR6][R40.64+0x1000] ;  /* 0x00100006281a7981 */ /* 0x000f28000c1e9b00 */
        /* <DEDUP_REMOVED lines=12> */
[----:B------:R-:W4:Y:S04]  /*0550*/  LDG.E.64.CONSTANT R34, desc[UR6][R44.64+0x2000] ;  /* 0x002000062c227981 */ /* 0x000f28000c1e9b00 */
[----:B------:R-:W4:Y:S01]  /*0560*/  LDG.E.64.CONSTANT R32, desc[UR6][R44.64+0x3000] ;  /* 0x003000062c207981 */ /* 0x000f22000c1e9b00 */
[----:B------:R-:W-:-:S05]  /*0570*/  VIADD R7, R7, 0x2000 ;  /* 0x0000200007077836 */ /* 0x000fca0000000000 */
[----:B------:R-:W-:Y:S01]  /*0580*/  ISETP.GE.AND P1, PT, R7, R0, PT ;  /* 0x000000000700720c */ /* 0x000fe20003f26270 */
[----:B--2--5:R-:W-:-:S08]  /*0590*/  DADD R8, R8, R2 ;  /* 0x0000000008087229 */ /* 0x024fd00000000002 */
[----:B---3--:R-:W-:-:S08]  /*05a0*/  DADD R8, R8, R10 ;  /* 0x0000000008087229 */ /* 0x008fd0000000000a */
[----:B----4-:R-:W-:-:S08]  /*05b0*/  DADD R8, R8, R12 ;  /* 0x0000000008087229 */ /* 0x010fd0000000000c */
[----:B------:R-:W-:-:S08]  /*05c0*/  DADD R8, R8, R30 ;  /* 0x0000000008087229 */ /* 0x000fd0000000001e */
        /* <DEDUP_REMOVED lines=11> */
[----:B------:R-:W-:Y:S01]  /*0680*/  DADD R2, R8, R32 ;  /* 0x0000000008027229 */ /* 0x000fe20000000020 */
[----:B------:R-:W-:Y:S10]  /*0690*/  @!P1 BRA `(.L_x_12) ;  /* 0xfffffffc00549947 */ /* 0x000ff4000383ffff */
.L_x_11:
[----:B------:R-:W-:Y:S05]  /*06a0*/  BSYNC.RECONVERGENT B2 ;  /* 0x0000000000027941 */ /* 0x000fea0003800200 */
.L_x_10:
[----:B------:R-:W-:Y:S01]  /*06b0*/  IMAD.IADD R0, R4, 0x1, -R7 ;  /* 0x0000000104007824 */ /* 0x000fe200078e0a07 */
[----:B------:R-:W-:Y:S04]  /*06c0*/  BSSY.RECONVERGENT B2, `(.L_x_13) ;  /* 0x0000019000027945 */ /* 0x000fe80003800200 */
[----:B------:R-:W-:-:S13]  /*06d0*/  ISETP.GT.AND P1, PT, R0, 0x800, PT ;  /* 0x000008000000780c */ /* 0x000fda0003f24270 */
[----:B------:R-:W-:Y:S05]  /*06e0*/  @!P1 BRA `(.L_x_14) ;  /* 0x0000000000589947 */ /* 0x000fea0003800000 */
        /* <DEDUP_REMOVED lines=12> */
[----:B------:R-:W-:Y:S01]  /*07b0*/  PLOP3.LUT P0, PT, PT, PT, PT, 0x8, 0x80 ;  /* 0x000000000080781c */ /* 0x000fe20003f0e170 */
[----:B------:R-:W-:Y:S01]  /*07c0*/  VIADD R7, R7, 0x1000 ;  /* 0x0000100007077836 */ /* 0x000fe20000000000 */
[----:B--2--5:R-:W-:-:S08]  /*07d0*/  DADD R10, R2, R10 ;  /* 0x00000000020a7229 */ /* 0x024fd0000000000a */
[----:B---3--:R-:W-:-:S08]  /*07e0*/  DADD R10, R10, R12 ;  /* 0x000000000a0a7229 */ /* 0x008fd0000000000c */
[----:B----4-:R-:W-:-:S08]  /*07f0*/  DADD R10, R10, R14 ;  /* 0x000000000a0a7229 */ /* 0x010fd0000000000e */
[----:B------:R-:W-:-:S08]  /*0800*/  DADD R10, R10, R16 ;  /* 0x000000000a0a7229 */ /* 0x000fd00000000010 */
[----:B------:R-:W-:-:S08]  /*0810*/  DADD R10, R10, R20 ;  /* 0x000000000a0a7229 */ /* 0x000fd00000000014 */
[----:B------:R-:W-:-:S08]  /*0820*/  DADD R10, R10, R22 ;  /* 0x000000000a0a7229 */ /* 0x000fd00000000016 */
[----:B------:R-:W-:-:S08]  /*0830*/  DADD R10, R10, R24 ;  /* 0x000000000a0a7229 */ /* 0x000fd00000000018 */
[----:B------:R-:W-:-:S11]  /*0840*/  DADD R2, R10, R26 ;  /* 0x000000000a027229 */ /* 0x000fd6000000001a */
.L_x_14:
[----:B------:R-:W-:Y:S05]  /*0850*/  BSYNC.RECONVERGENT B2 ;  /* 0x0000000000027941 */ /* 0x000fea0003800200 */
.L_x_13:
[----:B------:R-:W-:-:S13]  /*0860*/  ISETP.LT.OR P0, PT, R7, R4, P0 ;  /* 0x000000040700720c */ /* 0x000fda0000701670 */
[----:B------:R-:W-:Y:S05]  /*0870*/  @!P0 BRA `(.L_x_6) ;  /* 0x0000000000288947 */ /* 0x000fea0003800000 */
[----:B------:R-:W0:Y:S02]  /*0880*/  LDC.64 R8, c[0x0][0x380] ;  /* 0x0000e000ff087b82 */ /* 0x000e240000000a00 */
[----:B0-----:R-:W-:-:S05]  /*0890*/  IMAD.WIDE R6, R7, 0x8, R8 ;  /* 0x0000000807067825 */ /* 0x001fca00078e0208 */
[----:B------:R-:W2:Y:S04]  /*08a0*/  LDG.E.64.CONSTANT R8, desc[UR6][R6.64] ;  /* 0x0000000606087981 */ /* 0x000ea8000c1e9b00 */
[----:B------:R-:W3:Y:S04]  /*08b0*/  LDG.E.64.CONSTANT R10, desc[UR6][R6.64+0x1000] ;  /* 0x00100006060a7981 */ /* 0x000ee8000c1e9b00 */
[----:B------:R-:W4:Y:S04]  /*08c0*/  LDG.E.64.CONSTANT R12, desc[UR6][R6.64+0x2000] ;  /* 0x00200006060c7981 */ /* 0x000f28000c1e9b00 */
[----:B------:R-:W4:Y:S01]  /*08d0*/  LDG.E.64.CONSTANT R14, desc[UR6][R6.64+0x3000] ;  /* 0x00300006060e7981 */ /* 0x000f22000c1e9b00 */
[----:B--2--5:R-:W-:-:S08]  /*08e0*/  DADD R8, R2, R8 ;  /* 0x0000000002087229 */ /* 0x024fd00000000008 */
[----:B---3--:R-:W-:-:S08]  /*08f0*/  DADD R8, R8, R10 ;  /* 0x0000000008087229 */ /* 0x008fd0000000000a */
[----:B----4-:R-:W-:-:S08]  /*0900*/  DADD R8, R8, R12 ;  /* 0x0000000008087229 */ /* 0x010fd0000000000c */
[----:B------:R-:W-:-:S11]  /*0910*/  DADD R2, R8, R14 ;  /* 0x0000000008027229 */ /* 0x000fd6000000000e */
.L_x_6:
[----:B------:R-:W-:Y:S05]  /*0920*/  BSYNC.RECONVERGENT B1 ;  /* 0x0000000000017941 */ /* 0x000fea0003800200 */
.L_x_5:
[----:B------:R-:W-:-:S13]  /*0930*/  ISETP.GE.AND P0, PT, R4, 0x200, PT ;  /* 0x000002000400780c */ /* 0x000fda0003f06270 */
[----:B------:R-:W-:Y:S05]  /*0940*/  @!P0 BRA `(.L_x_15) ;  /* 0x0000000400148947 */ /* 0x000fea0003800000 */
[----:B------:R-:W0:Y:S01]  /*0950*/  S2R R12, SR_LANEID ;  /* 0x00000000000c7919 */ /* 0x000e220000000000 */
[----:B-----5:R-:W-:Y:S04]  /*0960*/  SHFL.DOWN PT, R6, R2, 0x1, 0x1f ;  /* 0x08201f0002067f89 */ /* 0x020fe800000e0000 */
[----:B------:R-:W1:Y:S02]  /*0970*/  SHFL.DOWN PT, R7, R3, 0x1, 0x1f ;  /* 0x08201f0003077f89 */ /* 0x000e6400000e0000 */
[----:B-1----:R-:W-:Y:S01]  /*0980*/  DADD R6, R6, R2 ;  /* 0x0000000006067229 */ /* 0x002fe20000000002 */
[C---:B0-----:R-:W-:Y:S02]  /*0990*/  ISETP.GT.AND P0, PT, R12.reuse, 0x1e, PT ;  /* 0x0000001e0c00780c */ /* 0x041fe40003f04270 */
[----:B------:R-:W-:-:S07]  /*09a0*/  ISETP.NE.AND P1, PT, R12, RZ, PT ;  /* 0x000000ff0c00720c */ /* 0x000fce0003f25270 */
[----:B------:R-:W-:Y:S02]  /*09b0*/  FSEL R8, R2, R6, P0 ;  /* 0x0000000602087208 */ /* 0x000fe40000000000 */
[----:B------:R-:W-:Y:S02]  /*09c0*/  FSEL R9, R3, R7, P0 ;  /* 0x0000000703097208 */ /* 0x000fe40000000000 */
[----:B------:R-:W-:Y:S01]  /*09d0*/  ISETP.GT.AND P0, PT, R12, 0x1d, PT ;  /* 0x0000001d0c00780c */ /* 0x000fe20003f04270 */
[----:B------:R-:W-:Y:S01]  /*09e0*/  SHFL.DOWN PT, R6, R8, 0x2, 0x1f ;  /* 0x08401f0008067f89 */ /* 0x000fe200000e0000 */
[----:B------:R-:W-:Y:S02]  /*09f0*/  @!P1 MOV R4, 0x400 ;  /* 0x0000040000049802 */ /* 0x000fe40000000f00 */
[----:B------:R-:W-:Y:S01]  /*0a00*/  @!P1 SHF.R.U32.HI R0, RZ, 0x2, R5 ;  /* 0x00000002ff009819 */ /* 0x000fe20000011605 */
[----:B------:R-:W0:Y:S03]  /*0a10*/  SHFL.DOWN PT, R7, R9, 0x2, 0x1f ;  /* 0x08401f0009077f89 */ /* 0x000e2600000e0000 */
[----:B------:R-:W-:Y:S01]  /*0a20*/  @!P1 LOP3.LUT R0, R0, 0xf8, RZ, 0xc0, !PT ;  /* 0x000000f800009812 */ /* 0x000fe200078ec0ff */
[----:B0-----:R-:W-:-:S10]  /*0a30*/  DADD R6, R6, R8 ;  /* 0x0000000006067229 */ /* 0x001fd40000000008 */
[----:B------:R-:W-:Y:S02]  /*0a40*/  FSEL R6, R8, R6, P0 ;  /* 0x0000000608067208 */ /* 0x000fe40000000000 */
[----:B------:R-:W-:Y:S02]  /*0a50*/  FSEL R7, R9, R7, P0 ;  /* 0x0000000709077208 */ /* 0x000fe40000000000 */
[----:B------:R-:W-:Y:S01]  /*0a60*/  ISETP.GT.AND P0, PT, R12, 0x1b, PT ;  /* 0x0000001b0c00780c */ /* 0x000fe20003f04270 */
[----:B------:R-:W-:Y:S04]  /*0a70*/  SHFL.DOWN PT, R2, R6, 0x4, 0x1f ;  /* 0x08801f0006027f89 */ /* 0x000fe800000e0000 */
[----:B------:R-:W0:Y:S01]  /*0a80*/  SHFL.DOWN PT, R3, R7, 0x4, 0x1f ;  /* 0x08801f0007037f89 */ /* 0x000e2200000e0000 */
[----:B------:R-:W1:Y:S01]  /*0a90*/  @!P1 S2R R9, SR_CgaCtaId ;  /* 0x0000000000099919 */ /* 0x000e620000008800 */
[----:B0-----:R-:W-:-:S10]  /*0aa0*/  DADD R2, R2, R6 ;  /* 0x0000000002027229 */ /* 0x001fd40000000006 */
[----:B------:R-:W-:Y:S02]  /*0ab0*/  FSEL R10, R6, R2, P0 ;  /* 0x00000002060a7208 */ /* 0x000fe40000000000 */
[----:B------:R-:W-:Y:S02]  /*0ac0*/  FSEL R11, R7, R3, P0 ;  /* 0x00000003070b7208 */ /* 0x000fe40000000000 */
[----:B------:R-:W-:Y:S01]  /*0ad0*/  ISETP.GT.AND P0, PT, R12, 0x17, PT ;  /* 0x000000170c00780c */ /* 0x000fe20003f04270 */
[----:B------:R-:W-:Y:S04]  /*0ae0*/  SHFL.DOWN PT, R2, R10, 0x8, 0x1f ;  /* 0x09001f000a027f89 */ /* 0x000fe800000e0000 */
[----:B------:R-:W0:Y:S02]  /*0af0*/  SHFL.DOWN PT, R3, R11, 0x8, 0x1f ;  /* 0x09001f000b037f89 */ /* 0x000e2400000e0000 */
[----:B0-----:R-:W-:-:S10]  /*0b00*/  DADD R2, R2, R10 ;  /* 0x0000000002027229 */ /* 0x001fd4000000000a */
[----:B------:R-:W-:Y:S02]  /*0b10*/  FSEL R6, R10, R2, P0 ;  /* 0x000000020a067208 */ /* 0x000fe40000000000 */
[----:B------:R-:W-:Y:S02]  /*0b20*/  FSEL R7, R11, R3, P0 ;  /* 0x000000030b077208 */ /* 0x000fe40000000000 */
[----:B-1----:R-:W-:Y:S01]  /*0b30*/  @!P1 LEA R11, R9, R4, 0x18 ;  /* 0x00000004090b9211 */ /* 0x002fe200078ec0ff */
[----:B------:R-:W-:Y:S01]  /*0b40*/  SHFL.DOWN PT, R2, R6, 0x10, 0x1f ;  /* 0x0a001f0006027f89 */ /* 0x000fe200000e0000 */
[----:B------:R-:W-:-:S03]  /*0b50*/  ISETP.NE.AND P0, PT, R5, RZ, PT ;  /* 0x000000ff0500720c */ /* 0x000fc60003f05270 */
[----:B------:R-:W0:Y:S01]  /*0b60*/  SHFL.DOWN PT, R3, R7, 0x10, 0x1f ;  /* 0x0a001f0007037f89 */ /* 0x000e2200000e0000 */
[----:B------:R-:W-:Y:S01]  /*0b70*/  @!P1 IMAD.IADD R11, R0, 0x1, R11 ;  /* 0x00000001000b9824 */ /* 0x000fe200078e020b */
[----:B0-----:R-:W-:-:S07]  /*0b80*/  DADD R8, R2, R6 ;  /* 0x0000000002087229 */ /* 0x001fce0000000006 */
[----:B------:R1:W-:Y:S01]  /*0b90*/  @!P1 STS.64 [R11+0x10], R8 ;  /* 0x000010080b009388 */ /* 0x0003e20000000a00 */
[----:B------:R-:W-:Y:S01]  /*0ba0*/  BAR.SYNC.DEFER_BLOCKING 0x0 ;  /* 0x0000000000007b1d */ /* 0x000fe20000010000 */
[----:B------:R-:W-:-:S04]  /*0bb0*/  ISETP.GT.AND P1, PT, R12, 0xf, PT ;  /* 0x0000000f0c00780c */ /* 0x000fc80003f24270 */
[----:B------:R-:W-:Y:S02]  /*0bc0*/  FSEL R2, R6, R8, P1 ;  /* 0x0000000806027208 */ /* 0x000fe40000800000 */
[----:B------:R-:W-:Y:S01]  /*0bd0*/  FSEL R3, R7, R9, P1 ;  /* 0x0000000907037208 */ /* 0x000fe20000800000 */
[----:B------:R-:W-:Y:S06]  /*0be0*/  @P0 BRA `(.L_x_16) ;  /* 0x0000001800440947 */ /* 0x000fec0003800000 */
[----:B------:R-:W0:Y:S01]  /*0bf0*/  S2UR UR5, SR_CgaCtaId ;  /* 0x00000000000579c3 */ /* 0x000e220000008800 */
[----:B------:R-:W-:Y:S02]  /*0c00*/  UMOV UR4, 0x400 ;  /* 0x0000040000047882 */ /* 0x000fe40000000000 */
[----:B0-----:R-:W-:-:S09]  /*0c10*/  ULEA UR4, UR5, UR4, 0x18 ;  /* 0x0000000405047291 */ /* 0x001fd2000f8ec0ff */
[----:B------:R-:W0:Y:S04]  /*0c20*/  LDS.64 R4, [UR4+0x18] ;  /* 0x00001804ff047984 */ /* 0x000e280008000a00 */
[----:B-1----:R-:W1:Y:S04]  /*0c30*/  LDS.128 R8, [UR4+0x20] ;  /* 0x00002004ff087984 */ /* 0x002e680008000c00 */
[----:B------:R-:W2:Y:S01]  /*0c40*/  LDS.128 R12, [UR4+0x30] ;  /* 0x00003004ff0c7984 */ /* 0x000ea20008000c00 */
[----:B0-----:R-:W-:-:S03]  /*0c50*/  DADD R2, R2, R4 ;  /* 0x0000000002027229 */ /* 0x001fc60000000004 */
[----:B------:R-:W0:Y:S05]  /*0c60*/  LDS.128 R4, [UR4+0x40] ;  /* 0x00004004ff047984 */ /* 0x000e2a0008000c00 */
[----:B-1----:R-:W-:-:S08]  /*0c70*/  DADD R2, R2, R8 ;  /* 0x0000000002027229 */ /* 0x002fd00000000008 */
[----:B------:R-:W-:Y:S01]  /*0c80*/  DADD R2, R2, R10 ;  /* 0x0000000002027229 */ /* 0x000fe2000000000a */
[----:B------:R-:W1:Y:S07]  /*0c90*/  LDS.128 R8, [UR4+0x50] ;  /* 0x00005004ff087984 */ /* 0x000e6e0008000c00 */
[----:B--2---:R-:W-:-:S08]  /*0ca0*/  DADD R2, R2, R12 ;  /* 0x0000000002027229 */ /* 0x004fd0000000000c */
[----:B------:R-:W-:Y:S01]  /*0cb0*/  DADD R2, R2, R14 ;  /* 0x0000000002027229 */ /* 0x000fe2000000000e */
[----:B------:R-:W2:Y:S07]  /*0cc0*/  LDS.128 R12, [UR4+0x60] ;  /* 0x00006004ff0c7984 */ /* 0x000eae0008000c00 */
[----:B0-----:R-:W-:-:S08]  /*0cd0*/  DADD R2, R2, R4 ;  /* 0x0000000002027229 */ /* 0x001fd00000000004 */
[----:B------:R-:W-:Y:S01]  /*0ce0*/  DADD R2, R2, R6 ;  /* 0x0000000002027229 */ /* 0x000fe20000000006 */
[----:B------:R-:W0:Y:S07]  /*0cf0*/  LDS.128 R4, [UR4+0x70] ;  /* 0x00007004ff047984 */ /* 0x000e2e0008000c00 */
[----:B-1----:R-:W-:-:S08]  /*0d00*/  DADD R2, R2, R8 ;  /* 0x0000000002027229 */ /* 0x002fd00000000008 */
[----:B------:R-:W-:Y:S01]  /*0d10*/  DADD R2, R2, R10 ;  /* 0x0000000002027229 */ /* 0x000fe2000000000a */
[----:B------:R-:W1:Y:S07]  /*0d20*/  LDS.128 R8, [UR4+0x80] ;  /* 0x00008004ff087984 */ /* 0x000e6e0008000c00 */
[----:B--2---:R-:W-:-:S08]  /*0d30*/  DADD R2, R2, R12 ;  /* 0x0000000002027229 */ /* 0x004fd0000000000c */
[----:B------:R-:W-:-:S08]  /*0d40*/  DADD R2, R2, R14 ;  /* 0x0000000002027229 */ /* 0x000fd0000000000e */
[----:B0-----:R-:W-:-:S08]  /*0d50*/  DADD R2, R2, R4 ;  /* 0x0000000002027229 */ /* 0x001fd00000000004 */
[----:B------:R-:W-:-:S08]  /*0d60*/  DADD R2, R2, R6 ;  /* 0x0000000002027229 */ /* 0x000fd00000000006 */
[----:B-1----:R-:W-:-:S08]  /*0d70*/  DADD R2, R2, R8 ;  /* 0x0000000002027229 */ /* 0x002fd00000000008 */
[----:B------:R-:W-:Y:S01]  /*0d80*/  DADD R2, R2, R10 ;  /* 0x0000000002027229 */ /* 0x000fe2000000000a */
[----:B------:R-:W-:Y:S10]  /*0d90*/  BRA `(.L_x_16) ;  /* 0x0000001400d87947 */ /* 0x000ff40003800000 */
.L_x_15:
[----:B------:R-:W-:Y:S01]  /*0da0*/  LOP3.LUT R0, R5, 0x3e0, RZ, 0xc0, !PT ;  /* 0x000003e005007812 */ /* 0x000fe200078ec0ff */
[----:B------:R-:W0:Y:S03]  /*0db0*/  S2R R10, SR_LANEID ;  /* 0x00000000000a7919 */ /* 0x000e260000000000 */
[----:B------:R-:W-:Y:S01]  /*0dc0*/  LOP3.LUT R9, RZ, R0, RZ, 0x33, !PT ;  /* 0x00000000ff097212 */ /* 0x000fe200078e33ff */
[----:B------:R-:W-:-:S04]  /*0dd0*/  VIADD R7, R0, 0x20 ;  /* 0x0000002000077836 */ /* 0x000fc80000000000 */
[----:B------:R-:W-:Y:S01]  /*0de0*/  IMAD.IADD R9, R9, 0x1, R4 ;  /* 0x0000000109097824 */ /* 0x000fe200078e0204 */
[----:B------:R-:W-:-:S04]  /*0df0*/  ISETP.GT.AND P0, PT, R7, R4, PT ;  /* 0x000000040700720c */ /* 0x000fc80003f04270 */
[----:B------:R-:W-:-:S05]  /*0e00*/  SEL R11, R9, 0x1f, P0 ;  /* 0x0000001f090b7807 */ /* 0x000fca0000000000 */
[----:B-----5:R-:W-:Y:S04]  /*0e10*/  SHFL.DOWN PT, R6, R2, 0x1, R11 ;  /* 0x0820000002067989 */ /* 0x020fe800000e000b */
[----:B------:R-:W1:Y:S01]  /*0e20*/  SHFL.DOWN PT, R7, R3, 0x1, R11 ;  /* 0x0820000003077989 */ /* 0x000e6200000e000b */
[C---:B0-----:R-:W-:Y:S01]  /*0e30*/  ISETP.GE.AND P0, PT, R10.reuse, R11, PT ;  /* 0x0000000b0a00720c */ /* 0x041fe20003f06270 */
[C---:B------:R-:W-:Y:S01]  /*0e40*/  VIADD R0, R10.reuse, 0x2 ;  /* 0x000000020a007836 */ /* 0x040fe20000000000 */
[----:B------:R-:W-:Y:S01]  /*0e50*/  ISETP.NE.AND P1, PT, R10, RZ, PT ;  /* 0x000000ff0a00720c */ /* 0x000fe20003f25270 */
[----:B-1----:R-:W-:-:S12]  /*0e60*/  DADD R6, R6, R2 ;  /* 0x0000000006067229 */ /* 0x002fd80000000002 */
[----:B------:R-:W0:Y:S01]  /*0e70*/  @!P1 S2R R12, SR_CgaCtaId ;  /* 0x00000000000c9919 */ /* 0x000e220000008800 */
[----:B------:R-:W-:Y:S02]  /*0e80*/  FSEL R8, R6, R2, !P0 ;  /* 0x0000000206087208 */ /* 0x000fe40004000000 */
[----:B------:R-:W-:Y:S02]  /*0e90*/  FSEL R9, R7, R3, !P0 ;  /* 0x0000000307097208 */ /* 0x000fe40004000000 */
[----:B------:R-:W-:Y:S01]  /*0ea0*/  ISETP.GT.AND P0, PT, R0, R11, PT ;  /* 0x0000000b0000720c */ /* 0x000fe20003f04270 */
[----:B------:R-:W-:Y:S01]  /*0eb0*/  SHFL.DOWN PT, R6, R8, 0x2, R11 ;  /* 0x0840000008067989 */ /* 0x000fe200000e000b */
[----:B------:R-:W-:-:S03]  /*0ec0*/  VIADD R0, R10, 0x4 ;  /* 0x000000040a007836 */ /* 0x000fc60000000000 */
[----:B------:R-:W1:Y:S02]  /*0ed0*/  SHFL.DOWN PT, R7, R9, 0x2, R11 ;  /* 0x0840000009077989 */ /* 0x000e6400000e000b */
[----:B-1----:R-:W-:-:S10]  /*0ee0*/  DADD R6, R6, R8 ;  /* 0x0000000006067229 */ /* 0x002fd40000000008 */
[----:B------:R-:W-:Y:S02]  /*0ef0*/  FSEL R6, R8, R6, P0 ;  /* 0x0000000608067208 */ /* 0x000fe40000000000 */
[----:B------:R-:W-:Y:S02]  /*0f00*/  FSEL R7, R9, R7, P0 ;  /* 0x0000000709077208 */ /* 0x000fe40000000000 */
        /* <DEDUP_REMOVED lines=16> */
[----:B------:R-:W-:Y:S02]  /*1010*/  @!P1 MOV R9, 0x400 ;  /* 0x0000040000099802 */ /* 0x000fe40000000f00 */
[----:B------:R-:W-:Y:S01]  /*1020*/  @!P1 SHF.R.U32.HI R8, RZ, 0x2, R5 ;  /* 0x00000002ff089819 */ /* 0x000fe20000011605 */
[----:B------:R-:W1:Y:S01]  /*1030*/  SHFL.DOWN PT, R3, R7, 0x10, R11 ;  /* 0x0a00000007037989 */ /* 0x000e6200000e000b */
[----:B0-----:R-:W-:-:S02]  /*1040*/  @!P1 LEA R9, R12, R9, 0x18 ;  /* 0x000000090c099211 */ /* 0x001fc400078ec0ff */
[----:B------:R-:W-:-:S05]  /*1050*/  @!P1 LOP3.LUT R8, R8, 0xf8, RZ, 0xc0, !PT ;  /* 0x000000f808089812 */ /* 0x000fca00078ec0ff */
[----:B------:R-:W-:Y:S01]  /*1060*/  @!P1 IMAD.IADD R9, R8, 0x1, R9 ;  /* 0x0000000108099824 */ /* 0x000fe200078e0209 */
[----:B-1----:R-:W-:-:S10]  /*1070*/  DADD R2, R2, R6 ;  /* 0x0000000002027229 */ /* 0x002fd40000000006 */
[----:B------:R-:W-:Y:S02]  /*1080*/  FSEL R2, R6, R2, P0 ;  /* 0x0000000206027208 */ /* 0x000fe40000000000 */
[----:B------:R-:W-:Y:S02]  /*1090*/  FSEL R3, R7, R3, P0 ;  /* 0x0000000307037208 */ /* 0x000fe40000000000 */
[----:B------:R-:W-:-:S03]  /*10a0*/  ISETP.NE.AND P0, PT, R5, RZ, PT ;  /* 0x000000ff0500720c */ /* 0x000fc60003f05270 */
[----:B------:R0:W-:Y:S01]  /*10b0*/  @!P1 STS.64 [R9+0x10], R2 ;  /* 0x0000100209009388 */ /* 0x0001e20000000a00 */
[----:B------:R-:W-:Y:S09]  /*10c0*/  BAR.SYNC.DEFER_BLOCKING 0x0 ;  /* 0x0000000000007b1d */ /* 0x000ff20000010000 */
[----:B------:R-:W-:Y:S05]  /*10d0*/  @P0 BRA `(.L_x_16) ;  /* 0x0000001400080947 */ /* 0x000fea0003800000 */
[----:B------:R-:W1:Y:S01]  /*10e0*/  S2UR UR5, SR_CgaCtaId ;  /* 0x00000000000579c3 */ /* 0x000e620000008800 */
[----:B------:R-:W-:Y:S01]  /*10f0*/  UMOV UR4, 0x400 ;  /* 0x0000040000047882 */ /* 0x000fe20000000000 */
[----:B------:R-:W-:Y:S01]  /*1100*/  ISETP.GT.AND P1, PT, R4, 0x20, PT ;  /* 0x000000200400780c */ /* 0x000fe20003f24270 */
[----:B-1----:R-:W-:-:S09]  /*1110*/  ULEA UR4, UR5, UR4, 0x18 ;  /* 0x0000000405047291 */ /* 0x002fd2000f8ec0ff */
[----:B------:R-:W1:Y:S04]  /*1120*/  LDS.64 R6, [UR4+0x18] ;  /* 0x00001804ff067984 */ /* 0x000e680008000a00 */
[----:B------:R-:W2:Y:S04]  /*1130*/  LDS.128 R12, [UR4+0x20] ;  /* 0x00002004ff0c7984 */ /* 0x000ea80008000c00 */
[----:B0-----:R-:W0:Y:S01]  /*1140*/  LDS.128 R8, [UR4+0x30] ;  /* 0x00003004ff087984 */ /* 0x001e220008000c00 */
[----:B-1----:R-:W-:-:S10]  /*1150*/  DADD R6, R2, R6 ;  /* 0x0000000002067229 */ /* 0x002fd40000000006 */
[----:B------:R-:W-:Y:S02]  /*1160*/  FSEL R2, R6, R2, P1 ;  /* 0x0000000206027208 */ /* 0x000fe40000800000 */
[----:B------:R-:W-:Y:S02]  /*1170*/  FSEL R3, R7, R3, P1 ;  /* 0x0000000307037208 */ /* 0x000fe40000800000 */
[----:B------:R-:W-:-:S04]  /*1180*/  ISETP.GT.AND P1, PT, R4, 0x40, PT ;  /* 0x000000400400780c */ /* 0x000fc80003f24270 */
[----:B--2---:R-:W-:-:S10]  /*1190*/  DADD R12, R12, R2 ;  /* 0x000000000c0c7229 */ /* 0x004fd40000000002 */
[----:B------:R-:W-:Y:S02]  /*11a0*/  FSEL R2, R12, R2, P1 ;  /* 0x000000020c027208 */ /* 0x000fe40000800000 */
[----:B------:R-:W-:Y:S02]  /*11b0*/  FSEL R3, R13, R3, P1 ;  /* 0x000000030d037208 */ /* 0x000fe40000800000 */
[----:B------:R-:W-:-:S04]  /*11c0*/  ISETP.GT.AND P1, PT, R4, 0x60, PT ;  /* 0x000000600400780c */ /* 0x000fc80003f24270 */
[----:B------:R-:W-:-:S10]  /*11d0*/  DADD R14, R2, R14 ;  /* 0x00000000020e7229 */ /* 0x000fd4000000000e */
[----:B------:R-:W-:Y:S02]  /*11e0*/  FSEL R2, R14, R2, P1 ;  /* 0x000000020e027208 */ /* 0x000fe40000800000 */
[----:B------:R-:W-:Y:S02]  /*11f0*/  FSEL R3, R15, R3, P1 ;  /* 0x000000030f037208 */ /* 0x000fe40000800000 */
[----:B------:R-:W1:Y:S01]  /*1200*/  LDS.128 R12, [UR4+0x40] ;  /* 0x00004004ff0c7984 */ /* 0x000e620008000c00 */
[----:B------:R-:W-:-:S03]  /*1210*/  ISETP.GT.AND P1, PT, R4, 0x80, PT ;  /* 0x000000800400780c */ /* 0x000fc60003f24270 */
[----:B0-----:R-:W-:-:S10]  /*1220*/  DADD R8, R8, R2 ;  /* 0x0000000008087229 */ /* 0x001fd40000000002 */
[----:B------:R-:W-:Y:S02]  /*1230*/  FSEL R2, R8, R2, P1 ;  /* 0x0000000208027208 */ /* 0x000fe40000800000 */
[----:B------:R-:W-:Y:S02]  /*1240*/  FSEL R3, R9, R3, P1 ;  /* 0x0000000309037208 */ /* 0x000fe40000800000 */
[----:B------:R-:W-:-:S04]  /*1250*/  ISETP.GT.AND P1, PT, R4, 0xa0, PT ;  /* 0x000000a00400780c */ /* 0x000fc80003f24270 */
[----:B------:R-:W-:-:S10]  /*1260*/  DADD R10, R2, R10 ;  /* 0x00000000020a7229 */ /* 0x000fd4000000000a */
[----:B------:R-:W-:Y:S02]  /*1270*/  FSEL R2, R10, R2, P1 ;  /* 0x000000020a027208 */ /* 0x000fe40000800000 */
[----:B------:R-:W-:Y:S02]  /*1280*/  FSEL R3, R11, R3, P1 ;  /* 0x000000030b037208 */ /* 0x000fe40000800000 */
[----:B------:R-:W0:Y:S01]  /*1290*/  LDS.128 R8, [UR4+0x50] ;  /* 0x00005004ff087984 */ /* 0x000e220008000c00 */
[----:B------:R-:W-:-:S03]  /*12a0*/  ISETP.GT.AND P1, PT, R4, 0xc0, PT ;  /* 0x000000c00400780c */ /* 0x000fc60003f24270 */
[----:B-1----:R-:W-:-:S10]  /*12b0*/  DADD R12, R12, R2 ;  /* 0x000000000c0c7229 */ /* 0x002fd40000000002 */
        /* <DEDUP_REMOVED lines=33> */
[----:B------:R-:W-:-:S04]  /*14d0*/  ISETP.GT.AND P1, PT, R4, 0x1c0, PT ;  /* 0x000001c00400780c */ /* 0x000fc80003f24270 */
[----:B-1----:R-:W-:-:S10]  /*14e0*/  DADD R12, R12, R2 ;  /* 0x000000000c0c7229 */ /* 0x002fd40000000002 */
[----:B------:R-:W-:Y:S02]  /*14f0*/  FSEL R2, R12, R2, P1 ;  /* 0x000000020c027208 */ /* 0x000fe40000800000 */
[----:B------:R-:W-:Y:S02]  /*1500*/  FSEL R3, R13, R3, P1 ;  /* 0x000000030d037208 */ /* 0x000fe40000800000 */
[----:B------:R-:W-:-:S04]  /*1510*/  ISETP.GT.AND P1, PT, R4, 0x1e0, PT ;  /* 0x000001e00400780c */ /* 0x000fc80003f24270 */
[----:B------:R-:W-:-:S10]  /*1520*/  DADD R14, R2, R14 ;  /* 0x00000000020e7229 */ /* 0x000fd4000000000e */
[----:B------:R-:W-:Y:S02]  /*1530*/  FSEL R2, R14, R2, P1 ;  /* 0x000000020e027208 */ /* 0x000fe40000800000 */
[----:B------:R-:W-:Y:S01]  /*1540*/  FSEL R3, R15, R3, P1 ;  /* 0x000000030f037208 */ /* 0x000fe20000800000 */
[----:B------:R-:W-:Y:S06]  /*1550*/  BRA `(.L_x_16) ;  /* 0x0000000c00e87947 */ /* 0x000fec0003800000 */
.L_x_2:
[----:B------:R-:W0:Y:S01]  /*1560*/  S2R R41, SR_TID.X ;  /* 0x0000000000297919 */ /* 0x000e220000002100 */
[----:B------:R-:W1:Y:S02]  /*1570*/  LDCU.64 UR4, c[0x0][0x380] ;  /* 0x00007000ff0477ac */ /* 0x000e640008000a00 */
[----:B-1----:R-:W-:Y:S02]  /*1580*/  IMAD.U32 R2, RZ, RZ, UR4 ;  /* 0x00000004ff027e24 */ /* 0x002fe4000f8e00ff */
[----:B------:R-:W-:Y:S02]  /*1590*/  IMAD.U32 R3, RZ, RZ, UR5 ;  /* 0x00000005ff037e24 */ /* 0x000fe4000f8e00ff */
[----:B0-----:R-:W-:-:S05]  /*15a0*/  IMAD.WIDE.U32 R18, R41, 0x8, R2 ;  /* 0x0000000829127825 */ /* 0x001fca00078e0002 */
[----:B------:R-:W2:Y:S04]  /*15b0*/  LDG.E.64.CONSTANT R20, desc[UR6][R18.64] ;  /* 0x0000000612147981 */ /* 0x000ea8000c1e9b00 */
[----:B------:R-:W2:Y:S04]  /*15c0*/  LDG.E.64.CONSTANT R6, desc[UR6][R18.64+0x1000] ;  /* 0x0010000612067981 */ /* 0x000ea8000c1e9b00 */
[----:B------:R-:W3:Y:S04]  /*15d0*/  LDG.E.64.CONSTANT R8, desc[UR6][R18.64+0x2000] ;  /* 0x0020000612087981 */ /* 0x000ee8000c1e9b00 */
[----:B------:R-:W4:Y:S04]  /*15e0*/  LDG.E.64.CONSTANT R10, desc[UR6][R18.64+0x3000] ;  /* 0x00300006120a7981 */ /* 0x000f28000c1e9b00 */
[----:B------:R-:W5:Y:S04]  /*15f0*/  LDG.E.64.CONSTANT R12, desc[UR6][R18.64+0x4000] ;  /* 0x00400006120c7981 */ /* 0x000f68000c1e9b00 */
[----:B------:R-:W5:Y:S04]  /*1600*/  LDG.E.64.CONSTANT R14, desc[UR6][R18.64+0x5000] ;  /* 0x00500006120e7981 */ /* 0x000f68000c1e9b00 */
[----:B------:R-:W5:Y:S01]  /*1610*/  LDG.E.64.CONSTANT R16, desc[UR6][R18.64+0x6000] ;  /* 0x0060000612107981 */ /* 0x000f62000c1e9b00 */
[----:B------:R-:W-:Y:S01]  /*1620*/  ISETP.GE.U32.AND P0, PT, R4, 0x1c00, PT ;  /* 0x00001c000400780c */ /* 0x000fe20003f06070 */
[----:B------:R-:W-:Y:S01]  /*1630*/  UMOV UR4, 0xe00 ;  /* 0x00000e0000047882 */ /* 0x000fe20000000000 */
[----:B--2---:R-:W-:-:S08]  /*1640*/  DADD R6, R20, R6 ;  /* 0x0000000014067229 */ /* 0x004fd00000000006 */
[----:B---3--:R-:W-:-:S08]  /*1650*/  DADD R6, R8, R6 ;  /* 0x0000000008067229 */ /* 0x008fd00000000006 */
[----:B----4-:R-:W-:-:S08]  /*1660*/  DADD R6, R10, R6 ;  /* 0x000000000a067229 */ /* 0x010fd00000000006 */
[----:B-----5:R-:W-:-:S08]  /*1670*/  DADD R6, R12, R6 ;  /* 0x000000000c067229 */ /* 0x020fd00000000006 */
[----:B------:R-:W-:-:S08]  /*1680*/  DADD R6, R14, R6 ;  /* 0x000000000e067229 */ /* 0x000fd00000000006 */
[----:B------:R-:W-:Y:S01]  /*1690*/  DADD R6, R16, R6 ;  /* 0x0000000010067229 */ /* 0x000fe20000000006 */
[----:B------:R-:W-:Y:S10]  /*16a0*/  @!P0 BRA `(.L_x_17) ;  /* 0x00000000006c8947 */ /* 0x000ff40003800000 */
[----:B------:R-:W0:Y:S01]  /*16b0*/  LDC R22, c[0x0][0x390] ;  /* 0x0000e400ff167b82 */ /* 0x000e220000000800 */
[----:B------:R-:W-:Y:S01]  /*16c0*/  VIADD R23, R4, 0xfffff200 ;  /* 0xfffff20004177836 */ /* 0x000fe20000000000 */
[----:B------:R-:W-:-:S06]  /*16d0*/  UMOV UR4, 0xe00 ;  /* 0x00000e0000047882 */ /* 0x000fcc0000000000 */
[----:B------:R-:W1:Y:S02]  /*16e0*/  LDC.64 R2, c[0x0][0x380] ;  /* 0x0000e000ff027b82 */ /* 0x000e640000000a00 */
.L_x_19:
[----:B------:R-:W-:-:S04]  /*16f0*/  VIADD R9, R41, UR4 ;  /* 0x0000000429097c36 */ /* 0x000fc80008000000 */
[----:B-1----:R-:W-:-:S05]  /*1700*/  IMAD.WIDE.U32 R8, R9, 0x8, R2 ;  /* 0x0000000809087825 */ /* 0x002fca00078e0002 */
[----:B------:R-:W2:Y:S04]  /*1710*/  LDG.E.64.CONSTANT R4, desc[UR6][R8.64] ;  /* 0x0000000608047981 */ /* 0x000ea8000c1e9b00 */
[----:B------:R-:W3:Y:S04]  /*1720*/  LDG.E.64.CONSTANT R10, desc[UR6][R8.64+0x1000] ;  /* 0x00100006080a7981 */ /* 0x000ee8000c1e9b00 */
[----:B------:R-:W4:Y:S04]  /*1730*/  LDG.E.64.CONSTANT R12, desc[UR6][R8.64+0x2000] ;  /* 0x00200006080c7981 */ /* 0x000f28000c1e9b00 */
[----:B------:R-:W5:Y:S04]  /*1740*/  LDG.E.64.CONSTANT R14, desc[UR6][R8.64+0x3000] ;  /* 0x00300006080e7981 */ /* 0x000f68000c1e9b00 */
[----:B------:R-:W5:Y:S04]  /*1750*/  LDG.E.64.CONSTANT R16, desc[UR6][R8.64+0x4000] ;  /* 0x0040000608107981 */ /* 0x000f68000c1e9b00 */
[----:B------:R-:W5:Y:S04]  /*1760*/  LDG.E.64.CONSTANT R18, desc[UR6][R8.64+0x5000] ;  /* 0x0050000608127981 */ /* 0x000f68000c1e9b00 */
[----:B------:R-:W5:Y:S01]  /*1770*/  LDG.E.64.CONSTANT R20, desc[UR6][R8.64+0x6000] ;  /* 0x0060000608147981 */ /* 0x000f62000c1e9b00 */
[----:B--2---:R-:W-:-:S08]  /*1780*/  DADD R4, R4, R6 ;  /* 0x0000000004047229 */ /* 0x004fd00000000006 */
[----:B---3--:R-:W-:-:S08]  /*1790*/  DADD R4, R10, R4 ;  /* 0x000000000a047229 */ /* 0x008fd00000000004 */
[----:B----4-:R-:W-:-:S08]  /*17a0*/  DADD R4, R12, R4 ;  /* 0x000000000c047229 */ /* 0x010fd00000000004 */
[----:B-----5:R-:W-:-:S08]  /*17b0*/  DADD R4, R14, R4 ;  /* 0x000000000e047229 */ /* 0x020fd00000000004 */
[----:B------:R-:W-:Y:S01]  /*17c0*/  DADD R16, R16, R4 ;  /* 0x0000000010107229 */ /* 0x000fe20000000004 */
[----:B0-----:R-:W-:-:S04]  /*17d0*/  IMAD.MOV.U32 R4, RZ, RZ, R22 ;  /* 0x000000ffff047224 */ /* 0x001fc800078e0016 */
[----:B------:R-:W-:-:S03]  /*17e0*/  VIADD R0, R4, -UR4 ;  /* 0x8000000404007c36 */ /* 0x000fc60008000000 */
[----:B------:R-:W-:Y:S02]  /*17f0*/  DADD R16, R18, R16 ;  /* 0x0000000012107229 */ /* 0x000fe40000000010 */
[----:B------:R-:W-:-:S06]  /*1800*/  ISETP.GE.AND P0, PT, R0, 0xe00, PT ;  /* 0x00000e000000780c */ /* 0x000fcc0003f06270 */
[----:B------:R-:W-:-:S07]  /*1810*/  DADD R6, R20, R16 ;  /* 0x0000000014067229 */ /* 0x000fce0000000010 */
[----:B------:R-:W-:Y:S05]  /*1820*/  @!P0 BRA `(.L_x_18) ;  /* 0x00000008001c8947 */ /* 0x000fea0003800000 */
[----:B------:R-:W-:-:S06]  /*1830*/  UIADD3 UR4, UPT, UPT, UR4, 0xe00, URZ ;  /* 0x00000e0004047890 */ /* 0x000fcc000fffe0ff */
[----:B------:R-:W-:-:S13]  /*1840*/  ISETP.LT.AND P0, PT, R23, UR4, PT ;  /* 0x0000000417007c0c */ /* 0x000fda000bf01270 */
[----:B------:R-:W-:Y:S05]  /*1850*/  @!P0 BRA `(.L_x_19) ;  /* 0xfffffffc00a48947 */ /* 0x000fea000383ffff */
.L_x_17:
[----:B------:R-:W-:-:S13]  /*1860*/  ISETP.LE.AND P0, PT, R4, UR4, PT ;  /* 0x0000000404007c0c */ /* 0x000fda000bf03270 */
[----:B------:R-:W-:Y:S05]  /*1870*/  @P0 BRA `(.L_x_18) ;  /* 0x0000000800080947 */ /* 0x000fea0003800000 */
[----:B------:R-:W-:Y:S01]  /*1880*/  VIADD R0, R4, -UR4 ;  /* 0x8000000404007c36 */ /* 0x000fe20008000000 */
[----:B------:R-:W-:Y:S04]  /*1890*/  BSSY.RECONVERGENT B1, `(.L_x_18) ;  /* 0x0000080000017945 */ /* 0x000fe80003800200 */
[----:B------:R-:W-:-:S13]  /*18a0*/  ISETP.GE.AND P0, PT, R41, R0, PT ;  /* 0x000000002900720c */ /* 0x000fda0003f06270 */
[----:B------:R-:W-:Y:S05]  /*18b0*/  @P0 BRA `(.L_x_20) ;  /* 0x0000000400f40947 */ /* 0x000fea0003800000 */
[----:B------:R-:W-:Y:S01]  /*18c0*/  LOP3.LUT R5, RZ, R41, RZ, 0x33, !PT ;  /* 0x00000029ff057212 */ /* 0x000fe200078e33ff */
[----:B------:R-:W-:Y:S01]  /*18d0*/  BSSY.RECONVERGENT B2, `(.L_x_21) ;  /* 0x0000014000027945 */ /* 0x000fe20003800200 */
[----:B------:R-:W-:Y:S02]  /*18e0*/  IMAD.MOV.U32 R45, RZ, RZ, R41 ;  /* 0x000000ffff2d7224 */ /* 0x000fe400078e0029 */
[----:B------:R-:W-:-:S04]  /*18f0*/  IADD3 R4, PT, PT, R4, -UR4, R5 ;  /* 0x8000000404047c10 */ /* 0x000fc8000fffe005 */
[C---:B------:R-:W-:Y:S02]  /*1900*/  LOP3.LUT R5, R4.reuse, 0x600, RZ, 0xc0, !PT ;  /* 0x0000060004057812 */ /* 0x040fe400078ec0ff */
[----:B------:R-:W-:Y:S02]  /*1910*/  ISETP.GE.U32.AND P1, PT, R4, 0x600, PT ;  /* 0x000006000400780c */ /* 0x000fe40003f26070 */
[----:B------:R-:W-:-:S13]  /*1920*/  ISETP.NE.AND P0, PT, R5, 0x600, PT ;  /* 0x000006000500780c */ /* 0x000fda0003f05270 */
[----:B------:R-:W-:Y:S05]  /*1930*/  @!P0 BRA `(.L_x_22) ;  /* 0x0000000000348947 */ /* 0x000fea0003800000 */
[----:B------:R-:W-:Y:S01]  /*1940*/  LEA.HI R4, R4, 0x1, RZ, 0x17 ;  /* 0x0000000104047811 */ /* 0x000fe200078fb8ff */
[----:B------:R-:W-:Y:S02]  /*1950*/  VIADD R9, R41, UR4 ;  /* 0x0000000429097c36 */ /* 0x000fe40008000000 */
[----:B------:R-:W-:Y:S01]  /*1960*/  IMAD.MOV.U32 R45, RZ, RZ, R41 ;  /* 0x000000ffff2d7224 */ /* 0x000fe200078e0029 */
[----:B------:R-:W-:-:S05]  /*1970*/  LOP3.LUT R4, R4, 0x3, RZ, 0xc0, !PT ;  /* 0x0000000304047812 */ /* 0x000fca00078ec0ff */
[----:B------:R-:W-:-:S07]  /*1980*/  IMAD.MOV R8, RZ, RZ, -R4 ;  /* 0x000000ffff087224 */ /* 0x000fce00078e0a04 */
.L_x_23:
[----:B------:R-:W-:-:S06]  /*1990*/  IMAD.WIDE.U32 R4, R9, 0x8, R2 ;  /* 0x0000000809047825 */ /* 0x000fcc00078e0002 */
[----:B------:R-:W2:Y:S01]  /*19a0*/  LDG.E.64.CONSTANT R4, desc[UR6][R4.64] ;  /* 0x0000000604047981 */ /* 0x000ea2000c1e9b00 */
[----:B------:R-:W-:Y:S02]  /*19b0*/  VIADD R8, R8, 0x1 ;  /* 0x0000000108087836 */ /* 0x000fe40000000000 */
[----:B------:R-:W-:Y:S02]  /*19c0*/  VIADD R45, R45, 0x200 ;  /* 0x000002002d2d7836 */ /* 0x000fe40000000000 */
[----:B------:R-:W-:Y:S01]  /*19d0*/  VIADD R9, R9, 0x200 ;  /* 0x0000020009097836 */ /* 0x000fe20000000000 */
[----:B------:R-:W-:Y:S01]  /*19e0*/  ISETP.NE.AND P0, PT, R8, RZ, PT ;  /* 0x000000ff0800720c */ /* 0x000fe20003f05270 */
[----:B--2---:R-:W-:-:S12]  /*19f0*/  DADD R6, R4, R6 ;  /* 0x0000000004067229 */ /* 0x004fd80000000006 */
[----:B------:R-:W-:Y:S05]  /*1a00*/  @P0 BRA `(.L_x_23) ;  /* 0xfffffffc00e00947 */ /* 0x000fea000383ffff */
.L_x_22:
[----:B------:R-:W-:Y:S05]  /*1a10*/  BSYNC.RECONVERGENT B2 ;  /* 0x0000000000027941 */ /* 0x000fea0003800200 */
.L_x_21:
[----:B------:R-:W-:Y:S05]  /*1a20*/  @!P1 BRA `(.L_x_20) ;  /* 0x0000000400989947 */ /* 0x000fea0003800000 */
[----:B------:R-:W0:Y:S01]  /*1a30*/  LDCU.64 UR8, c[0x0][0x380] ;  /* 0x00007000ff0877ac */ /* 0x000e220008000a00 */
[----:B------:R-:W-:Y:S01]  /*1a40*/  IMAD.IADD R9, R0, 0x1, -R45 ;  /* 0x0000000100097824 */ /* 0x000fe200078e0a2d */
[C---:B------:R-:W-:Y:S01]  /*1a50*/  IADD3 R5, P0, PT, R45.reuse, UR4, RZ ;  /* 0x000000042d057c10 */ /* 0x040fe2000ff1e0ff */
[----:B------:R-:W-:Y:S01]  /*1a60*/  BSSY.RECONVERGENT B2, `(.L_x_24) ;  /* 0x0000039000027945 */ /* 0x000fe20003800200 */
[----:B------:R-:W-:Y:S02]  /*1a70*/  VIADD R43, R45, UR4 ;  /* 0x000000042d2b7c36 */ /* 0x000fe40008000000 */
[----:B------:R-:W-:Y:S01]  /*1a80*/  ISETP.GT.AND P1, PT, R9, 0x1800, PT ;  /* 0x000018000900780c */ /* 0x000fe20003f24270 */
[----:B------:R-:W-:Y:S01]  /*1a90*/  IMAD.X R8, RZ, RZ, RZ, P0 ;  /* 0x000000ffff087224 */ /* 0x000fe200000e06ff */
[----:B0-----:R-:W-:-:S04]  /*1aa0*/  LEA R4, P0, R5, UR8, 0x3 ;  /* 0x0000000805047c11 */ /* 0x001fc8000f8018ff */
[----:B------:R-:W-:Y:S02]  /*1ab0*/  LEA.HI.X R5, R5, UR9, R8, 0x3, P0 ;  /* 0x0000000905057c11 */ /* 0x000fe400080f1c08 */
[----:B------:R-:W-:-:S05]  /*1ac0*/  IADD3 R4, P0, PT, R4, 0x2000, RZ ;  /* 0x0000200004047810 */ /* 0x000fca0007f1e0ff */
[----:B------:R-:W-:Y:S01]  /*1ad0*/  IMAD.X R5, RZ, RZ, R5, P0 ;  /* 0x000000ffff057224 */ /* 0x000fe200000e0605 */
[----:B------:R-:W-:Y:S01]  /*1ae0*/  PLOP3.LUT P0, PT, PT, PT, PT, 0x80, 0x8 ;  /* 0x000000000008781c */ /* 0x000fe20003f0f070 */
[----:B------:R-:W-:-:S12]  /*1af0*/  @!P1 BRA `(.L_x_25) ;  /* 0x0000000000bc9947 */ /* 0x000fd80003800000 */
[----:B------:R-:W-:Y:S01]  /*1b00*/  PLOP3.LUT P0, PT, PT, PT, PT, 0x8, 0x80 ;  /* 0x000000000080781c */ /* 0x000fe20003f0e170 */
[----:B------:R-:W-:-:S12]  /*1b10*/  VIADD R40, R0, 0xffffe800 ;  /* 0xffffe80000287836 */ /* 0x000fd80000000000 */
.L_x_26:
[C---:B------:R-:W-:Y:S01]  /*1b20*/  IMAD.WIDE.U32 R38, R43.reuse, 0x8, R2 ;  /* 0x000000082b267825 */ /* 0x040fe200078e0002 */
[----:B------:R-:W2:Y:S04]  /*1b30*/  LDG.E.64.CONSTANT R8, desc[UR6][R4.64+-0x1000] ;  /* 0xfff0000604087981 */ /* 0x000ea8000c1e9b00 */
[----:B------:R-:W3:Y:S04]  /*1b40*/  LDG.E.64.CONSTANT R10, desc[UR6][R4.64] ;  /* 0x00000006040a7981 */ /* 0x000ee8000c1e9b00 */
[----:B------:R-:W4:Y:S01]  /*1b50*/  LDG.E.64.CONSTANT R38, desc[UR6][R38.64] ;  /* 0x0000000626267981 */ /* 0x000f22000c1e9b00 */
[----:B------:R-:W-:-:S03]  /*1b60*/  VIADD R15, R43, 0x800 ;  /* 0x000008002b0f7836 */ /* 0x000fc60000000000 */
[----:B------:R-:W5:Y:S01]  /*1b70*/  LDG.E.64.CONSTANT R12, desc[UR6][R4.64+0x1000] ;  /* 0x00100006040c7981 */ /* 0x000f62000c1e9b00 */
[----:B------:R-:W-:-:S03]  /*1b80*/  IMAD.WIDE.U32 R14, R15, 0x8, R2 ;  /* 0x000000080f0e7825 */ /* 0x000fc600078e0002 */
[----:B------:R-:W5:Y:S04]  /*1b90*/  LDG.E.64.CONSTANT R16, desc[UR6][R4.64+0x3000] ;  /* 0x0030000604107981 */ /* 0x000f68000c1e9b00 */
[----:B------:R-:W5:Y:S04]  /*1ba0*/  LDG.E.64.CONSTANT R14, desc[UR6][R14.64] ;  /* 0x000000060e0e7981 */ /* 0x000f68000c1e9b00 */
[----:B------:R-:W5:Y:S01]  /*1bb0*/  LDG.E.64.CONSTANT R18, desc[UR6][R4.64+0x4000] ;  /* 0x0040000604127981 */ /* 0x000f62000c1e9b00 */
        /* <DEDUP_REMOVED lines=11> */
[----:B------:R-:W5:Y:S04]  /*1c70*/  LDG.E.64.CONSTANT R34, desc[UR6][R4.64+0xc000] ;  /* 0x00c0000604227981 */ /* 0x000f68000c1e9b00 */
[----:B------:R0:W5:Y:S01]  /*1c80*/  LDG.E.64.CONSTANT R36, desc[UR6][R4.64+0xd000] ;  /* 0x00d0000604247981 */ /* 0x000162000c1e9b00 */
[----:B------:R-:W-:-:S05]  /*1c90*/  VIADD R45, R45, 0x2000 ;  /* 0x000020002d2d7836 */ /* 0x000fca0000000000 */
[----:B------:R-:W-:Y:S02]  /*1ca0*/  ISETP.GE.AND P1, PT, R45, R40, PT ;  /* 0x000000282d00720c */ /* 0x000fe40003f26270 */
[----:B0-----:R-:W-:Y:S01]  /*1cb0*/  IADD3 R4, P2, PT, R4, 0x10000, RZ ;  /* 0x0001000004047810 */ /* 0x001fe20007f5e0ff */
[----:B------:R-:W-:-:S04]  /*1cc0*/  VIADD R43, R43, 0x2000 ;  /* 0x000020002b2b7836 */ /* 0x000fc80000000000 */
[----:B------:R-:W-:Y:S01]  /*1cd0*/  IMAD.X R5, RZ, RZ, R5, P2 ;  /* 0x000000ffff057224 */ /* 0x000fe200010e0605 */
[----:B----4-:R-:W-:-:S08]  /*1ce0*/  DADD R38, R38, R6 ;  /* 0x0000000026267229 */ /* 0x010fd00000000006 */
[----:B--2---:R-:W-:-:S08]  /*1cf0*/  DADD R8, R38, R8 ;  /* 0x0000000026087229 */ /* 0x004fd00000000008 */
[----:B---3--:R-:W-:-:S08]  /*1d00*/  DADD R8, R8, R10 ;  /* 0x0000000008087229 */ /* 0x008fd0000000000a */
[----:B-----5:R-:W-:-:S08]  /*1d10*/  DADD R8, R8, R12 ;  /* 0x0000000008087229 */ /* 0x020fd0000000000c */
        /* <DEDUP_REMOVED lines=13> */
.L_x_25:
[----:B------:R-:W-:Y:S05]  /*1df0*/  BSYNC.RECONVERGENT B2 ;  /* 0x0000000000027941 */ /* 0x000fea0003800200 */
.L_x_24:
[----:B------:R-:W-:Y:S01]  /*1e00*/  IMAD.IADD R8, R0, 0x1, -R45 ;  /* 0x0000000100087824 */ /* 0x000fe200078e0a2d */
[----:B------:R-:W-:Y:S04]  /*1e10*/  BSSY.RECONVERGENT B2, `(.L_x_27) ;  /* 0x000001c000027945 */ /* 0x000fe80003800200 */
[----:B------:R-:W-:-:S13]  /*1e20*/  ISETP.GT.AND P1, PT, R8, 0x800, PT ;  /* 0x000008000800780c */ /* 0x000fda0003f24270 */
[----:B------:R-:W-:Y:S05]  /*1e30*/  @!P1 BRA `(.L_x_28) ;  /* 0x0000000000649947 */ /* 0x000fea0003800000 */
        /* <DEDUP_REMOVED lines=9> */
[----:B------:R-:W5:Y:S04]  /*1ed0*/  LDG.E.64.CONSTANT R22, desc[UR6][R4.64+0x4000] ;  /* 0x0040000604167981 */ /* 0x000f68000c1e9b00 */
[----:B------:R0:W5:Y:S01]  /*1ee0*/  LDG.E.64.CONSTANT R8, desc[UR6][R4.64+0x5000] ;  /* 0x0050000604087981 */ /* 0x000162000c1e9b00 */
[----:B------:R-:W-:Y:S01]  /*1ef0*/  PLOP3.LUT P0, PT, PT, PT, PT, 0x8, 0x80 ;  /* 0x000000000080781c */ /* 0x000fe20003f0e170 */
[----:B------:R-:W-:-:S02]  /*1f00*/  VIADD R45, R45, 0x1000 ;  /* 0x000010002d2d7836 */ /* 0x000fc40000000000 */
[----:B------:R-:W-:Y:S01]  /*1f10*/  VIADD R43, R43, 0x1000 ;  /* 0x000010002b2b7836 */ /* 0x000fe20000000000 */
[----:B----4-:R-:W-:-:S08]  /*1f20*/  DADD R6, R6, R10 ;  /* 0x0000000006067229 */ /* 0x010fd0000000000a */
[----:B--2---:R-:W-:-:S08]  /*1f30*/  DADD R6, R6, R12 ;  /* 0x0000000006067229 */ /* 0x004fd0000000000c */
[----:B---3--:R-:W-:-:S08]  /*1f40*/  DADD R6, R6, R14 ;  /* 0x0000000006067229 */ /* 0x008fd0000000000e */
[----:B-----5:R-:W-:-:S08]  /*1f50*/  DADD R6, R6, R16 ;  /* 0x0000000006067229 */ /* 0x020fd00000000010 */
[----:B------:R-:W-:-:S08]  /*1f60*/  DADD R6, R6, R18 ;  /* 0x0000000006067229 */ /* 0x000fd00000000012 */
[----:B------:R-:W-:Y:S01]  /*1f70*/  DADD R6, R6, R20 ;  /* 0x0000000006067229 */ /* 0x000fe20000000014 */
[----:B------:R-:W-:-:S07]  /*1f80*/  IADD3 R10, P1, PT, R4, 0x8000, RZ ;  /* 0x00008000040a7810 */ /* 0x000fce0007f3e0ff */
[----:B------:R-:W-:Y:S01]  /*1f90*/  DADD R6, R6, R22 ;  /* 0x0000000006067229 */ /* 0x000fe20000000016 */
[----:B0-----:R-:W-:Y:S02]  /*1fa0*/  IMAD.X R5, RZ, RZ, R5, P1 ;  /* 0x000000ffff057224 */ /* 0x001fe400008e0605 */
[----:B------:R-:W-:-:S05]  /*1fb0*/  IMAD.MOV.U32 R4, RZ, RZ, R10 ;  /* 0x000000ffff047224 */ /* 0x000fca00078e000a */
[----:B------:R-:W-:-:S11]  /*1fc0*/  DADD R6, R6, R8 ;  /* 0x0000000006067229 */ /* 0x000fd60000000008 */
.L_x_28:
[----:B------:R-:W-:Y:S05]  /*1fd0*/  BSYNC.RECONVERGENT B2 ;  /* 0x0000000000027941 */ /* 0x000fea0003800200 */
.L_x_27:
[----:B------:R-:W-:-:S13]  /*1fe0*/  ISETP.LT.OR P0, PT, R45, R0, P0 ;  /* 0x000000002d00720c */ /* 0x000fda0000701670 */
[----:B------:R-:W-:Y:S05]  /*1ff0*/  @!P0 BRA `(.L_x_20) ;  /* 0x0000000000248947 */ /* 0x000fea0003800000 */
[----:B------:R-:W-:Y:S01]  /*2000*/  IMAD.WIDE.U32 R2, R43, 0x8, R2 ;  /* 0x000000082b027825 */ /* 0x000fe200078e0002 */
[----:B------:R-:W2:Y:S04]  /*2010*/  LDG.E.64.CONSTANT R8, desc[UR6][R4.64+-0x1000] ;  /* 0xfff0000604087981 */ /* 0x000ea8000c1e9b00 */
[----:B------:R-:W3:Y:S04]  /*2020*/  LDG.E.64.CONSTANT R10, desc[UR6][R4.64] ;  /* 0x00000006040a7981 */ /* 0x000ee8000c1e9b00 */
[----:B------:R-:W4:Y:S04]  /*2030*/  LDG.E.64.CONSTANT R2, desc[UR6][R2.64] ;  /* 0x0000000602027981 */ /* 0x000f28000c1e9b00 */
[----:B------:R-:W5:Y:S01]  /*2040*/  LDG.E.64.CONSTANT R12, desc[UR6][R4.64+0x1000] ;  /* 0x00100006040c7981 */ /* 0x000f62000c1e9b00 */
[----:B----4-:R-:W-:-:S08]  /*2050*/  DADD R6, R6, R2 ;  /* 0x0000000006067229 */ /* 0x010fd00000000002 */
[----:B--2---:R-:W-:-:S08]  /*2060*/  DADD R6, R6, R8 ;  /* 0x0000000006067229 */ /* 0x004fd00000000008 */
[----:B---3--:R-:W-:-:S08]  /*2070*/  DADD R6, R6, R10 ;  /* 0x0000000006067229 */ /* 0x008fd0000000000a */
[----:B-----5:R-:W-:-:S11]  /*2080*/  DADD R6, R6, R12 ;  /* 0x0000000006067229 */ /* 0x020fd6000000000c */
.L_x_20:
[----:B------:R-:W-:Y:S05]  /*2090*/  BSYNC.RECONVERGENT B1 ;  /* 0x0000000000017941 */ /* 0x000fea0003800200 */
.L_x_18:
[----:B------:R-:W0:Y:S01]  /*20a0*/  S2R R0, SR_LANEID ;  /* 0x0000000000007919 */ /* 0x000e220000000000 */
[----:B------:R-:W-:Y:S04]  /*20b0*/  SHFL.DOWN PT, R2, R6, 0x1, 0x1f ;  /* 0x08201f0006027f89 */ /* 0x000fe800000e0000 */
[----:B------:R-:W1:Y:S02]  /*20c0*/  SHFL.DOWN PT, R3, R7, 0x1, 0x1f ;  /* 0x08201f0007037f89 */ /* 0x000e6400000e0000 */
[----:B-1----:R-:W-:Y:S01]  /*20d0*/  DADD R2, R2, R6 ;  /* 0x0000000002027229 */ /* 0x002fe20000000006 */
[C---:B0-----:R-:W-:Y:S02]  /*20e0*/  ISETP.GT.AND P0, PT, R0.reuse, 0x1e, PT ;  /* 0x0000001e0000780c */ /* 0x041fe40003f04270 */
[----:B------:R-:W-:-:S07]  /*20f0*/  ISETP.NE.AND P1, PT, R0, RZ, PT ;  /* 0x000000ff0000720c */ /* 0x000fce0003f25270 */
        /* <DEDUP_REMOVED lines=15> */
[----:B------:R-:W-:Y:S01]  /*21f0*/  ISETP.GT.AND P0, PT, R0, 0x17, PT ;  /* 0x000000170000780c */ /* 0x000fe20003f04270 */
[----:B------:R-:W-:Y:S01]  /*2200*/  SHFL.DOWN PT, R2, R6, 0x8, 0x1f ;  /* 0x09001f0006027f89 */ /* 0x000fe200000e0000 */
[----:B------:R-:W-:-:S03]  /*2210*/  @!P1 MOV R8, 0x400 ;  /* 0x0000040000089802 */ /* 0x000fc60000000f00 */
[----:B------:R-:W0:Y:S01]  /*2220*/  SHFL.DOWN PT, R3, R7, 0x8, 0x1f ;  /* 0x09001f0007037f89 */ /* 0x000e2200000e0000 */
[----:B-1----:R-:W-:Y:S01]  /*2230*/  @!P1 LEA R11, R11, R8, 0x18 ;  /* 0x000000080b0b9211 */ /* 0x002fe200078ec0ff */
[----:B0-----:R-:W-:-:S10]  /*2240*/  DADD R2, R2, R6 ;  /* 0x0000000002027229 */ /* 0x001fd40000000006 */
[----:B------:R-:W-:Y:S02]  /*2250*/  FSEL R4, R6, R2, P0 ;  /* 0x0000000206047208 */ /* 0x000fe40000000000 */
[----:B------:R-:W-:Y:S02]  /*2260*/  FSEL R5, R7, R3, P0 ;  /* 0x0000000307057208 */ /* 0x000fe40000000000 */
[----:B------:R-:W-:Y:S01]  /*2270*/  @!P1 SHF.R.U32.HI R6, RZ, 0x2, R41 ;  /* 0x00000002ff069819 */ /* 0x000fe20000011629 */
[----:B------:R-:W-:Y:S01]  /*2280*/  SHFL.DOWN PT, R2, R4, 0x10, 0x1f ;  /* 0x0a001f0004027f89 */ /* 0x000fe200000e0000 */
[----:B------:R-:W-:Y:S02]  /*2290*/  ISETP.NE.AND P0, PT, R41, RZ, PT ;  /* 0x000000ff2900720c */ /* 0x000fe40003f05270 */
[----:B------:R-:W-:Y:S01]  /*22a0*/  @!P1 LOP3.LUT R6, R6, 0xf8, RZ, 0xc0, !PT ;  /* 0x000000f806069812 */ /* 0x000fe200078ec0ff */
[----:B------:R-:W0:Y:S04]  /*22b0*/  SHFL.DOWN PT, R3, R5, 0x10, 0x1f ;  /* 0x0a001f0005037f89 */ /* 0x000e2800000e0000 */
[----:B------:R-:W-:Y:S01]  /*22c0*/  @!P1 IMAD.IADD R11, R6, 0x1, R11 ;  /* 0x00000001060b9824 */ /* 0x000fe200078e020b */
[----:B0-----:R-:W-:-:S07]  /*22d0*/  DADD R2, R2, R4 ;  /* 0x0000000002027229 */ /* 0x001fce0000000004 */
[----:B------:R0:W-:Y:S01]  /*22e0*/  @!P1 STS.64 [R11+0x10], R2 ;  /* 0x000010020b009388 */ /* 0x0001e20000000a00 */
[----:B------:R-:W-:Y:S01]  /*22f0*/  BAR.SYNC.DEFER_BLOCKING 0x0 ;  /* 0x0000000000007b1d */ /* 0x000fe20000010000 */
[----:B------:R-:W-:-:S04]  /*2300*/  ISETP.GT.AND P1, PT, R0, 0xf, PT ;  /* 0x0000000f0000780c */ /* 0x000fc80003f24270 */
[----:B------:R-:W-:Y:S02]  /*2310*/  FSEL R0, R4, R2, P1 ;  /* 0x0000000204007208 */ /* 0x000fe40000800000 */
[----:B------:R-:W-:-:S03]  /*2320*/  FSEL R5, R5, R3, P1 ;  /* 0x0000000305057208 */ /* 0x000fc60000800000 */
[----:B0-----:R-:W-:Y:S02]  /*2330*/  IMAD.MOV.U32 R2, RZ, RZ, R0 ;  /* 0x000000ffff027224 */ /* 0x001fe400078e0000 */
[----:B------:R-:W-:Y:S01]  /*2340*/  IMAD.MOV.U32 R3, RZ, RZ, R5 ;  /* 0x000000ffff037224 */ /* 0x000fe200078e0005 */
[----:B------:R-:W-:Y:S06]  /*2350*/  @P0 BRA `(.L_x_16) ;  /* 0x0000000000680947 */ /* 0x000fec0003800000 */
[----:B------:R-:W0:Y:S01]  /*2360*/  S2UR UR5, SR_CgaCtaId ;  /* 0x00000000000579c3 */ /* 0x000e220000008800 */
[----:B------:R-:W-:Y:S02]  /*2370*/  UMOV UR4, 0x400 ;  /* 0x0000040000047882 */ /* 0x000fe40000000000 */
[----:B0-----:R-:W-:-:S09]  /*2380*/  ULEA UR4, UR5, UR4, 0x18 ;  /* 0x0000000405047291 */ /* 0x001fd2000f8ec0ff */
[----:B------:R-:W0:Y:S04]  /*2390*/  LDS.64 R4, [UR4+0x18] ;  /* 0x00001804ff047984 */ /* 0x000e280008000a00 */
[----:B------:R-:W1:Y:S04]  /*23a0*/  LDS.128 R8, [UR4+0x20] ;  /* 0x00002004ff087984 */ /* 0x000e680008000c00 */
        /* <DEDUP_REMOVED lines=20> */
[----:B------:R-:W-:-:S11]  /*24f0*/  DADD R2, R2, R10 ;  /* 0x0000000002027229 */ /* 0x000fd6000000000a */
.L_x_16:
[----:B------:R-:W-:Y:S05]  /*2500*/  BSYNC.RECONVERGENT B0 ;  /* 0x0000000000007941 */ /* 0x000fea0003800200 */
.L_x_1:
[----:B------:R-:W-:Y:S05]  /*2510*/  @P0 EXIT ;  /* 0x000000000000094d */ /* 0x000fea0003800000 */
[----:B------:R-:W0:Y:S01]  /*2520*/  LDCU.64 UR4, c[0x0][0x398] ;  /* 0x00007300ff0477ac */ /* 0x000e220008000a00 */
[----:B------:R-:W2:Y:S01]  /*2530*/  LDC.64 R4, c[0x0][0x388] ;  /* 0x0000e200ff047b82 */ /* 0x000ea20000000a00 */
[----:B0-----:R-:W-:-:S07]  /*2540*/  DADD R2, R2, UR4 ;  /* 0x0000000402027e29 */ /* 0x001fce0008000000 */
[----:B--2---:R-:W-:Y:S01]  /*2550*/  STG.E.64 desc[UR6][R4.64], R2 ;  /* 0x0000000204007986 */ /* 0x004fe2000c101b06 */
[----:B------:R-:W-:Y:S05]  /*2560*/  EXIT ;  /* 0x000000000000794d */ /* 0x000fea0003800000 */
.L_x_29:
[----:B------:R-:W-:-:S00]  /*2570*/  BRA `(.L_x_29) ;  /* 0xfffffffc00fc7947 */ /* 0x000fc0000383ffff */
[----:B------:R-:W-:-:S00]  /*2580*/  NOP ;  /* 0x0000000000007918 */ /* 0x000fc00000000000 */
[----:B------:R-:W-:-:S00]  /*2590*/  NOP ;  /* 0x0000000000007918 */ /* 0x000fc00000000000 */
[----:B------:R-:W-:-:S00]  /*25a0*/  NOP ;  /* 0x0000000000007918 */ /* 0x000fc00000000000 */
[----:B------:R-:W-:-:S00]  /*25b0*/  NOP ;  /* 0x0000000000007918 */ /* 0x000fc00000000000 */
[----:B------:R-:W-:-:S00]  /*25c0*/  NOP ;  /* 0x0000000000007918 */ /* 0x000fc00000000000 */
[----:B------:R-:W-:-:S00]  /*25d0*/  NOP ;  /* 0x0000000000007918 */ /* 0x000fc00000000000 */
[----:B------:R-:W-:-:S00]  /*25e0*/  NOP ;  /* 0x0000000000007918 */ /* 0x000fc00000000000 */
[----:B------:R-:W-:-:S00]  /*25f0*/  NOP ;  /* 0x0000000000007918 */ /* 0x000fc00000000000 */
.L_x_434:


//--------------------- .text._ZN3cub18CUB_300001_SM_10006detail6reduce18DeviceReduceKernelINS2_10policy_hubIdyN4cuda3std3__44plusIdEEE10Policy1000EN6thrust24THRUST_300001_SM_1000_NS6detail15normal_iteratorINSD_10device_ptrIdEEEEyS9_dNS7_10__identityEEEvT0_PT3_T1_NS0_13GridEvenShareISN_EET2_T4_ --------------------------
	.section	.text._ZN3cub18CUB_300001_SM_10006detail6reduce18DeviceReduceKernelINS2_10policy_hubIdyN4cuda3std3__44plusIdEEE10Policy1000EN6thrust24THRUST_300001_SM_1000_NS6detail15normal_iteratorINSD_10device_ptrIdEEEEyS9_dNS7_10__identityEEEvT0_PT3_T1_NS0_13GridEvenShareISN_EET2_T4_,"ax",@progbits
	.align	128
        .global         _ZN3cub18CUB_300001_SM_10006detail6reduce18DeviceReduceKernelINS2_10policy_hubIdyN4cuda3std3__44plusIdEEE10Policy1000EN6thrust24THRUST_300001_SM_1000_NS6detail15normal_iteratorINSD_10device_ptrIdEEEEyS9_dNS7_10__identityEEEvT0_PT3_T1_NS0_13GridEvenShareISN_EET2_T4_
        .type           _ZN3cub18CUB_300001_SM_10006detail6reduce18DeviceReduceKernelINS2_10policy_hubIdyN4cuda3std3__44plusIdEEE10Policy1000EN6thrust24THRUST_300001_SM_1000_NS6detail15normal_iteratorINSD_10device_ptrIdEEEEyS9_dNS7_10__identityEEEvT0_PT3_T1_NS0_13GridEvenShareISN_EET2_T4_,@function
        .size           _ZN3cub18CUB_300001_SM_10006detail6reduce18DeviceReduceKernelINS2_10policy_hubIdyN4cuda3std3__44plusIdEEE10Policy1000EN6thrust24THRUST_300001_SM_1000_NS6detail15normal_iteratorINSD_10device_ptrIdEEEEyS9_dNS7_10__identityEEEvT0_PT3_T1_NS0_13GridEvenShareISN_EET2_T4_,(.L_x_435 - _ZN3cub18CUB_300001_SM_10006detail6reduce18DeviceReduceKernelINS2_10policy_hubIdyN4cuda3std3__44plusIdEEE10Policy1000EN6thrust24THRUST_300001_SM_1000_NS6detail15normal_iteratorINSD_10device_ptrIdEEEEyS9_dNS7_10__identityEEEvT0_PT3_T1_NS0_13GridEvenShareISN_EET2_T4_)
        .other          _ZN3cub18CUB_300001_SM_10006detail6reduce18DeviceReduceKernelINS2_10policy_hubIdyN4cuda3std3__44plusIdEEE10Policy1000EN6thrust24THRUST_300001_SM_1000_NS6detail15normal_iteratorINSD_10device_ptrIdEEEEyS9_dNS7_10__identityEEEvT0_PT3_T1_NS0_13GridEvenShareISN_EET2_T4_,@"STO_CUDA_ENTRY STV_DEFAULT"
_ZN3cub18CUB_300001_SM_10006detail6reduce18DeviceReduceKernelINS2_10policy_hubIdyN4cuda3std3__44plusIdEEE10Policy1000EN6thrust24THRUST_300001_SM_1000_NS6detail15normal_iteratorINSD_10device_ptrIdEEEEyS9_dNS7_10__identityEEEvT0_PT3_T1_NS0_13GridEvenShareISN_EET2_T4_:
.text._ZN3cub18CUB_300001_SM_10006detail6reduce18DeviceReduceKernelINS2_10policy_hubIdyN4cuda3std3__44plusIdEEE10Policy1000EN6thrust24THRUST_300001_SM_1000_NS6detail15normal_iteratorINSD_10device_ptrIdEEEEyS9_dNS7_10__identityEEEvT0_PT3_T1_NS0_13GridEvenShareISN_EET2_T4_:
[----:B------:R-:W-:Y:S08]  /*0000*/  LDC R1, c[0x0][0x37c] ;  /* 0x0000df00ff017b82 */ /* 0x000ff00000000800 */
[----:B------:R-:W0:Y:S01]  /*0010*/  S2UR UR18, SR_CTAID.X ;  /* 0x00000000001279c3 */ /* 0x000e220000002500 */
[----:B------:R-:W1:Y:S01]  /*0020*/  LDCU.64 UR4, c[0x0][0x3b8] ;  /* 0x00007700ff0477ac */ /* 0x000e620008000a00 */
[----:B------:R-:W-:Y:S01]  /*0030*/  BSSY.RECONVERGENT B0, `(.L_x_30) ;  /* 0x0000277000007945 */ /* 0x000fe20003800200 */
[----:B------:R-:W2:Y:S01]  /*0040*/  LDCU UR11, c[0x0][0x3c0] ;  /* 0x00007800ff0b77ac */ /* 0x000ea20008000800 */
[----:B------:R-:W3:Y:S01]  /*0050*/  LDCU.64 UR16, c[0x0][0x358] ;  /* 0x00006b00ff1077ac */ /* 0x000ee20008000a00 */
[----:B-1----:R-:W-:-:S02]  /*0060*/  IMAD.U32 R12, RZ, RZ, UR4 ;  /* 0x00000004ff0c7e24 */ /* 0x002fc4000f8e00ff */
[----:B------:R-:W-:Y:S01]  /*0070*/  IMAD.U32 R3, RZ, RZ, UR5 ;  /* 0x00000005ff037e24 */ /* 0x000fe2000f8e00ff */
[----:B--2---:R-:W-:Y:S02]  /*0080*/  UIMAD UR5, UR11, 0xe00, URZ ;  /* 0x00000e000b0578a4 */ /* 0x004fe4000f8e02ff */
[----:B0-----:R-:W-:Y:S02]  /*0090*/  UIMAD UR9, UR18, 0xe00, URZ ;  /* 0x00000e00120978a4 */ /* 0x001fe4000f8e02ff */
[----:B------:R-:W-:-:S04]  /*00a0*/  USHF.R.S32.HI UR4, URZ, 0x1f, UR5 ;  /* 0x0000001fff047899 */ /* 0x000fc80008011405 */
[----:B------:R-:W-:-:S04]  /*00b0*/  IADD3 R13, P1, PT, R12, -UR9, RZ ;  /* 0x800000090c0d7c10 */ /* 0x000fc8000ff3e0ff */
[----:B------:R-:W-:Y:S02]  /*00c0*/  ISETP.GT.U32.AND P0, PT, R13, 0xdff, PT ;  /* 0x00000dff0d00780c */ /* 0x000fe40003f04070 */
[----:B------:R-:W-:-:S04]  /*00d0*/  IADD3.X R2, PT, PT, R3, -0x1, RZ, P1, !PT ;  /* 0xffffffff03027810 */ /* 0x000fc80000ffe4ff */
[----:B------:R-:W-:-:S13]  /*00e0*/  ISETP.GT.U32.AND.EX P0, PT, R2, RZ, PT, P0 ;  /* 0x000000ff0200720c */ /* 0x000fda0003f04100 */
[----:B---3--:R-:W-:Y:S05]  /*00f0*/  @P0 BRA `(.L_x_31) ;  /* 0x0000001400280947 */ /* 0x008fea0003800000 */
[----:B------:R-:W0:Y:S01]  /*0100*/  S2R R0, SR_TID.X ;  /* 0x0000000000007919 */ /* 0x000e220000002100 */
[----:B------:R-:W-:Y:S01]  /*0110*/  VIADD R3, R12, -UR9 ;  /* 0x800000090c037c36 */ /* 0x000fe20008000000 */
[----:B------:R-:W-:Y:S01]  /*0120*/  BSSY.RECONVERGENT B1, `(.L_x_32) ;  /* 0x000000a000017945 */ /* 0x000fe20003800200 */
[----:B------:R-:W-:-:S03]  /*0130*/  CS2R R8, SRZ ;  /* 0x0000000000087805 */ /* 0x000fc6000001ff00 */
[----:B0-----:R-:W-:Y:S01]  /*0140*/  ISETP.GE.AND P0, PT, R0, R3, PT ;  /* 0x000000030000720c */ /* 0x001fe20003f06270 */
[----:B------:R-:W-:-:S12]  /*0150*/  IMAD.MOV.U32 R2, RZ, RZ, R0 ;  /* 0x000000ffff027224 */ /* 0x000fd800078e0000 */
[----:B------:R-:W-:Y:S05]  /*0160*/  @P0 BRA `(.L_x_33) ;  /* 0x0000000000140947 */ /* 0x000fea0003800000 */
[----:B------:R-:W0:Y:S01]  /*0170*/  LDC.64 R8, c[0x0][0x380] ;  /* 0x0000e000ff087b82 */ /* 0x000e220000000a00 */
[----:B------:R-:W-:-:S04]  /*0180*/  VIADD R5, R0, UR9 ;  /* 0x0000000900057c36 */ /* 0x000fc80008000000 */
[----:B0-----:R-:W-:-:S06]  /*0190*/  IMAD.WIDE.U32 R8, R5, 0x8, R8 ;  /* 0x0000000805087825 */ /* 0x001fcc00078e0008 */
[----:B------:R-:W5:Y:S01]  /*01a0*/  LDG.E.64 R8, desc[UR16][R8.64] ;  /* 0x0000001008087981 */ /* 0x000f62000c1e1b00 */
[----:B------:R-:W-:-:S07]  /*01b0*/  VIADD R2, R0, 0x200 ;  /* 0x0000020000027836 */ /* 0x000fce0000000000 */
.L_x_33:
[----:B------:R-:W-:Y:S05]  /*01c0*/  BSYNC.RECONVERGENT B1 ;  /* 0x0000000000017941 */ /* 0x000fea0003800200 */
.L_x_32:
[----:B------:R-:W-:Y:S01]  /*01d0*/  ISETP.GE.AND P0, PT, R2, R3, PT ;  /* 0x000000030200720c */ /* 0x000fe20003f06270 */
[----:B------:R-:W-:-:S12]  /*01e0*/  BSSY.RECONVERGENT B1, `(.L_x_34) ;  /* 0x0000078000017945 */ /* 0x000fd80003800200 */
[----:B------:R-:W-:Y:S05]  /*01f0*/  @P0 BRA `(.L_x_35) ;  /* 0x0000000400d80947 */ /* 0x000fea0003800000 */
[----:B------:R-:W-:Y:S01]  /*0200*/  LOP3.LUT R5, RZ, R2, RZ, 0x33, !PT ;  /* 0x00000002ff057212 */ /* 0x000fe200078e33ff */
[----:B------:R-:W-:Y:S03]  /*0210*/  BSSY.RECONVERGENT B2, `(.L_x_36) ;  /* 0x0000036000027945 */ /* 0x000fe60003800200 */
[----:B------:R-:W-:-:S04]  /*0220*/  IADD3 R12, PT, PT, R12, -UR9, R5 ;  /* 0x800000090c0c7c10 */ /* 0x000fc8000fffe005 */
[C---:B------:R-:W-:Y:S02]  /*0230*/  ISETP.GE.U32.AND P1, PT, R12.reuse, 0x1e00, PT ;  /* 0x00001e000c00780c */ /* 0x040fe40003f26070 */
[----:B------:R-:W-:-:S04]  /*0240*/  LEA.HI R4, R12, 0x1, RZ, 0x17 ;  /* 0x000000010c047811 */ /* 0x000fc800078fb8ff */
[----:B------:R-:W-:-:S04]  /*0250*/  LOP3.LUT R5, R4, 0xf, RZ, 0xc0, !PT ;  /* 0x0000000f04057812 */ /* 0x000fc800078ec0ff */
[----:B------:R-:W-:-:S03]  /*0260*/  ISETP.NE.AND P0, PT, R5, RZ, PT ;  /* 0x000000ff0500720c */ /* 0x000fc60003f05270 */
[----:B------:R-:W-:Y:S10]  /*0270*/  @!P1 BRA `(.L_x_37) ;  /* 0x0000000000bc9947 */ /* 0x000ff40003800000 */
[----:B------:R-:W0:Y:S01]  /*0280*/  LDCU.64 UR4, c[0x0][0x380] ;  /* 0x00007000ff0477ac */ /* 0x000e220008000a00 */
[----:B------:R-:W-:Y:S01]  /*0290*/  IMAD.WIDE.U32 R6, R2, 0x8, RZ ;  /* 0x0000000802067825 */ /* 0x000fe200078e00ff */
[----:B------:R-:W-:-:S03]  /*02a0*/  LOP3.LUT R26, R4, 0xfffff0, RZ, 0xc0, !PT ;  /* 0x00fffff0041a7812 */ /* 0x000fc600078ec0ff */
[----:B------:R-:W-:Y:S02]  /*02b0*/  IMAD.U32 R11, RZ, RZ, UR18 ;  /* 0x00000012ff0b7e24 */ /* 0x000fe4000f8e00ff */
[----:B------:R-:W-:Y:S02]  /*02c0*/  IMAD.MOV R26, RZ, RZ, -R26 ;  /* 0x000000ffff1a7224 */ /* 0x000fe400078e0a1a */
[----:B------:R-:W-:-:S03]  /*02d0*/  IMAD.WIDE.U32 R6, R11, 0x7000, R6 ;  /* 0x000070000b067825 */ /* 0x000fc600078e0006 */
[----:B0-----:R-:W-:-:S04]  /*02e0*/  IADD3 R6, P1, PT, R6, UR4, RZ ;  /* 0x0000000406067c10 */ /* 0x001fc8000ff3e0ff */
[----:B------:R-:W-:-:S04]  /*02f0*/  IADD3 R6, P2, PT, R6, 0x8000, RZ ;  /* 0x0000800006067810 */ /* 0x000fc80007f5e0ff */
[----:B------:R-:W-:-:S09]  /*0300*/  IADD3.X R7, PT, PT, RZ, UR5, R7, P2, P1 ;  /* 0x00000005ff077c10 */ /* 0x000fd200097e2407 */
.L_x_38:
[----:B------:R-:W2:Y:S04]  /*0310*/  LDG.E.64 R10, desc[UR16][R6.64+-0x8000] ;  /* 0xff800010060a7981 */ /* 0x000ea8000c1e1b00 */
[----:B------:R-:W3:Y:S04]  /*0320*/  LDG.E.64 R12, desc[UR16][R6.64+-0x7000] ;  /* 0xff900010060c7981 */ /* 0x000ee8000c1e1b00 */
[----:B------:R-:W4:Y:S04]  /*0330*/  LDG.E.64 R14, desc[UR16][R6.64+-0x6000] ;  /* 0xffa00010060e7981 */ /* 0x000f28000c1e1b00 */
[----:B------:R-:W4:Y:S04]  /*0340*/  LDG.E.64 R16, desc[UR16][R6.64+-0x5000] ;  /* 0xffb0001006107981 */ /* 0x000f28000c1e1b00 */
[----:B------:R-:W4:Y:S04]  /*0350*/  LDG.E.64 R18, desc[UR16][R6.64+-0x4000] ;  /* 0xffc0001006127981 */ /* 0x000f28000c1e1b00 */
[----:B------:R-:W4:Y:S04]  /*0360*/  LDG.E.64 R20, desc[UR16][R6.64+-0x3000] ;  /* 0xffd0001006147981 */ /* 0x000f28000c1e1b00 */
[----:B------:R-:W4:Y:S04]  /*0370*/  LDG.E.64 R24, desc[UR16][R6.64+-0x2000] ;  /* 0xffe0001006187981 */ /* 0x000f28000c1e1b00 */
[----:B------:R-:W4:Y:S01]  /*0380*/  LDG.E.64 R22, desc[UR16][R6.64+-0x1000] ;  /* 0xfff0001006167981 */ /* 0x000f22000c1e1b00 */
[----:B--2--5:R-:W-:-:S03]  /*0390*/  DADD R10, R10, R8 ;  /* 0x000000000a0a7229 */ /* 0x024fc60000000008 */
[----:B------:R-:W2:Y:S05]  /*03a0*/  LDG.E.64 R8, desc[UR16][R6.64] ;  /* 0x0000001006087981 */ /* 0x000eaa000c1e1b00 */
[----:B---3--:R-:W-:Y:S02]  /*03b0*/  DADD R12, R10, R12 ;  /* 0x000000000a0c7229 */ /* 0x008fe4000000000c */
[----:B------:R-:W3:Y:S06]  /*03c0*/  LDG.E.64 R10, desc[UR16][R6.64+0x1000] ;  /* 0x00100010060a7981 */ /* 0x000eec000c1e1b00 */
[----:B----4-:R-:W-:-:S02]  /*03d0*/  DADD R14, R12, R14 ;  /* 0x000000000c0e7229 */ /* 0x010fc4000000000e */
[----:B------:R-:W4:Y:S06]  /*03e0*/  LDG.E.64 R12, desc[UR16][R6.64+0x2000] ;  /* 0x00200010060c7981 */ /* 0x000f2c000c1e1b00 */
[----:B------:R-:W-:Y:S02]  /*03f0*/  DADD R16, R14, R16 ;  /* 0x000000000e107229 */ /* 0x000fe40000000010 */
[----:B------:R-:W4:Y:S06]  /*0400*/  LDG.E.64 R14, desc[UR16][R6.64+0x3000] ;  /* 0x00300010060e7981 */ /* 0x000f2c000c1e1b00 */
[----:B------:R-:W-:-:S02]  /*0410*/  DADD R18, R16, R18 ;  /* 0x0000000010127229 */ /* 0x000fc40000000012 */
[----:B------:R-:W4:Y:S06]  /*0420*/  LDG.E.64 R16, desc[UR16][R6.64+0x4000] ;  /* 0x0040001006107981 */ /* 0x000f2c000c1e1b00 */
[----:B------:R-:W-:Y:S02]  /*0430*/  DADD R20, R18, R20 ;  /* 0x0000000012147229 */ /* 0x000fe40000000014 */
[----:B------:R-:W4:Y:S06]  /*0440*/  LDG.E.64 R18, desc[UR16][R6.64+0x5000] ;  /* 0x0050001006127981 */ /* 0x000f2c000c1e1b00 */
[----:B------:R-:W-:-:S02]  /*0450*/  DADD R24, R20, R24 ;  /* 0x0000000014187229 */ /* 0x000fc40000000018 */
[----:B------:R-:W4:Y:S06]  /*0460*/  LDG.E.64 R20, desc[UR16][R6.64+0x6000] ;  /* 0x0060001006147981 */ /* 0x000f2c000c1e1b00 */
[----:B------:R-:W-:Y:S02]  /*0470*/  DADD R22, R24, R22 ;  /* 0x0000000018167229 */ /* 0x000fe40000000016 */
[----:B------:R0:W4:Y:S01]  /*0480*/  LDG.E.64 R24, desc[UR16][R6.64+0x7000] ;  /* 0x0070001006187981 */ /* 0x000122000c1e1b00 */
[----:B------:R-:W-:Y:S02]  /*0490*/  VIADD R26, R26, 0x10 ;  /* 0x000000101a1a7836 */ /* 0x000fe40000000000 */
[----:B------:R-:W-:-:S03]  /*04a0*/  VIADD R2, R2, 0x2000 ;  /* 0x0000200002027836 */ /* 0x000fc60000000000 */
[----:B------:R-:W-:Y:S02]  /*04b0*/  ISETP.NE.AND P1, PT, R26, RZ, PT ;  /* 0x000000ff1a00720c */ /* 0x000fe40003f25270 */
[----:B0-----:R-:W-:-:S05]  /*04c0*/  IADD3 R6, P2, PT, R6, 0x10000, RZ ;  /* 0x0001000006067810 */ /* 0x001fca0007f5e0ff */
[----:B------:R-:W-:Y:S01]  /*04d0*/  IMAD.X R7, RZ, RZ, R7, P2 ;  /* 0x000000ffff077224 */ /* 0x000fe200010e0607 */
[----:B--2---:R-:W-:-:S08]  /*04e0*/  DADD R8, R22, R8 ;  /* 0x0000000016087229 */ /* 0x004fd00000000008 */
[----:B---3--:R-:W-:-:S08]  /*04f0*/  DADD R8, R8, R10 ;  /* 0x0000000008087229 */ /* 0x008fd0000000000a */
[----:B----4-:R-:W-:-:S08]  /*0500*/  DADD R8, R8, R12 ;  /* 0x0000000008087229 */ /* 0x010fd0000000000c */
[----:B------:R-:W-:-:S08]  /*0510*/  DADD R8, R8, R14 ;  /* 0x0000000008087229 */ /* 0x000fd0000000000e */
[----:B------:R-:W-:-:S08]  /*0520*/  DADD R8, R8, R16 ;  /* 0x0000000008087229 */ /* 0x000fd00000000010 */
[----:B------:R-:W-:-:S08]  /*0530*/  DADD R8, R8, R18 ;  /* 0x0000000008087229 */ /* 0x000fd00000000012 */
[----:B------:R-:W-:-:S08]  /*0540*/  DADD R8, R8, R20 ;  /* 0x0000000008087229 */ /* 0x000fd00000000014 */
[----:B------:R-:W-:Y:S01]  /*0550*/  DADD R8, R8, R24 ;  /* 0x0000000008087229 */ /* 0x000fe20000000018 */
[----:B------:R-:W-:Y:S10]  /*0560*/  @P1 BRA `(.L_x_38) ;  /* 0xfffffffc00681947 */ /* 0x000ff4000383ffff */
.L_x_37:
[----:B------:R-:W-:Y:S05]  /*0570*/  BSYNC.RECONVERGENT B2 ;  /* 0x0000000000027941 */ /* 0x000fea0003800200 */
.L_x_36:
[----:B------:R-:W-:Y:S05]  /*0580*/  @!P0 BRA `(.L_x_35) ;  /* 0x0000000000f48947 */ /* 0x000fea0003800000 */
[----:B------:R-:W-:Y:S01]  /*0590*/  ISETP.GE.U32.AND P1, PT, R5, 0x8, PT ;  /* 0x000000080500780c */ /* 0x000fe20003f26070 */
[----:B------:R-:W-:Y:S01]  /*05a0*/  BSSY.RECONVERGENT B2, `(.L_x_39) ;  /* 0x000001a000027945 */ /* 0x000fe20003800200 */
[----:B------:R-:W-:-:S04]  /*05b0*/  LOP3.LUT R26, R4, 0x7, RZ, 0xc0, !PT ;  /* 0x00000007041a7812 */ /* 0x000fc800078ec0ff */
[----:B------:R-:W-:-:S07]  /*05c0*/  ISETP.NE.AND P0, PT, R26, RZ, PT ;  /* 0x000000ff1a00720c */ /* 0x000fce0003f05270 */
[----:B------:R-:W-:Y:S06]  /*05d0*/  @!P1 BRA `(.L_x_40) ;  /* 0x0000000000589947 */ /* 0x000fec0003800000 */
[----:B------:R-:W0:Y:S01]  /*05e0*/  LDCU.64 UR4, c[0x0][0x380] ;  /* 0x00007000ff0477ac */ /* 0x000e220008000a00 */
[----:B------:R-:W-:-:S04]  /*05f0*/  IADD3 R5, P1, PT, R2, UR9, RZ ;  /* 0x0000000902057c10 */ /* 0x000fc8000ff3e0ff */
[----:B------:R-:W-:Y:S02]  /*0600*/  LEA.HI.X.SX32 R6, R2, RZ, 0x1, P1 ;  /* 0x000000ff02067211 */ /* 0x000fe400008f0eff */
[----:B0-----:R-:W-:-:S04]  /*0610*/  LEA R24, P1, R5, UR4, 0x3 ;  /* 0x0000000405187c11 */ /* 0x001fc8000f8218ff */
[----:B------:R-:W-:-:S05]  /*0620*/  LEA.HI.X R25, R5, UR5, R6, 0x3, P1 ;  /* 0x0000000505197c11 */ /* 0x000fca00088f1c06 */
        /* <DEDUP_REMOVED lines=17> */
.L_x_40:
[----:B------:R-:W-:Y:S05]  /*0740*/  BSYNC.RECONVERGENT B2 ;  /* 0x0000000000027941 */ /* 0x000fea0003800200 */
.L_x_39:
        /* <DEDUP_REMOVED lines=14> */
[----:B------:R-:W4:Y:S01]  /*0830*/  LDG.E.64 R14, desc[UR16][R4.64+0x3000] ;  /* 0x00300010040e7981 */ /* 0x000f22000c1e1b00 */
[----:B------:R-:W-:Y:S01]  /*0840*/  VIADD R2, R2, 0x800 ;  /* 0x0000080002027836 */ /* 0x000fe20000000000 */
[----:B--2--5:R-:W-:-:S08]  /*0850*/  DADD R6, R8, R6 ;  /* 0x0000000008067229 */ /* 0x024fd00000000006 */
[----:B---3--:R-:W-:-:S08]  /*0860*/  DADD R6, R6, R10 ;  /* 0x0000000006067229 */ /* 0x008fd0000000000a */
[----:B----4-:R-:W-:-:S08]  /*0870*/  DADD R6, R6, R12 ;  /* 0x0000000006067229 */ /* 0x010fd0000000000c */
[----:B------:R-:W-:-:S11]  /*0880*/  DADD R8, R6, R14 ;  /* 0x0000000006087229 */ /* 0x000fd6000000000e */
.L_x_42:
[----:B------:R-:W-:Y:S05]  /*0890*/  BSYNC.RECONVERGENT B2 ;  /* 0x0000000000027941 */ /* 0x000fea0003800200 */
.L_x_41:
[----:B------:R-:W-:Y:S05]  /*08a0*/  @!P0 BRA `(.L_x_35) ;  /* 0x00000000002c8947 */ /* 0x000fea0003800000 */
[----:B------:R-:W0:Y:S01]  /*08b0*/  LDC.64 R4, c[0x0][0x380] ;  /* 0x0000e000ff047b82 */ /* 0x000e220000000a00 */
[----:B------:R-:W-:Y:S02]  /*08c0*/  IMAD.U32 R7, RZ, RZ, UR18 ;  /* 0x00000012ff077e24 */ /* 0x000fe4000f8e00ff */
[----:B------:R-:W-:Y:S02]  /*08d0*/  IMAD.MOV R10, RZ, RZ, -R16 ;  /* 0x000000ffff0a7224 */ /* 0x000fe400078e0a10 */
[----:B0-----:R-:W-:-:S07]  /*08e0*/  IMAD.WIDE.U32 R4, R7, 0x7000, R4 ;  /* 0x0000700007047825 */ /* 0x001fce00078e0004 */
.L_x_43:
[----:B------:R-:W-:-:S06]  /*08f0*/  IMAD.WIDE R6, R2, 0x8, R4 ;  /* 0x0000000802067825 */ /* 0x000fcc00078e0204 */
[----:B------:R-:W2:Y:S01]  /*0900*/  LDG.E.64 R6, desc[UR16][R6.64] ;  /* 0x0000001006067981 */ /* 0x000ea2000c1e1b00 */
[----:B------:R-:W-:Y:S02]  /*0910*/  VIADD R10, R10, 0x1 ;  /* 0x000000010a0a7836 */ /* 0x000fe40000000000 */
[----:B------:R-:W-:-:S03]  /*0920*/  VIADD R2, R2, 0x200 ;  /* 0x0000020002027836 */ /* 0x000fc60000000000 */
[----:B------:R-:W-:Y:S01]  /*0930*/  ISETP.NE.AND P0, PT, R10, RZ, PT ;  /* 0x000000ff0a00720c */ /* 0x000fe20003f05270 */
[----:B--2--5:R-:W-:-:S12]  /*0940*/  DADD R8, R6, R8 ;  /* 0x0000000006087229 */ /* 0x024fd80000000008 */
[----:B------:R-:W-:Y:S05]  /*0950*/  @P0 BRA `(.L_x_43) ;  /* 0xfffffffc00e40947 */ /* 0x000fea000383ffff */
.L_x_35:
[----:B------:R-:W-:Y:S05]  /*0960*/  BSYNC.RECONVERGENT B1 ;  /* 0x0000000000017941 */ /* 0x000fea0003800200 */
.L_x_34:
        /* <DEDUP_REMOVED lines=12> */
[----:B------:R-:W-:-:S03]  /*0a30*/  @!P1 SHF.R.U32.HI R3, RZ, 0x2, R0 ;  /* 0x00000002ff039819 */ /* 0x000fc60000011600 */
[----:B------:R-:W0:Y:S01]  /*0a40*/  SHFL.DOWN PT, R5, R7, 0x2, 0x1f ;  /* 0x08401f0007057f89 */ /* 0x000e2200000e0000 */
[----:B------:R-:W-:Y:S01]  /*0a50*/  @!P1 LOP3.LUT R3, R3, 0xf8, RZ, 0xc0, !PT ;  /* 0x000000f803039812 */ /* 0x000fe200078ec0ff */
        /* <DEDUP_REMOVED lines=14> */
[----:B-1----:R-:W-:-:S05]  /*0b40*/  @!P1 LEA R10, R13, R10, 0x18 ;  /* 0x0000000a0d0a9211 */ /* 0x002fca00078ec0ff */
[----:B------:R-:W-:Y:S01]  /*0b50*/  @!P1 IMAD.IADD R3, R3, 0x1, R10 ;  /* 0x0000000103039824 */ /* 0x000fe200078e020a */
[----:B0-----:R-:W-:-:S10]  /*0b60*/  DADD R4, R4, R8 ;  /* 0x0000000004047229 */ /* 0x001fd40000000008 */
[----:B------:R-:W-:Y:S02]  /*0b70*/  FSEL R6, R8, R4, P0 ;  /* 0x0000000408067208 */ /* 0x000fe40000000000 */
[----:B------:R-:W-:Y:S02]  /*0b80*/  FSEL R7, R9, R5, P0 ;  /* 0x0000000509077208 */ /* 0x000fe40000000000 */
[----:B------:R-:W-:Y:S01]  /*0b90*/  ISETP.NE.AND P0, PT, R0, RZ, PT ;  /* 0x000000ff0000720c */ /* 0x000fe20003f05270 */
[----:B------:R-:W-:Y:S04]  /*0ba0*/  SHFL.DOWN PT, R4, R6, 0x10, 0x1f ;  /* 0x0a001f0006047f89 */ /* 0x000fe800000e0000 */
[----:B------:R-:W0:Y:S02]  /*0bb0*/  SHFL.DOWN PT, R5, R7, 0x10, 0x1f ;  /* 0x0a001f0007057f89 */ /* 0x000e2400000e0000 */
        /* <DEDUP_REMOVED lines=10> */
[----:B--2---:R-:W0:Y:S04]  /*0c60*/  LDS.64 R2, [UR4+0x18] ;  /* 0x00001804ff027984 */ /* 0x004e280008000a00 */
        /* <DEDUP_REMOVED lines=23> */
.L_x_44:
[----:B------:R-:W-:-:S05]  /*0de0*/  LOP3.LUT R2, R0, 0x3e0, RZ, 0xc0, !PT ;  /* 0x000003e000027812 */ /* 0x000fca00078ec0ff */
[----:B------:R-:W-:Y:S01]  /*0df0*/  VIADD R4, R2, 0x20 ;  /* 0x0000002002047836 */ /* 0x000fe20000000000 */
[----:B------:R-:W-:-:S04]  /*0e00*/  LOP3.LUT R2, RZ, R2, RZ, 0x33, !PT ;  /* 0x00000002ff027212 */ /* 0x000fc800078e33ff */
[----:B------:R-:W-:Y:S01]  /*0e10*/  ISETP.GT.AND P0, PT, R4, R3, PT ;  /* 0x000000030400720c */ /* 0x000fe20003f04270 */
[----:B------:R-:W-:-:S05]  /*0e20*/  IMAD.IADD R2, R3, 0x1, R2 ;  /* 0x0000000103027824 */ /* 0x000fca00078e0202 */
[----:B------:R-:W-:Y:S02]  /*0e30*/  SEL R5, R2, 0x1f, P0 ;  /* 0x0000001f02057807 */ /* 0x000fe40000000000 */
[----:B------:R-:W0:Y:S03]  /*0e40*/  S2R R2, SR_LANEID ;  /* 0x0000000000027919 */ /* 0x000e260000000000 */
[----:B-----5:R-:W-:Y:S04]  /*0e50*/  SHFL.DOWN PT, R6, R8, 0x1, R5 ;  /* 0x0820000008067989 */ /* 0x020fe800000e0005 */
[----:B------:R-:W1:Y:S02]  /*0e60*/  SHFL.DOWN PT, R7, R9, 0x1, R5 ;  /* 0x0820000009077989 */ /* 0x000e6400000e0005 */
[----:B-1----:R-:W-:Y:S01]  /*0e70*/  DADD R6, R6, R8 ;  /* 0x0000000006067229 */ /* 0x002fe20000000008 */
[C---:B0-----:R-:W-:Y:S01]  /*0e80*/  ISETP.GE.AND P0, PT, R2.reuse, R5, PT ;  /* 0x000000050200720c */ /* 0x041fe20003f06270 */
[C---:B------:R-:W-:Y:S01]  /*0e90*/  VIADD R4, R2.reuse, 0x2 ;  /* 0x0000000202047836 */ /* 0x040fe20000000000 */
[----:B------:R-:W-:-:S07]  /*0ea0*/  ISETP.NE.AND P1, PT, R2, RZ, PT ;  /* 0x000000ff0200720c */ /* 0x000fce0003f25270 */
[----:B------:R-:W-:Y:S02]  /*0eb0*/  FSEL R10, R6, R8, !P0 ;  /* 0x00000008060a7208 */ /* 0x000fe40004000000 */
[----:B------:R-:W-:Y:S02]  /*0ec0*/  FSEL R11, R7, R9, !P0 ;  /* 0x00000009070b7208 */ /* 0x000fe40004000000 */
[----:B------:R-:W-:Y:S01]  /*0ed0*/  ISETP.GT.AND P0, PT, R4, R5, PT ;  /* 0x000000050400720c */ /* 0x000fe20003f04270 */
[----:B------:R-:W-:Y:S01]  /*0ee0*/  SHFL.DOWN PT, R6, R10, 0x2, R5 ;  /* 0x084000000a067989 */ /* 0x000fe200000e0005 */
[----:B------:R-:W-:-:S03]  /*0ef0*/  VIADD R4, R2, 0x4 ;  /* 0x0000000402047836 */ /* 0x000fc60000000000 */
[----:B------:R-:W0:Y:S02]  /*0f00*/  SHFL.DOWN PT, R7, R11, 0x2, R5 ;  /* 0x084000000b077989 */ /* 0x000e2400000e0005 */
[----:B0-----:R-:W-:-:S10]  /*0f10*/  DADD R6, R6, R10 ;  /* 0x0000000006067229 */ /* 0x001fd4000000000a */
[----:B------:R-:W-:Y:S02]  /*0f20*/  FSEL R12, R10, R6, P0 ;  /* 0x000000060a0c7208 */ /* 0x000fe40000000000 */
[----:B------:R-:W-:Y:S02]  /*0f30*/  FSEL R13, R11, R7, P0 ;  /* 0x000000070b0d7208 */ /* 0x000fe40000000000 */
[----:B------:R-:W-:Y:S01]  /*0f40*/  ISETP.GT.AND P0, PT, R4, R5, PT ;  /* 0x000000050400720c */ /* 0x000fe20003f04270 */
[----:B------:R-:W-:Y:S01]  /*0f50*/  SHFL.DOWN PT, R6, R12, 0x4, R5 ;  /* 0x088000000c067989 */ /* 0x000fe200000e0005 */
[C---:B------:R-:W-:Y:S02]  /*0f60*/  VIADD R4, R2.reuse, 0x8 ;  /* 0x0000000802047836 */ /* 0x040fe40000000000 */
[----:B------:R-:W-:Y:S01]  /*0f70*/  VIADD R2, R2, 0x10 ;  /* 0x0000001002027836 */ /* 0x000fe20000000000 */
[----:B------:R-:W0:Y:S02]  /*0f80*/  SHFL.DOWN PT, R7, R13, 0x4, R5 ;  /* 0x088000000d077989 */ /* 0x000e2400000e0005 */
[----:B0-----:R-:W-:-:S10]  /*0f90*/  DADD R6, R6, R12 ;  /* 0x0000000006067229 */ /* 0x001fd4000000000c */
[----:B------:R-:W-:Y:S02]  /*0fa0*/  FSEL R8, R12, R6, P0 ;  /* 0x000000060c087208 */ /* 0x000fe40000000000 */
[----:B------:R-:W-:Y:S02]  /*0fb0*/  FSEL R9, R13, R7, P0 ;  /* 0x000000070d097208 */ /* 0x000fe40000000000 */
[----:B------:R-:W-:Y:S01]  /*0fc0*/  ISETP.GT.AND P0, PT, R4, R5, PT ;  /* 0x000000050400720c */ /* 0x000fe20003f04270 */
[----:B------:R-:W-:Y:S01]  /*0fd0*/  SHFL.DOWN PT, R6, R8, 0x8, R5 ;  /* 0x0900000008067989 */ /* 0x000fe200000e0005 */
[----:B------:R-:W-:-:S03]  /*0fe0*/  @!P1 SHF.R.U32.HI R4, RZ, 0x2, R0 ;  /* 0x00000002ff049819 */ /* 0x000fc60000011600 */
[----:B------:R-:W0:Y:S01]  /*0ff0*/  SHFL.DOWN PT, R7, R9, 0x8, R5 ;  /* 0x0900000009077989 */ /* 0x000e2200000e0005 */
[----:B------:R-:W-:Y:S01]  /*1000*/  @!P1 LOP3.LUT R4, R4, 0xf8, RZ, 0xc0, !PT ;  /* 0x000000f804049812 */ /* 0x000fe200078ec0ff */
[----:B------:R-:W1:Y:S01]  /*1010*/  @!P1 S2R R13, SR_CgaCtaId ;  /* 0x00000000000d9919 */ /* 0x000e620000008800 */
[----:B0-----:R-:W-:-:S10]  /*1020*/  DADD R6, R6, R8 ;  /* 0x0000000006067229 */ /* 0x001fd40000000008 */
[----:B------:R-:W-:Y:S02]  /*1030*/  FSEL R10, R8, R6, P0 ;  /* 0x00000006080a7208 */ /* 0x000fe40000000000 */
[----:B------:R-:W-:Y:S02]  /*1040*/  FSEL R11, R9, R7, P0 ;  /* 0x00000007090b7208 */ /* 0x000fe40000000000 */
[----:B------:R-:W-:Y:S01]  /*1050*/  @!P1 MOV R8, 0x400 ;  /* 0x0000040000089802 */ /* 0x000fe20000000f00 */
[----:B------:R-:W-:Y:S01]  /*1060*/  SHFL.DOWN PT, R6, R10, 0x10, R5 ;  /* 0x0a0000000a067989 */ /* 0x000fe200000e0005 */
[----:B------:R-:W-:Y:S02]  /*1070*/  ISETP.GT.AND P0, PT, R2, R5, PT ;  /* 0x000000050200720c */ /* 0x000fe40003f04270 */
[----:B-1----:R-:W-:Y:S01]  /*1080*/  @!P1 LEA R13, R13, R8, 0x18 ;  /* 0x000000080d0d9211 */ /* 0x002fe200078ec0ff */
[----:B------:R-:W0:Y:S04]  /*1090*/  SHFL.DOWN PT, R7, R11, 0x10, R5 ;  /* 0x0a0000000b077989 */ /* 0x000e2800000e0005 */
[----:B------:R-:W-:Y:S01]  /*10a0*/  @!P1 IMAD.IADD R13, R4, 0x1, R13 ;  /* 0x00000001040d9824 */ /* 0x000fe200078e020d */
[----:B0-----:R-:W-:-:S10]  /*10b0*/  DADD R6, R6, R10 ;  /* 0x0000000006067229 */ /* 0x001fd4000000000a */
[----:B------:R-:W-:Y:S02]  /*10c0*/  FSEL R8, R10, R6, P0 ;  /* 0x000000060a087208 */ /* 0x000fe40000000000 */
[----:B------:R-:W-:Y:S02]  /*10d0*/  FSEL R9, R11, R7, P0 ;  /* 0x000000070b097208 */ /* 0x000fe40000000000 */
[----:B------:R-:W-:-:S03]  /*10e0*/  ISETP.NE.AND P0, PT, R0, RZ, PT ;  /* 0x000000ff0000720c */ /* 0x000fc60003f05270 */
[----:B------:R1:W-:Y:S01]  /*10f0*/  @!P1 STS.64 [R13+0x10], R8 ;  /* 0x000010080d009388 */ /* 0x0003e20000000a00 */
[----:B------:R-:W-:Y:S09]  /*1100*/  BAR.SYNC.DEFER_BLOCKING 0x0 ;  /* 0x0000000000007b1d */ /* 0x000ff20000010000 */
[----:B------:R-:W-:Y:S05]  /*1110*/  @P0 BRA `(.L_x_45) ;  /* 0x0000001400a00947 */ /* 0x000fea0003800000 */
[----:B------:R-:W0:Y:S01]  /*1120*/  S2UR UR5, SR_CgaCtaId ;  /* 0x00000000000579c3 */ /* 0x000e220000008800 */
[----:B------:R-:W-:Y:S01]  /*1130*/  UMOV UR4, 0x400 ;  /* 0x0000040000047882 */ /* 0x000fe20000000000 */
[----:B------:R-:W-:Y:S01]  /*1140*/  ISETP.GT.AND P1, PT, R3, 0x20, PT ;  /* 0x000000200300780c */ /* 0x000fe20003f24270 */
[----:B0-----:R-:W-:-:S09]  /*1150*/  ULEA UR4, UR5, UR4, 0x18 ;  /* 0x0000000405047291 */ /* 0x001fd2000f8ec0ff */
[----:B------:R-:W0:Y:S04]  /*1160*/  LDS.64 R10, [UR4+0x18] ;  /* 0x00001804ff0a7984 */ /* 0x000e280008000a00 */
[----:B------:R-:W2:Y:S01]  /*1170*/  LDS.128 R4, [UR4+0x20] ;  /* 0x00002004ff047984 */ /* 0x000ea20008000c00 */
[----:B0-----:R-:W-:-:S10]  /*1180*/  DADD R10, R8, R10 ;  /* 0x00000000080a7229 */ /* 0x001fd4000000000a */
[----:B------:R-:W-:Y:S02]  /*1190*/  FSEL R12, R10, R8, P1 ;  /* 0x000000080a0c7208 */ /* 0x000fe40000800000 */
[----:B-1----:R-:W-:Y:S02]  /*11a0*/  FSEL R13, R11, R9, P1 ;  /* 0x000000090b0d7208 */ /* 0x002fe40000800000 */
[----:B------:R-:W0:Y:S01]  /*11b0*/  LDS.128 R8, [UR4+0x30] ;  /* 0x00003004ff087984 */ /* 0x000e220008000c00 */
[----:B------:R-:W-:-:S03]  /*11c0*/  ISETP.GT.AND P1, PT, R3, 0x40, PT ;  /* 0x000000400300780c */ /* 0x000fc60003f24270 */
        /* <DEDUP_REMOVED lines=61> */
.L_x_31:
[----:B------:R-:W0:Y:S01]  /*15a0*/  S2R R0, SR_TID.X ;  /* 0x0000000000007919 */ /* 0x000e220000002100 */
[----:B------:R-:W1:Y:S01]  /*15b0*/  LDC.64 R4, c[0x0][0x380] ;  /* 0x0000e000ff047b82 */ /* 0x000e620000000a00 */
[----:B0-----:R-:W-:-:S04]  /*15c0*/  VIADD R21, R0, UR9 ;  /* 0x0000000900157c36 */ /* 0x001fc80008000000 */
[----:B-1----:R-:W-:-:S05]  /*15d0*/  IMAD.WIDE.U32 R20, R21, 0x8, R4 ;  /* 0x0000000815147825 */ /* 0x002fca00078e0004 */
[----:B------:R-:W2:Y:S04]  /*15e0*/  LDG.E.64 R14, desc[UR16][R20.64] ;  /* 0x00000010140e7981 */ /* 0x000ea8000c1e1b00 */
[----:B------:R-:W2:Y:S04]  /*15f0*/  LDG.E.64 R16, desc[UR16][R20.64+0x1000] ;  /* 0x0010001014107981 */ /* 0x000ea8000c1e1b00 */
[----:B------:R-:W3:Y:S04]  /*1600*/  LDG.E.64 R18, desc[UR16][R20.64+0x2000] ;  /* 0x0020001014127981 */ /* 0x000ee8000c1e1b00 */
[----:B------:R-:W4:Y:S04]  /*1610*/  LDG.E.64 R10, desc[UR16][R20.64+0x3000] ;  /* 0x00300010140a7981 */ /* 0x000f28000c1e1b00 */
[----:B------:R-:W5:Y:S04]  /*1620*/  LDG.E.64 R6, desc[UR16][R20.64+0x4000] ;  /* 0x0040001014067981 */ /* 0x000f68000c1e1b00 */
[----:B------:R-:W5:Y:S04]  /*1630*/  LDG.E.64 R4, desc[UR16][R20.64+0x5000] ;  /* 0x0050001014047981 */ /* 0x000f68000c1e1b00 */
[----:B------:R-:W5:Y:S01]  /*1640*/  LDG.E.64 R8, desc[UR16][R20.64+0x6000] ;  /* 0x0060001014087981 */ /* 0x000f62000c1e1b00 */
[----:B------:R-:W-:-:S04]  /*1650*/  ISETP.GE.U32.AND P0, PT, R13, UR5, PT ;  /* 0x000000050d007c0c */ /* 0x000fc8000bf06070 */
[----:B------:R-:W-:Y:S01]  /*1660*/  ISETP.GE.U32.AND.EX P0, PT, R2, UR4, PT, P0 ;  /* 0x0000000402007c0c */ /* 0x000fe2000bf06100 */
[----:B--2---:R-:W-:-:S08]  /*1670*/  DADD R14, R14, R16 ;  /* 0x000000000e0e7229 */ /* 0x004fd00000000010 */
[----:B---3--:R-:W-:-:S08]  /*1680*/  DADD R14, R18, R14 ;  /* 0x00000000120e7229 */ /* 0x008fd0000000000e */
[----:B----4-:R-:W-:-:S08]  /*1690*/  DADD R10, R10, R14 ;  /* 0x000000000a0a7229 */ /* 0x010fd0000000000e */
[----:B-----5:R-:W-:-:S08]  /*16a0*/  DADD R6, R6, R10 ;  /* 0x0000000006067229 */ /* 0x020fd0000000000a */
[----:B------:R-:W-:-:S08]  /*16b0*/  DADD R4, R4, R6 ;  /* 0x0000000004047229 */ /* 0x000fd00000000006 */
[----:B------:R-:W-:Y:S01]  /*16c0*/  DADD R8, R8, R4 ;  /* 0x0000000008087229 */ /* 0x000fe20000000004 */
[----:B------:R-:W-:Y:S10]  /*16d0*/  @!P0 BRA `(.L_x_46) ;  /* 0x0000000c001c8947 */ /* 0x000ff40003800000 */
[----:B------:R-:W-:Y:S01]  /*16e0*/  UIADD3 UR7, UP0, UPT, UR5, UR9, URZ ;  /* 0x0000000905077290 */ /* 0x000fe2000ff1e0ff */
[----:B------:R-:W-:Y:S01]  /*16f0*/  IADD3 R23, P1, PT, R12, -0xe00, RZ ;  /* 0xfffff2000c177810 */ /* 0x000fe20007f3e0ff */
[----:B------:R-:W0:Y:S01]  /*1700*/  LDCU.64 UR12, c[0x0][0x380] ;  /* 0x00007000ff0c77ac */ /* 0x000e220008000a00 */
[----:B------:R-:W-:Y:S02]  /*1710*/  LOP3.LUT R5, RZ, R0, RZ, 0x33, !PT ;  /* 0x00000000ff057212 */ /* 0x000fe400078e33ff */
[----:B------:R-:W-:Y:S01]  /*1720*/  IADD3.X R22, PT, PT, R3, -0x1, RZ, P1, !PT ;  /* 0xffffffff03167810 */ /* 0x000fe20000ffe4ff */
[----:B------:R-:W-:Y:S01]  /*1730*/  UIADD3.X UR8, UPT, UPT, URZ, UR4, URZ, UP0, !UPT ;  /* 0x00000004ff087290 */ /* 0x000fe200087fe4ff */
[----:B------:R-:W-:Y:S01]  /*1740*/  ISETP.LT.U32.AND P0, PT, R23, UR7, PT ;  /* 0x0000000717007c0c */ /* 0x000fe2000bf01070 */
[----:B------:R-:W-:Y:S01]  /*1750*/  UMOV UR6, UR5 ;  /* 0x0000000500067c82 */ /* 0x000fe20008000000 */
[----:B------:R-:W-:Y:S01]  /*1760*/  IADD3 R7, P2, PT, R0, UR7, RZ ;  /* 0x0000000700077c10 */ /* 0x000fe2000ff5e0ff */
[----:B------:R-:W-:Y:S01]  /*1770*/  UMOV UR4, URZ ;  /* 0x000000ff00047c82 */ /* 0x000fe20008000000 */
[----:B------:R-:W-:Y:S01]  /*1780*/  IADD3 R5, PT, PT, R12, -UR5, R5 ;  /* 0x800000050c057c10 */ /* 0x000fe2000fffe005 */
[----:B------:R-:W-:Y:S01]  /*1790*/  IMAD.U32 R11, RZ, RZ, UR8 ;  /* 0x00000008ff0b7e24 */ /* 0x000fe2000f8e00ff */
[----:B------:R-:W-:Y:S01]  /*17a0*/  UMOV UR10, UR8 ;  /* 0x00000008000a7c82 */ /* 0x000fe20008000000 */
[----:B------:R-:W-:-:S03]  /*17b0*/  IMAD.X R0, RZ, RZ, UR8, P2 ;  /* 0x00000008ff007e24 */ /* 0x000fc600090e06ff */
[----:B------:R-:W-:Y:S02]  /*17c0*/  ISETP.GT.U32.AND.EX P0, PT, R11, R22, PT, P0 ;  /* 0x000000160b00720c */ /* 0x000fe40003f04100 */
[----:B0-----:R-:W-:-:S04]  /*17d0*/  LEA R6, P1, R7, UR12, 0x3 ;  /* 0x0000000c07067c11 */ /* 0x001fc8000f8218ff */
[----:B------:R-:W-:Y:S02]  /*17e0*/  IADD3 R6, P2, PT, R6, 0x8000, RZ ;  /* 0x0000800006067810 */ /* 0x000fe40007f5e0ff */
[----:B------:R-:W-:Y:S01]  /*17f0*/  LEA.HI.X R7, R7, UR13, R0, 0x3, P1 ;  /* 0x0000000d07077c11 */ /* 0x000fe200088f1c00 */
[----:B------:R-:W-:Y:S01]  /*1800*/  VIADD R0, R5, -UR9 ;  /* 0x8000000905007c36 */ /* 0x000fe20008000000 */
[----:B------:R-:W-:-:S03]  /*1810*/  UMOV UR9, UR7 ;  /* 0x0000000700097c82 */ /* 0x000fc60008000000 */
[----:B------:R-:W-:Y:S01]  /*1820*/  IMAD.X R7, RZ, RZ, R7, P2 ;  /* 0x000000ffff077224 */ /* 0x000fe200010e0607 */
[----:B------:R-:W-:Y:S06]  /*1830*/  @P0 BRA `(.L_x_47) ;  /* 0x0000000000b80947 */ /* 0x000fec0003800000 */
[----:B------:R-:W0:Y:S01]  /*1840*/  LDC.64 R2, c[0x0][0x3b8] ;  /* 0x0000ee00ff027b82 */ /* 0x000e220000000a00 */
[----:B------:R-:W1:Y:S01]  /*1850*/  LDCU UR11, c[0x0][0x3c0] ;  /* 0x00007800ff0b77ac */ /* 0x000e620008000800 */
[----:B------:R-:W2:Y:S01]  /*1860*/  LDCU.64 UR12, c[0x0][0x380] ;  /* 0x00007000ff0c77ac */ /* 0x000ea20008000a00 */
[----:B------:R-:W-:Y:S01]  /*1870*/  NOP ;  /* 0x0000000000007918 */ /* 0x000fe20000000000 */
.L_x_48:
[----:B------:R-:W3:Y:S02]  /*1880*/  S2R R4, SR_TID.X ;  /* 0x0000000000047919 */ /* 0x000ee40000002100 */
[----:B---3--:R-:W-:-:S05]  /*1890*/  IADD3 R4, P0, PT, R4, UR7, RZ ;  /* 0x0000000704047c10 */ /* 0x008fca000ff1e0ff */
[----:B------:R-:W-:Y:S01]  /*18a0*/  IMAD.X R5, RZ, RZ, UR8, P0 ;  /* 0x00000008ff057e24 */ /* 0x000fe200080e06ff */
[----:B--2---:R-:W-:-:S04]  /*18b0*/  LEA R24, P0, R4, UR12, 0x3 ;  /* 0x0000000c04187c11 */ /* 0x004fc8000f8018ff */
[----:B------:R-:W-:-:S05]  /*18c0*/  LEA.HI.X R25, R4, UR13, R5, 0x3, P0 ;  /* 0x0000000d04197c11 */ /* 0x000fca00080f1c05 */
[----:B------:R-:W2:Y:S04]  /*18d0*/  LDG.E.64 R12, desc[UR16][R24.64] ;  /* 0x00000010180c7981 */ /* 0x000ea8000c1e1b00 */
[----:B------:R-:W3:Y:S04]  /*18e0*/  LDG.E.64 R14, desc[UR16][R24.64+0x1000] ;  /* 0x00100010180e7981 */ /* 0x000ee8000c1e1b00 */
[----:B------:R-:W4:Y:S04]  /*18f0*/  LDG.E.64 R16, desc[UR16][R24.64+0x2000] ;  /* 0x0020001018107981 */ /* 0x000f28000c1e1b00 */
[----:B------:R-:W5:Y:S04]  /*1900*/  LDG.E.64 R18, desc[UR16][R24.64+0x3000] ;  /* 0x0030001018127981 */ /* 0x000f68000c1e1b00 */
[----:B------:R-:W5:Y:S04]  /*1910*/  LDG.E.64 R20, desc[UR16][R24.64+0x4000] ;  /* 0x0040001018147981 */ /* 0x000f68000c1e1b00 */
[----:B------:R-:W5:Y:S04]  /*1920*/  LDG.E.64 R4, desc[UR16][R24.64+0x5000] ;  /* 0x0050001018047981 */ /* 0x000f68000c1e1b00 */
[----:B------:R-:W5:Y:S01]  /*1930*/  LDG.E.64 R10, desc[UR16][R24.64+0x6000] ;  /* 0x00600010180a7981 */ /* 0x000f62000c1e1b00 */
[----:B-1----:R-:W-:-:S04]  /*1940*/  UIMAD UR14, UR11, 0xe00, URZ ;  /* 0x00000e000b0e78a4 */ /* 0x002fc8000f8e02ff */
[----:B------:R-:W-:Y:S02]  /*1950*/  USHF.R.S32.HI UR15, URZ, 0x1f, UR14 ;  /* 0x0000001fff0f7899 */ /* 0x000fe4000801140e */
[----:B------:R-:W-:-:S04]  /*1960*/  UIADD3 UR5, UP0, UPT, UR14, UR9, URZ ;  /* 0x000000090e057290 */ /* 0x000fc8000ff1e0ff */
[----:B------:R-:W-:Y:S01]  /*1970*/  UIADD3.X UR6, UPT, UPT, UR15, UR10, URZ, UP0, !UPT ;  /* 0x0000000a0f067290 */ /* 0x000fe200087fe4ff */
[----:B--2---:R-:W-:-:S08]  /*1980*/  DADD R12, R12, R8 ;  /* 0x000000000c0c7229 */ /* 0x004fd00000000008 */
[----:B---3--:R-:W-:-:S08]  /*1990*/  DADD R12, R14, R12 ;  /* 0x000000000e0c7229 */ /* 0x008fd0000000000c */
[----:B----4-:R-:W-:-:S08]  /*19a0*/  DADD R12, R16, R12 ;  /* 0x00000000100c7229 */ /* 0x010fd0000000000c */
[----:B-----5:R-:W-:-:S08]  /*19b0*/  DADD R12, R18, R12 ;  /* 0x00000000120c7229 */ /* 0x020fd0000000000c */
[----:B------:R-:W-:Y:S01]  /*19c0*/  DADD R20, R20, R12 ;  /* 0x0000000014147229 */ /* 0x000fe2000000000c */
[----:B0-----:R-:W-:-:S05]  /*19d0*/  IMAD.MOV.U32 R12, RZ, RZ, R2 ;  /* 0x000000ffff0c7224 */ /* 0x001fca00078e0002 */
[----:B------:R-:W-:Y:S02]  /*19e0*/  IADD3 R8, P1, PT, R12, -UR7, RZ ;  /* 0x800000070c087c10 */ /* 0x000fe4000ff3e0ff */
[----:B------:R-:W-:Y:S02]  /*19f0*/  DADD R4, R4, R20 ;  /* 0x0000000004047229 */ /* 0x000fe40000000014 */
[----:B------:R-:W-:Y:S02]  /*1a00*/  ISETP.GE.U32.AND P0, PT, R8, UR14, PT ;  /* 0x0000000e08007c0c */ /* 0x000fe4000bf06070 */
[----:B------:R-:W-:-:S04]  /*1a10*/  IADD3.X R8, PT, PT, R3, ~UR8, RZ, P1, !PT ;  /* 0x8000000803087c10 */ /* 0x000fc80008ffe4ff */
[----:B------:R-:W-:Y:S01]  /*1a20*/  ISETP.GE.U32.AND.EX P0, PT, R8, UR15, PT, P0 ;  /* 0x0000000f08007c0c */ /* 0x000fe2000bf06100 */
[----:B------:R-:W-:-:S12]  /*1a30*/  DADD R8, R10, R4 ;  /* 0x000000000a087229 */ /* 0x000fd80000000004 */
[----:B------:R-:W-:Y:S05]  /*1a40*/  @!P0 BRA `(.L_x_46) ;  /* 0x0000000800408947 */ /* 0x000fea0003800000 */
[----:B------:R-:W-:Y:S02]  /*1a50*/  UIADD3 UR7, UP0, UPT, UR14, UR7, URZ ;  /* 0x000000070e077290 */ /* 0x000fe4000ff1e0ff */
[----:B------:R-:W-:Y:S01]  /*1a60*/  IMAD.U32 R5, RZ, RZ, UR14 ;  /* 0x0000000eff057e24 */ /* 0x000fe2000f8e00ff */
[----:B------:R-:W-:Y:S01]  /*1a70*/  UIADD3 UR4, UPT, UPT, UR4, 0x1, URZ ;  /* 0x0000000104047890 */ /* 0x000fe2000fffe0ff */
[----:B------:R-:W-:Y:S01]  /*1a80*/  VIADD R0, R0, -UR14 ;  /* 0x8000000e00007c36 */ /* 0x000fe20008000000 */
[----:B------:R-:W-:Y:S01]  /*1a90*/  UIADD3.X UR8, UPT, UPT, UR15, UR8, URZ, UP0, !UPT ;  /* 0x000000080f087290 */ /* 0x000fe200087fe4ff */
[----:B------:R-:W-:Y:S01]  /*1aa0*/  IMAD.WIDE R6, R5, 0x8, R6 ;  /* 0x0000000805067825 */ /* 0x000fe200078e0206 */
[----:B------:R-:W-:Y:S01]  /*1ab0*/  ISETP.LT.U32.AND P0, PT, R23, UR7, PT ;  /* 0x0000000717007c0c */ /* 0x000fe2000bf01070 */
[----:B------:R-:W-:Y:S01]  /*1ac0*/  UMOV UR9, UR5 ;  /* 0x0000000500097c82 */ /* 0x000fe20008000000 */
[----:B------:R-:W-:Y:S02]  /*1ad0*/  UMOV UR10, UR6 ;  /* 0x00000006000a7c82 */ /* 0x000fe40008000000 */
[----:B------:R-:W-:-:S05]  /*1ae0*/  IMAD.U32 R11, RZ, RZ, UR8 ;  /* 0x00000008ff0b7e24 */ /* 0x000fca000f8e00ff */
[----:B------:R-:W-:-:S13]  /*1af0*/  ISETP.GT.U32.AND.EX P0, PT, R11, R22, PT, P0 ;  /* 0x000000160b00720c */ /* 0x000fda0003f04100 */
[----:B------:R-:W-:Y:S05]  /*1b00*/  @!P0 BRA `(.L_x_48) ;  /* 0xfffffffc005c8947 */ /* 0x000fea000383ffff */
[----:B------:R-:W-:-:S05]  /*1b10*/  UMOV UR6, UR14 ;  /* 0x0000000e00067c82 */ /* 0x000fca0008000000 */
.L_x_47:
[----:B------:R-:W0:Y:S01]  /*1b20*/  S2R R11, SR_TID.X ;  /* 0x00000000000b7919 */ /* 0x000e220000002100 */
[C---:B------:R-:W-:Y:S01]  /*1b30*/  VIADD R2, R12.reuse, -UR7 ;  /* 0x800000070c027c36 */ /* 0x040fe20008000000 */
[----:B------:R-:W-:Y:S01]  /*1b40*/  ISETP.LE.U32.AND P1, PT, R12, UR7, PT ;  /* 0x000000070c007c0c */ /* 0x000fe2000bf23070 */
[----:B------:R-:W-:Y:S01]  /*1b50*/  IMAD.U32 R4, RZ, RZ, UR8 ;  /* 0x00000008ff047e24 */ /* 0x000fe2000f8e00ff */
[----:B------:R-:W-:Y:S02]  /*1b60*/  BSSY.RECONVERGENT B1, `(.L_x_46) ;  /* 0x000007e000017945 */ /* 0x000fe40003800200 */
[----:B0-----:R-:W-:-:S04]  /*1b70*/  ISETP.GE.AND P0, PT, R11, R2, PT ;  /* 0x000000020b00720c */ /* 0x001fc80003f06270 */
[----:B------:R-:W-:-:S13]  /*1b80*/  ISETP.GE.U32.OR.EX P0, PT, R4, R3, P0, P1 ;  /* 0x000000030400720c */ /* 0x000fda0000706510 */
[----:B------:R-:W-:Y:S05]  /*1b90*/  @P0 BRA `(.L_x_49) ;  /* 0x0000000400e80947 */ /* 0x000fea0003800000 */
[----:B------:R-:W-:Y:S01]  /*1ba0*/  UIMAD UR5, UR18, 0xe00, URZ ;  /* 0x00000e00120578a4 */ /* 0x000fe2000f8e02ff */
[----:B------:R-:W-:Y:S01]  /*1bb0*/  LOP3.LUT R3, RZ, R11, RZ, 0x33, !PT ;  /* 0x0000000bff037212 */ /* 0x000fe200078e33ff */
[----:B------:R-:W-:Y:S01]  /*1bc0*/  UIMAD UR14, UR4, UR11, URZ ;  /* 0x0000000b040e72a4 */ /* 0x000fe2000f8e02ff */
[----:B------:R-:W-:Y:S01]  /*1bd0*/  BSSY.RECONVERGENT B2, `(.L_x_50) ;  /* 0x0000035000027945 */ /* 0x000fe20003800200 */
[----:B------:R-:W-:Y:S01]  /*1be0*/  UIADD3 UR5, UPT, UPT, UR5, UR6, URZ ;  /* 0x0000000605057290 */ /* 0x000fe2000fffe0ff */
[----:B------:R-:W-:-:S03]  /*1bf0*/  IMAD.MOV.U32 R2, RZ, RZ, R11 ;  /* 0x000000ffff027224 */ /* 0x000fc600078e000b */
[----:B------:R-:W-:Y:S02]  /*1c00*/  IMAD.U32 R5, RZ, RZ, UR14 ;  /* 0x0000000eff057e24 */ /* 0x000fe4000f8e00ff */
[----:B------:R-:W-:-:S05]  /*1c10*/  IADD3 R12, PT, PT, R12, -UR5, R3 ;  /* 0x800000050c0c7c10 */ /* 0x000fca000fffe003 */
[----:B------:R-:W-:-:S05]  /*1c20*/  IMAD R12, R5, -0xe00, R12 ;  /* 0xfffff200050c7824 */ /* 0x000fca00078e020c */
[C---:B------:R-:W-:Y:S02]  /*1c30*/  ISETP.GE.U32.AND P1, PT, R12.reuse, 0x1e00, PT ;  /* 0x00001e000c00780c */ /* 0x040fe40003f26070 */
[----:B------:R-:W-:-:S04]  /*1c40*/  LEA.HI R3, R12, 0x1, RZ, 0x17 ;  /* 0x000000010c037811 */ /* 0x000fc800078fb8ff */
[----:B------:R-:W-:-:S04]  /*1c50*/  LOP3.LUT R4, R3, 0xf, RZ, 0xc0, !PT ;  /* 0x0000000f03047812 */ /* 0x000fc800078ec0ff */
[----:B------:R-:W-:-:S03]  /*1c60*/  ISETP.NE.AND P0, PT, R4, RZ, PT ;  /* 0x000000ff0400720c */ /* 0x000fc60003f05270 */
[----:B------:R-:W-:Y:S10]  /*1c70*/  @!P1 BRA `(.L_x_51) ;  /* 0x0000000000a89947 */ /* 0x000ff40003800000 */
[----:B------:R-:W-:-:S04]  /*1c80*/  LEA.HI R2, R0, 0x1, RZ, 0x17 ;  /* 0x0000000100027811 */ /* 0x000fc800078fb8ff */
[----:B------:R-:W-:Y:S01]  /*1c90*/  LOP3.LUT R5, R2, 0xfffff0, RZ, 0xc0, !PT ;  /* 0x00fffff002057812 */ /* 0x000fe200078ec0ff */
[----:B------:R-:W-:-:S04]  /*1ca0*/  IMAD.MOV.U32 R2, RZ, RZ, R11 ;  /* 0x000000ffff027224 */ /* 0x000fc800078e000b */
[----:B------:R-:W-:-:S07]  /*1cb0*/  IMAD.MOV R5, RZ, RZ, -R5 ;  /* 0x000000ffff057224 */ /* 0x000fce00078e0a05 */
.L_x_52:
[----:B------:R-:W2:Y:S04]  /*1cc0*/  LDG.E.64 R20, desc[UR16][R6.64+-0x8000] ;  /* 0xff80001006147981 */ /* 0x000ea8000c1e1b00 */
[----:B------:R-:W3:Y:S04]  /*1cd0*/  LDG.E.64 R18, desc[UR16][R6.64+-0x7000] ;  /* 0xff90001006127981 */ /* 0x000ee8000c1e1b00 */
[----:B------:R-:W4:Y:S04]  /*1ce0*/  LDG.E.64 R16, desc[UR16][R6.64+-0x6000] ;  /* 0xffa0001006107981 */ /* 0x000f28000c1e1b00 */
[----:B------:R-:W5:Y:S04]  /*1cf0*/  LDG.E.64 R14, desc[UR16][R6.64+-0x5000] ;  /* 0xffb00010060e7981 */ /* 0x000f68000c1e1b00 */
[----:B------:R-:W5:Y:S04]  /*1d00*/  LDG.E.64 R12, desc[UR16][R6.64+-0x4000] ;  /* 0xffc00010060c7981 */ /* 0x000f68000c1e1b00 */
[----:B------:R-:W5:Y:S04]  /*1d10*/  LDG.E.64 R10, desc[UR16][R6.64+-0x3000] ;  /* 0xffd00010060a7981 */ /* 0x000f68000c1e1b00 */
[----:B------:R-:W5:Y:S04]  /*1d20*/  LDG.E.64 R24, desc[UR16][R6.64+-0x2000] ;  /* 0xffe0001006187981 */ /* 0x000f68000c1e1b00 */
[----:B------:R-:W5:Y:S01]  /*1d30*/  LDG.E.64 R22, desc[UR16][R6.64+-0x1000] ;  /* 0xfff0001006167981 */ /* 0x000f62000c1e1b00 */
[----:B--2---:R-:W-:-:S03]  /*1d40*/  DADD R20, R20, R8 ;  /* 0x0000000014147229 */ /* 0x004fc60000000008 */
[----:B------:R-:W2:Y:S05]  /*1d50*/  LDG.E.64 R8, desc[UR16][R6.64] ;  /* 0x0000001006087981 */ /* 0x000eaa000c1e1b00 */
[----:B---3--:R-:W-:Y:S02]  /*1d60*/  DADD R18, R20, R18 ;  /* 0x0000000014127229 */ /* 0x008fe40000000012 */
[----:B------:R-:W3:Y:S06]  /*1d70*/  LDG.E.64 R20, desc[UR16][R6.64+0x1000] ;  /* 0x0010001006147981 */ /* 0x000eec000c1e1b00 */
[----:B----4-:R-:W-:-:S02]  /*1d80*/  DADD R16, R18, R16 ;  /* 0x0000000012107229 */ /* 0x010fc40000000010 */
[----:B------:R-:W4:Y:S06]  /*1d90*/  LDG.E.64 R18, desc[UR16][R6.64+0x2000] ;  /* 0x0020001006127981 */ /* 0x000f2c000c1e1b00 */
[----:B-----5:R-:W-:Y:S02]  /*1da0*/  DADD R14, R16, R14 ;  /* 0x00000000100e7229 */ /* 0x020fe4000000000e */
[----:B------:R-:W5:Y:S06]  /*1db0*/  LDG.E.64 R16, desc[UR16][R6.64+0x3000] ;  /* 0x0030001006107981 */ /* 0x000f6c000c1e1b00 */
[----:B------:R-:W-:-:S02]  /*1dc0*/  DADD R12, R14, R12 ;  /* 0x000000000e0c7229 */ /* 0x000fc4000000000c */
[----:B------:R-:W5:Y:S06]  /*1dd0*/  LDG.E.64 R14, desc[UR16][R6.64+0x4000] ;  /* 0x00400010060e7981 */ /* 0x000f6c000c1e1b00 */
[----:B------:R-:W-:Y:S02]  /*1de0*/  DADD R10, R12, R10 ;  /* 0x000000000c0a7229 */ /* 0x000fe4000000000a */
[----:B------:R-:W5:Y:S06]  /*1df0*/  LDG.E.64 R12, desc[UR16][R6.64+0x5000] ;  /* 0x00500010060c7981 */ /* 0x000f6c000c1e1b00 */
[----:B------:R-:W-:-:S02]  /*1e00*/  DADD R24, R10, R24 ;  /* 0x000000000a187229 */ /* 0x000fc40000000018 */
[----:B------:R-:W5:Y:S06]  /*1e10*/  LDG.E.64 R10, desc[UR16][R6.64+0x6000] ;  /* 0x00600010060a7981 */ /* 0x000f6c000c1e1b00 */
[----:B------:R-:W-:Y:S02]  /*1e20*/  DADD R22, R24, R22 ;  /* 0x0000000018167229 */ /* 0x000fe40000000016 */
[----:B------:R0:W5:Y:S01]  /*1e30*/  LDG.E.64 R24, desc[UR16][R6.64+0x7000] ;  /* 0x0070001006187981 */ /* 0x000162000c1e1b00 */
        /* <DEDUP_REMOVED lines=8> */
[----:B-----5:R-:W-:-:S08]  /*1ec0*/  DADD R8, R8, R16 ;  /* 0x0000000008087229 */ /* 0x020fd00000000010 */
[----:B------:R-:W-:-:S08]  /*1ed0*/  DADD R8, R8, R14 ;  /* 0x0000000008087229 */ /* 0x000fd0000000000e */
[----:B------:R-:W-:-:S08]  /*1ee0*/  DADD R8, R8, R12 ;  /* 0x0000000008087229 */ /* 0x000fd0000000000c */
[----:B------:R-:W-:-:S08]  /*1ef0*/  DADD R8, R8, R10 ;  /* 0x0000000008087229 */ /* 0x000fd0000000000a */
[----:B------:R-:W-:Y:S01]  /*1f00*/  DADD R8, R8, R24 ;  /* 0x0000000008087229 */ /* 0x000fe20000000018 */
[----:B------:R-:W-:Y:S10]  /*1f10*/  @P1 BRA `(.L_x_52) ;  /* 0xfffffffc00681947 */ /* 0x000ff4000383ffff */
.L_x_51:
[----:B------:R-:W-:Y:S05]  /*1f20*/  BSYNC.RECONVERGENT B2 ;  /* 0x0000000000027941 */ /* 0x000fea0003800200 */
.L_x_50:
[----:B------:R-:W-:Y:S05]  /*1f30*/  @!P0 BRA `(.L_x_49) ;  /* 0x0000000400008947 */ /* 0x000fea0003800000 */
[----:B------:R-:W-:Y:S01]  /*1f40*/  ISETP.GE.U32.AND P1, PT, R4, 0x8, PT ;  /* 0x000000080400780c */ /* 0x000fe20003f26070 */
[----:B------:R-:W-:Y:S01]  /*1f50*/  BSSY.RECONVERGENT B2, `(.L_x_53) ;  /* 0x0000019000027945 */ /* 0x000fe20003800200 */
[----:B------:R-:W-:-:S04]  /*1f60*/  LOP3.LUT R24, R3, 0x7, RZ, 0xc0, !PT ;  /* 0x0000000703187812 */ /* 0x000fc800078ec0ff */
[----:B------:R-:W-:-:S07]  /*1f70*/  ISETP.NE.AND P0, PT, R24, RZ, PT ;  /* 0x000000ff1800720c */ /* 0x000fce0003f05270 */
[----:B------:R-:W-:Y:S06]  /*1f80*/  @!P1 BRA `(.L_x_54) ;  /* 0x0000000000549947 */ /* 0x000fec0003800000 */
[----:B------:R-:W-:-:S05]  /*1f90*/  IADD3 R4, P1, PT, R2, UR7, RZ ;  /* 0x0000000702047c10 */ /* 0x000fca000ff3e0ff */
[----:B------:R-:W-:Y:S01]  /*1fa0*/  IMAD.X R5, RZ, RZ, UR8, P1 ;  /* 0x00000008ff057e24 */ /* 0x000fe200088e06ff */
[----:B------:R-:W-:-:S04]  /*1fb0*/  LEA R20, P1, R4, UR12, 0x3 ;  /* 0x0000000c04147c11 */ /* 0x000fc8000f8218ff */
[----:B------:R-:W-:-:S05]  /*1fc0*/  LEA.HI.X R21, R4, UR13, R5, 0x3, P1 ;  /* 0x0000000d04157c11 */ /* 0x000fca00088f1c05 */
        /* <DEDUP_REMOVED lines=8> */
[----:B------:R-:W-:Y:S01]  /*2050*/  VIADD R2, R2, 0x1000 ;  /* 0x0000100002027836 */ /* 0x000fe20000000000 */
[----:B--2---:R-:W-:-:S08]  /*2060*/  DADD R22, R8, R22 ;  /* 0x0000000008167229 */ /* 0x004fd00000000016 */
[----:B---3--:R-:W-:-:S08]  /*2070*/  DADD R16, R22, R16 ;  /* 0x0000000016107229 */ /* 0x008fd00000000010 */
[----:B----4-:R-:W-:-:S08]  /*2080*/  DADD R14, R16, R14 ;  /* 0x00000000100e7229 */ /* 0x010fd0000000000e */
[----:B-----5:R-:W-:-:S08]  /*2090*/  DADD R12, R14, R12 ;  /* 0x000000000e0c7229 */ /* 0x020fd0000000000c */
[----:B------:R-:W-:-:S08]  /*20a0*/  DADD R10, R12, R10 ;  /* 0x000000000c0a7229 */ /* 0x000fd0000000000a */
[----:B------:R-:W-:-:S08]  /*20b0*/  DADD R6, R10, R6 ;  /* 0x000000000a067229 */ /* 0x000fd00000000006 */
[----:B------:R-:W-:-:S08]  /*20c0*/  DADD R4, R6, R4 ;  /* 0x0000000006047229 */ /* 0x000fd00000000004 */
[----:B------:R-:W-:-:S11]  /*20d0*/  DADD R8, R4, R18 ;  /* 0x0000000004087229 */ /* 0x000fd60000000012 */
.L_x_54:
[----:B------:R-:W-:Y:S05]  /*20e0*/  BSYNC.RECONVERGENT B2 ;  /* 0x0000000000027941 */ /* 0x000fea0003800200 */
.L_x_53:
[----:B------:R-:W-:Y:S05]  /*20f0*/  @!P0 BRA `(.L_x_49) ;  /* 0x0000000000908947 */ /* 0x000fea0003800000 */
[----:B------:R-:W-:Y:S01]  /*2100*/  ISETP.GE.U32.AND P1, PT, R24, 0x4, PT ;  /* 0x000000041800780c */ /* 0x000fe20003f26070 */
[----:B------:R-:W-:Y:S01]  /*2110*/  BSSY.RECONVERGENT B2, `(.L_x_55) ;  /* 0x0000010000027945 */ /* 0x000fe20003800200 */
[----:B------:R-:W-:-:S11]  /*2120*/  LOP3.LUT P0, RZ, R3, 0x3, RZ, 0xc0, !PT ;  /* 0x0000000303ff7812 */ /* 0x000fd6000780c0ff */
[----:B------:R-:W-:Y:S05]  /*2130*/  @!P1 BRA `(.L_x_56) ;  /* 0x0000000000349947 */ /* 0x000fea0003800000 */
[----:B------:R-:W-:-:S05]  /*2140*/  IADD3 R3, P1, PT, R2, UR7, RZ ;  /* 0x0000000702037c10 */ /* 0x000fca000ff3e0ff */
[----:B------:R-:W-:Y:S01]  /*2150*/  IMAD.X R6, RZ, RZ, UR8, P1 ;  /* 0x00000008ff067e24 */ /* 0x000fe200088e06ff */
[----:B------:R-:W-:-:S04]  /*2160*/  LEA R4, P1, R3, UR12, 0x3 ;  /* 0x0000000c03047c11 */ /* 0x000fc8000f8218ff */
[----:B------:R-:W-:-:S05]  /*2170*/  LEA.HI.X R5, R3, UR13, R6, 0x3, P1 ;  /* 0x0000000d03057c11 */ /* 0x000fca00088f1c06 */
[----:B------:R-:W2:Y:S04]  /*2180*/  LDG.E.64 R6, desc[UR16][R4.64] ;  /* 0x0000001004067981 */ /* 0x000ea8000c1e1b00 */
[----:B------:R-:W3:Y:S04]  /*2190*/  LDG.E.64 R10, desc[UR16][R4.64+0x1000] ;  /* 0x00100010040a7981 */ /* 0x000ee8000c1e1b00 */
[----:B------:R-:W4:Y:S04]  /*21a0*/  LDG.E.64 R12, desc[UR16][R4.64+0x2000] ;  /* 0x00200010040c7981 */ /* 0x000f28000c1e1b00 */
[----:B------:R-:W5:Y:S01]  /*21b0*/  LDG.E.64 R14, desc[UR16][R4.64+0x3000] ;  /* 0x00300010040e7981 */ /* 0x000f62000c1e1b00 */
[----:B------:R-:W-:Y:S01]  /*21c0*/  VIADD R2, R2, 0x800 ;  /* 0x0000080002027836 */ /* 0x000fe20000000000 */
[----:B--2---:R-:W-:-:S08]  /*21d0*/  DADD R6, R8, R6 ;  /* 0x0000000008067229 */ /* 0x004fd00000000006 */
[----:B---3--:R-:W-:-:S08]  /*21e0*/  DADD R6, R6, R10 ;  /* 0x0000000006067229 */ /* 0x008fd0000000000a */
[----:B----4-:R-:W-:-:S08]  /*21f0*/  DADD R6, R6, R12 ;  /* 0x0000000006067229 */ /* 0x010fd0000000000c */
[----:B-----5:R-:W-:-:S11]  /*2200*/  DADD R8, R6, R14 ;  /* 0x0000000006087229 */ /* 0x020fd6000000000e */
.L_x_56:
[----:B------:R-:W-:Y:S05]  /*2210*/  BSYNC.RECONVERGENT B2 ;  /* 0x0000000000027941 */ /* 0x000fea0003800200 */
.L_x_55:
[----:B------:R-:W-:Y:S05]  /*2220*/  @!P0 BRA `(.L_x_49) ;  /* 0x0000000000448947 */ /* 0x000fea0003800000 */
[----:B------:R-:W-:Y:S02]  /*2230*/  LOP3.LUT R0, R0, 0xffff, RZ, 0xc0, !PT ;  /* 0x0000ffff00007812 */ /* 0x000fe400078ec0ff */
[----:B------:R-:W-:Y:S02]  /*2240*/  IADD3 R2, P0, PT, R2, UR9, RZ ;  /* 0x0000000902027c10 */ /* 0x000fe4000ff1e0ff */
[----:B------:R-:W-:Y:S02]  /*2250*/  LEA.HI R0, R0, 0x1, RZ, 0x17 ;  /* 0x0000000100007811 */ /* 0x000fe400078fb8ff */
[----:B------:R-:W-:Y:S01]  /*2260*/  LEA R4, P1, R2, UR12, 0x3 ;  /* 0x0000000c02047c11 */ /* 0x000fe2000f8218ff */
[----:B------:R-:W-:Y:S01]  /*2270*/  IMAD.X R5, RZ, RZ, UR10, P0 ;  /* 0x0000000aff057e24 */ /* 0x000fe200080e06ff */
[----:B------:R-:W-:-:S04]  /*2280*/  LOP3.LUT R0, R0, 0x3, RZ, 0xc0, !PT ;  /* 0x0000000300007812 */ /* 0x000fc800078ec0ff */
[----:B------:R-:W-:Y:S01]  /*2290*/  LEA.HI.X R5, R2, UR13, R5, 0x3, P1 ;  /* 0x0000000d02057c11 */ /* 0x000fe200088f1c05 */
[----:B------:R-:W-:-:S07]  /*22a0*/  IMAD.MOV R0, RZ, RZ, -R0 ;  /* 0x000000ffff007224 */ /* 0x000fce00078e0a00 */
.L_x_57:
[----:B------:R-:W-:Y:S02]  /*22b0*/  IMAD.MOV.U32 R2, RZ, RZ, R4 ;  /* 0x000000ffff027224 */ /* 0x000fe400078e0004 */
[----:B------:R-:W-:-:S06]  /*22c0*/  IMAD.MOV.U32 R3, RZ, RZ, R5 ;  /* 0x000000ffff037224 */ /* 0x000fcc00078e0005 */
[----:B------:R-:W2:Y:S01]  /*22d0*/  LDG.E.64 R2, desc[UR16][R2.64] ;  /* 0x0000001002027981 */ /* 0x000ea2000c1e1b00 */
[----:B------:R-:W-:Y:S01]  /*22e0*/  VIADD R0, R0, 0x1 ;  /* 0x0000000100007836 */ /* 0x000fe20000000000 */
[----:B------:R-:W-:-:S04]  /*22f0*/  IADD3 R4, P1, PT, R4, 0x1000, RZ ;  /* 0x0000100004047810 */ /* 0x000fc80007f3e0ff */
[----:B------:R-:W-:Y:S01]  /*2300*/  ISETP.NE.AND P0, PT, R0, RZ, PT ;  /* 0x000000ff0000720c */ /* 0x000fe20003f05270 */
[----:B------:R-:W-:Y:S01]  /*2310*/  IMAD.X R5, RZ, RZ, R5, P1 ;  /* 0x000000ffff057224 */ /* 0x000fe200008e0605 */
[----:B--2---:R-:W-:-:S11]  /*2320*/  DADD R8, R2, R8 ;  /* 0x0000000002087229 */ /* 0x004fd60000000008 */
[----:B------:R-:W-:Y:S05]  /*2330*/  @P0 BRA `(.L_x_57) ;  /* 0xfffffffc00dc0947 */ /* 0x000fea000383ffff */
.L_x_49:
[----:B------:R-:W-:Y:S05]  /*2340*/  BSYNC.RECONVERGENT B1 ;  /* 0x0000000000017941 */ /* 0x000fea0003800200 */
.L_x_46:
[----:B------:R-:W0:Y:S01]  /*2350*/  S2R R0, SR_LANEID ;  /* 0x0000000000007919 */ /* 0x000e220000000000 */
[----:B------:R-:W-:Y:S04]  /*2360*/  SHFL.DOWN PT, R2, R8, 0x1, 0x1f ;  /* 0x08201f0008027f89 */ /* 0x000fe800000e0000 */
[----:B------:R-:W1:Y:S01]  /*2370*/  SHFL.DOWN PT, R3, R9, 0x1, 0x1f ;  /* 0x08201f0009037f89 */ /* 0x000e6200000e0000 */
[----:B------:R-:W2:Y:S01]  /*2380*/  S2R R11, SR_TID.X ;  /* 0x00000000000b7919 */ /* 0x000ea20000002100 */
        /* <DEDUP_REMOVED lines=20> */
[----:B------:R-:W-:Y:S02]  /*24d0*/  @!P1 MOV R7, 0x400 ;  /* 0x0000040000079802 */ /* 0x000fe40000000f00 */
[----:B--2---:R-:W-:Y:S01]  /*24e0*/  @!P1 SHF.R.U32.HI R6, RZ, 0x2, R11 ;  /* 0x00000002ff069819 */ /* 0x004fe2000001160b */
[----:B------:R-:W0:Y:S01]  /*24f0*/  SHFL.DOWN PT, R3, R9, 0x8, 0x1f ;  /* 0x09001f0009037f89 */ /* 0x000e2200000e0000 */
[----:B-1----:R-:W-:-:S02]  /*2500*/  @!P1 LEA R7, R10, R7, 0x18 ;  /* 0x000000070a079211 */ /* 0x002fc400078ec0ff */
[----:B------:R-:W-:-:S05]  /*2510*/  @!P1 LOP3.LUT R6, R6, 0xf8, RZ, 0xc0, !PT ;  /* 0x000000f806069812 */ /* 0x000fca00078ec0ff */
        /* <DEDUP_REMOVED lines=14> */
[----:B------:R-:W1:Y:S01]  /*2600*/  S2UR UR5, SR_CgaCtaId ;  /* 0x00000000000579c3 */ /* 0x000e620000008800 */
[----:B------:R-:W-:Y:S02]  /*2610*/  UMOV UR4, 0x400 ;  /* 0x0000040000047882 */ /* 0x000fe40000000000 */
[----:B-1----:R-:W-:-:S09]  /*2620*/  ULEA UR4, UR5, UR4, 0x18 ;  /* 0x0000000405047291 */ /* 0x002fd2000f8ec0ff */
[----:B0-----:R-:W0:Y:S04]  /*2630*/  LDS.64 R2, [UR4+0x18] ;  /* 0x00001804ff027984 */ /* 0x001e280008000a00 */
        /* <DEDUP_REMOVED lines=22> */
.L_x_45:
[----:B------:R-:W-:Y:S05]  /*27a0*/  BSYNC.RECONVERGENT B0 ;  /* 0x0000000000007941 */ /* 0x000fea0003800200 */
.L_x_30:
[----:B------:R-:W-:Y:S05]  /*27b0*/  @P0 EXIT ;  /* 0x000000000000094d */ /* 0x000fea0003800000 */
[----:B------:R-:W3:Y:S02]  /*27c0*/  LDCU.64 UR4, c[0x0][0x388] ;  /* 0x00007100ff0477ac */ /* 0x000ee40008000a00 */
[----:B---3--:R-:W-:-:S06]  /*27d0*/  UIMAD.WIDE.U32 UR4, UR18, 0x8, UR4 ;  /* 0x00000008120478a5 */ /* 0x008fcc000f8e0004 */
[----:B0-----:R-:W-:Y:S02]  /*27e0*/  IMAD.U32 R2, RZ, RZ, UR4 ;  /* 0x00000004ff027e24 */ /* 0x001fe4000f8e00ff */
[----:B--2---:R-:W-:-:S05]  /*27f0*/  IMAD.U32 R3, RZ, RZ, UR5 ;  /* 0x00000005ff037e24 */ /* 0x004fca000f8e00ff */
[----:B------:R-:W-:Y:S01]  /*2800*/  STG.E.64 desc[UR16][R2.64], R8 ;  /* 0x0000000802007986 */ /* 0x000fe2000c101b10 */
[----:B------:R-:W-:Y:S05]  /*2810*/  EXIT ;  /* 0x000000000000794d */ /* 0x000fea0003800000 */
.L_x_58:
        /* <DEDUP_REMOVED lines=14> */
.L_x_435:


//--------------------- .text._ZN3cub18CUB_300001_SM_10006detail6reduce28DeviceReduceSingleTileKernelINS2_10policy_hubIdyN4cuda3std3__44plusIdEEE10Policy1000EN6thrust24THRUST_300001_SM_1000_NS6detail15normal_iteratorINSD_10device_ptrIdEEEEPdyS9_ddNS7_10__identityEEEvT0_T1_T2_T3_T4_T6_ --------------------------
	.section	.text._ZN3cub18CUB_300001_SM_10006detail6reduce28DeviceReduceSingleTileKernelINS2_10policy_hubIdyN4cuda3std3__44plusIdEEE10Policy1000EN6thrust24THRUST_300001_SM_1000_NS6detail15normal_iteratorINSD_10device_ptrIdEEEEPdyS9_ddNS7_10__identityEEEvT0_T1_T2_T3_T4_T6_,"ax",@progbits
	.align	128
        .global         _ZN3cub18CUB_300001_SM_10006detail6reduce28DeviceReduceSingleTileKernelINS2_10policy_hubIdyN4cuda3std3__44plusIdEEE10Policy1000EN6thrust24THRUST_300001_SM_1000_NS6detail15normal_iteratorINSD_10device_ptrIdEEEEPdyS9_ddNS7_10__identityEEEvT0_T1_T2_T3_T4_T6_
        .type           _ZN3cub18CUB_300001_SM_10006detail6reduce28DeviceReduceSingleTileKernelINS2_10policy_hubIdyN4cuda3std3__44plusIdEEE10Policy1000EN6thrust24THRUST_300001_SM_1000_NS6detail15normal_iteratorINSD_10device_ptrIdEEEEPdyS9_ddNS7_10__identityEEEvT0_T1_T2_T3_T4_T6_,@function
        .size           _ZN3cub18CUB_300001_SM_10006detail6reduce28DeviceReduceSingleTileKernelINS2_10policy_hubIdyN4cuda3std3__44plusIdEEE10Policy1000EN6thrust24THRUST_300001_SM_1000_NS6detail15normal_iteratorINSD_10device_ptrIdEEEEPdyS9_ddNS7_10__identityEEEvT0_T1_T2_T3_T4_T6_,(.L_x_436 - _ZN3cub18CUB_300001_SM_10006detail6reduce28DeviceReduceSingleTileKernelINS2_10policy_hubIdyN4cuda3std3__44plusIdEEE10Policy1000EN6thrust24THRUST_300001_SM_1000_NS6detail15normal_iteratorINSD_10device_ptrIdEEEEPdyS9_ddNS7_10__identityEEEvT0_T1_T2_T3_T4_T6_)
        .other          _ZN3cub18CUB_300001_SM_10006detail6reduce28DeviceReduceSingleTileKernelINS2_10policy_hubIdyN4cuda3std3__44plusIdEEE10Policy1000EN6thrust24THRUST_300001_SM_1000_NS6detail15normal_iteratorINSD_10device_ptrIdEEEEPdyS9_ddNS7_10__identityEEEvT0_T1_T2_T3_T4_T6_,@"STO_CUDA_ENTRY STV_DEFAULT"
_ZN3cub18CUB_300001_SM_10006detail6reduce28DeviceReduceSingleTileKernelINS2_10policy_hubIdyN4cuda3std3__44plusIdEEE10Policy1000EN6thrust24THRUST_300001_SM_1000_NS6detail15normal_iteratorINSD_10device_ptrIdEEEEPdyS9_ddNS7_10__identityEEEvT0_T1_T2_T3_T4_T6_:
.text._ZN3cub18CUB_300001_SM_10006detail6reduce28DeviceReduceSingleTileKernelINS2_10policy_hubIdyN4cuda3std3__44plusIdEEE10Policy1000EN6thrust24THRUST_300001_SM_1000_NS6detail15normal_iteratorINSD_10device_ptrIdEEEEPdyS9_ddNS7_10__identityEEEvT0_T1_T2_T3_T4_T6_:
[----:B------:R-:W-:Y:S01]  /*0000*/  LDC R1, c[0x0][0x37c] ;  /* 0x0000df00ff017b82 */ /* 0x000fe20000000800 */
[----:B------:R-:W0:Y:S01]  /*0010*/  LDCU.64 UR4, c[0x0][0x390] ;  /* 0x00007200ff0477ac */ /* 0x000e220008000a00 */
[----:B------:R-:W1:Y:S01]  /*0020*/  LDCU.64 UR6, c[0x0][0x358] ;  /* 0x00006b00ff0677ac */ /* 0x000e620008000a00 */
[----:B0-----:R-:W-:Y:S02]  /*0030*/  IMAD.U32 R8, RZ, RZ, UR4 ;  /* 0x00000004ff087e24 */ /* 0x001fe4000f8e00ff */
[----:B------:R-:W-:-:S03]  /*0040*/  IMAD.U32 R9, RZ, RZ, UR5 ;  /* 0x00000005ff097e24 */ /* 0x000fc6000f8e00ff */
[----:B------:R-:W-:-:S04]  /*0050*/  ISETP.NE.U32.AND P0, PT, R8, RZ, PT ;  /* 0x000000ff0800720c */ /* 0x000fc80003f05070 */
[----:B------:R-:W-:-:S13]  /*0060*/  ISETP.NE.AND.EX P0, PT, R9, RZ, PT, P0 ;  /* 0x000000ff0900720c */ /* 0x000fda0003f05300 */
        /* <DEDUP_REMOVED lines=8> */
.L_x_59:
[----:B------:R-:W-:Y:S01]  /*00f0*/  ISETP.GT.U32.AND P0, PT, R8, 0xdff, PT ;  /* 0x00000dff0800780c */ /* 0x000fe20003f04070 */
[----:B------:R-:W-:Y:S03]  /*0100*/  BSSY.RECONVERGENT B0, `(.L_x_60) ;  /* 0x000024d000007945 */ /* 0x000fe60003800200 */
[----:B------:R-:W-:-:S13]  /*0110*/  ISETP.GT.U32.AND.EX P0, PT, R9, RZ, PT, P0 ;  /* 0x000000ff0900720c */ /* 0x000fda0003f04100 */
[----:B------:R-:W-:Y:S05]  /*0120*/  @P0 BRA `(.L_x_61) ;  /* 0x0000001400340947 */ /* 0x000fea0003800000 */
[----:B------:R-:W0:Y:S01]  /*0130*/  S2R R0, SR_TID.X ;  /* 0x0000000000007919 */ /* 0x000e220000002100 */
[----:B------:R-:W-:Y:S01]  /*0140*/  BSSY.RECONVERGENT B1, `(.L_x_62) ;  /* 0x0000009000017945 */ /* 0x000fe20003800200 */
[----:B------:R-:W-:Y:S02]  /*0150*/  CS2R R4, SRZ ;  /* 0x0000000000047805 */ /* 0x000fe4000001ff00 */
[----:B0-----:R-:W-:Y:S01]  /*0160*/  ISETP.GE.U32.AND P0, PT, R0, R8, PT ;  /* 0x000000080000720c */ /* 0x001fe20003f06070 */
[----:B------:R-:W-:-:S12]  /*0170*/  IMAD.MOV.U32 R2, RZ, RZ, R0 ;  /* 0x000000ffff027224 */ /* 0x000fd800078e0000 */
[----:B------:R-:W-:Y:S05]  /*0180*/  @P0 BRA `(.L_x_63) ;  /* 0x0000000000100947 */ /* 0x000fea0003800000 */
[----:B------:R-:W0:Y:S02]  /*0190*/  LDC.64 R4, c[0x0][0x380] ;  /* 0x0000e000ff047b82 */ /* 0x000e240000000a00 */
[----:B0-----:R-:W-:-:S06]  /*01a0*/  IMAD.WIDE.U32 R4, R0, 0x8, R4 ;  /* 0x0000000800047825 */ /* 0x001fcc00078e0004 */
[----:B------:R-:W5:Y:S01]  /*01b0*/  LDG.E.64 R4, desc[UR6][R4.64] ;  /* 0x0000000604047981 */ /* 0x000f62000c1e1b00 */
[----:B------:R-:W-:-:S07]  /*01c0*/  VIADD R2, R0, 0x200 ;  /* 0x0000020000027836 */ /* 0x000fce0000000000 */
.L_x_63:
[----:B------:R-:W-:Y:S05]  /*01d0*/  BSYNC.RECONVERGENT B1 ;  /* 0x0000000000017941 */ /* 0x000fea0003800200 */
.L_x_62:
[----:B------:R-:W-:Y:S01]  /*01e0*/  ISETP.GE.U32.AND P0, PT, R2, R8, PT ;  /* 0x000000080200720c */ /* 0x000fe20003f06070 */
[----:B------:R-:W-:-:S12]  /*01f0*/  BSSY.RECONVERGENT B1, `(.L_x_64) ;  /* 0x000006d000017945 */ /* 0x000fd80003800200 */
[----:B------:R-:W-:Y:S05]  /*0200*/  @P0 BRA `(.L_x_65) ;  /* 0x0000000400ac0947 */ /* 0x000fea0003800000 */
[----:B------:R-:W-:Y:S01]  /*0210*/  LOP3.LUT R3, RZ, R2, RZ, 0x33, !PT ;  /* 0x00000002ff037212 */ /* 0x000fe200078e33ff */
[----:B------:R-:W-:Y:S04]  /*0220*/  BSSY.RECONVERGENT B2, `(.L_x_66) ;  /* 0x0000033000027945 */ /* 0x000fe80003800200 */
[----:B------:R-:W-:-:S05]  /*0230*/  IMAD.IADD R6, R3, 0x1, R8 ;  /* 0x0000000103067824 */ /* 0x000fca00078e0208 */
[C---:B------:R-:W-:Y:S02]  /*0240*/  ISETP.GE.U32.AND P1, PT, R6.reuse, 0x1e00, PT ;  /* 0x00001e000600780c */ /* 0x040fe40003f26070 */
[----:B------:R-:W-:-:S04]  /*0250*/  LEA.HI R3, R6, 0x1, RZ, 0x17 ;  /* 0x0000000106037811 */ /* 0x000fc800078fb8ff */
[----:B------:R-:W-:-:S04]  /*0260*/  LOP3.LUT R43, R3, 0xf, RZ, 0xc0, !PT ;  /* 0x0000000f032b7812 */ /* 0x000fc800078ec0ff */
[----:B------:R-:W-:-:S03]  /*0270*/  ISETP.NE.AND P0, PT, R43, RZ, PT ;  /* 0x000000ff2b00720c */ /* 0x000fc60003f05270 */
[----:B------:R-:W-:Y:S10]  /*0280*/  @!P1 BRA `(.L_x_67) ;  /* 0x0000000000b09947 */ /* 0x000ff40003800000 */
[----:B------:R-:W0:Y:S01]  /*0290*/  LDC.64 R6, c[0x0][0x380] ;  /* 0x0000e000ff067b82 */ /* 0x000e220000000a00 */
[----:B------:R-:W-:-:S05]  /*02a0*/  LOP3.LUT R42, R3, 0xfffff0, RZ, 0xc0, !PT ;  /* 0x00fffff0032a7812 */ /* 0x000fca00078ec0ff */
[----:B------:R-:W-:Y:S02]  /*02b0*/  IMAD.MOV R42, RZ, RZ, -R42 ;  /* 0x000000ffff2a7224 */ /* 0x000fe400078e0a2a */
[----:B0-----:R-:W-:-:S03]  /*02c0*/  IMAD.WIDE.U32 R6, R2, 0x8, R6 ;  /* 0x0000000802067825 */ /* 0x001fc600078e0006 */
[----:B------:R-:W-:-:S05]  /*02d0*/  IADD3 R6, P1, PT, R6, 0x8000, RZ ;  /* 0x0000800006067810 */ /* 0x000fca0007f3e0ff */
[----:B------:R-:W-:-:S08]  /*02e0*/  IMAD.X R7, RZ, RZ, R7, P1 ;  /* 0x000000ffff077224 */ /* 0x000fd000008e0607 */
.L_x_68:
[----:B------:R-:W2:Y:S04]  /*02f0*/  LDG.E.64 R10, desc[UR6][R6.64+-0x8000] ;  /* 0xff800006060a7981 */ /* 0x000ea8000c1e1b00 */
[----:B------:R-:W3:Y:S04]  /*0300*/  LDG.E.64 R12, desc[UR6][R6.64+-0x7000] ;  /* 0xff900006060c7981 */ /* 0x000ee8000c1e1b00 */
[----:B------:R-:W4:Y:S04]  /*0310*/  LDG.E.64 R14, desc[UR6][R6.64+-0x6000] ;  /* 0xffa00006060e7981 */ /* 0x000f28000c1e1b00 */
        /* <DEDUP_REMOVED lines=12> */
[----:B------:R0:W4:Y:S01]  /*03e0*/  LDG.E.64 R40, desc[UR6][R6.64+0x7000] ;  /* 0x0070000606287981 */ /* 0x000122000c1e1b00 */
[----:B------:R-:W-:-:S02]  /*03f0*/  VIADD R42, R42, 0x10 ;  /* 0x000000102a2a7836 */ /* 0x000fc40000000000 */
[----:B------:R-:W-:-:S03]  /*0400*/  VIADD R2, R2, 0x2000 ;  /* 0x0000200002027836 */ /* 0x000fc60000000000 */
[----:B------:R-:W-:Y:S02]  /*0410*/  ISETP.NE.AND P1, PT, R42, RZ, PT ;  /* 0x000000ff2a00720c */ /* 0x000fe40003f25270 */
[----:B0-----:R-:W-:-:S05]  /*0420*/  IADD3 R6, P2, PT, R6, 0x10000, RZ ;  /* 0x0001000006067810 */ /* 0x001fca0007f5e0ff */
[----:B------:R-:W-:Y:S01]  /*0430*/  IMAD.X R7, RZ, RZ, R7, P2 ;  /* 0x000000ffff077224 */ /* 0x000fe200010e0607 */
        /* <DEDUP_REMOVED lines=16> */
[----:B------:R-:W-:Y:S10]  /*0540*/  @P1 BRA `(.L_x_68) ;  /* 0xfffffffc00681947 */ /* 0x000ff4000383ffff */
.L_x_67:
[----:B------:R-:W-:Y:S05]  /*0550*/  BSYNC.RECONVERGENT B2 ;  /* 0x0000000000027941 */ /* 0x000fea0003800200 */
.L_x_66:
[----:B------:R-:W-:Y:S05]  /*0560*/  @!P0 BRA `(.L_x_65) ;  /* 0x0000000000d48947 */ /* 0x000fea0003800000 */
[----:B------:R-:W-:Y:S01]  /*0570*/  ISETP.GE.U32.AND P0, PT, R43, 0x8, PT ;  /* 0x000000082b00780c */ /* 0x000fe20003f06070 */
[----:B------:R-:W-:Y:S01]  /*0580*/  BSSY.RECONVERGENT B2, `(.L_x_69) ;  /* 0x0000017000027945 */ /* 0x000fe20003800200 */
[----:B------:R-:W-:-:S04]  /*0590*/  LOP3.LUT R26, R3, 0x7, RZ, 0xc0, !PT ;  /* 0x00000007031a7812 */ /* 0x000fc800078ec0ff */
[----:B------:R-:W-:-:S07]  /*05a0*/  ISETP.NE.AND P1, PT, R26, RZ, PT ;  /* 0x000000ff1a00720c */ /* 0x000fce0003f25270 */
[----:B------:R-:W-:Y:S06]  /*05b0*/  @!P0 BRA `(.L_x_70) ;  /* 0x00000000004c8947 */ /* 0x000fec0003800000 */
[----:B------:R-:W0:Y:S02]  /*05c0*/  LDC.64 R6, c[0x0][0x380] ;  /* 0x0000e000ff067b82 */ /* 0x000e240000000a00 */
[----:B0-----:R-:W-:-:S05]  /*05d0*/  IMAD.WIDE R6, R2, 0x8, R6 ;  /* 0x0000000802067825 */ /* 0x001fca00078e0206 */
        /* <DEDUP_REMOVED lines=17> */
.L_x_70:
[----:B------:R-:W-:Y:S05]  /*06f0*/  BSYNC.RECONVERGENT B2 ;  /* 0x0000000000027941 */ /* 0x000fea0003800200 */
.L_x_69:
        /* <DEDUP_REMOVED lines=17> */
.L_x_72:
[----:B------:R-:W-:Y:S05]  /*0810*/  BSYNC.RECONVERGENT B2 ;  /* 0x0000000000027941 */ /* 0x000fea0003800200 */
.L_x_71:
[----:B------:R-:W-:Y:S05]  /*0820*/  @!P1 BRA `(.L_x_65) ;  /* 0x0000000000249947 */ /* 0x000fea0003800000 */
[----:B------:R-:W0:Y:S01]  /*0830*/  LDC.64 R10, c[0x0][0x380] ;  /* 0x0000e000ff0a7b82 */ /* 0x000e220000000a00 */
[----:B------:R-:W-:-:S07]  /*0840*/  IMAD.MOV R3, RZ, RZ, -R3 ;  /* 0x000000ffff037224 */ /* 0x000fce00078e0a03 */
.L_x_73:
[----:B0-----:R-:W-:-:S06]  /*0850*/  IMAD.WIDE R6, R2, 0x8, R10 ;  /* 0x0000000802067825 */ /* 0x001fcc00078e020a */
[----:B------:R-:W2:Y:S01]  /*0860*/  LDG.E.64 R6, desc[UR6][R6.64] ;  /* 0x0000000606067981 */ /* 0x000ea2000c1e1b00 */
[----:B------:R-:W-:Y:S02]  /*0870*/  VIADD R3, R3, 0x1 ;  /* 0x0000000103037836 */ /* 0x000fe40000000000 */
[----:B------:R-:W-:-:S03]  /*0880*/  VIADD R2, R2, 0x200 ;  /* 0x0000020002027836 */ /* 0x000fc60000000000 */
[----:B------:R-:W-:Y:S01]  /*0890*/  ISETP.NE.AND P0, PT, R3, RZ, PT ;  /* 0x000000ff0300720c */ /* 0x000fe20003f05270 */
[----:B--2--5:R-:W-:-:S12]  /*08a0*/  DADD R4, R6, R4 ;  /* 0x0000000006047229 */ /* 0x024fd80000000004 */
[----:B------:R-:W-:Y:S05]  /*08b0*/  @P0 BRA `(.L_x_73) ;  /* 0xfffffffc00e40947 */ /* 0x000fea000383ffff */
.L_x_65:
[----:B------:R-:W-:Y:S05]  /*08c0*/  BSYNC.RECONVERGENT B1 ;  /* 0x0000000000017941 */ /* 0x000fea0003800200 */
.L_x_64:
[----:B------:R-:W-:-:S04]  /*08d0*/  ISETP.GE.U32.AND P0, PT, R8, 0x200, PT ;  /* 0x000002000800780c */ /* 0x000fc80003f06070 */
[----:B------:R-:W-:-:S13]  /*08e0*/  ISETP.GE.U32.AND.EX P0, PT, R9, RZ, PT, P0 ;  /* 0x000000ff0900720c */ /* 0x000fda0003f06100 */
        /* <DEDUP_REMOVED lines=32> */
[----:B------:R-:W-:Y:S02]  /*0af0*/  ISETP.GT.AND P0, PT, R10, 0xf, PT ;  /* 0x0000000f0a00780c */ /* 0x000fe40003f04270 */
[----:B------:R-:W-:Y:S01]  /*0b00*/  @!P1 LOP3.LUT R8, R4, 0xf8, RZ, 0xc0, !PT ;  /* 0x000000f804089812 */ /* 0x000fe200078ec0ff */
[----:B------:R-:W0:Y:S04]  /*0b10*/  SHFL.DOWN PT, R3, R7, 0x10, 0x1f ;  /* 0x0a001f0007037f89 */ /* 0x000e2800000e0000 */
[----:B------:R-:W-:Y:S01]  /*0b20*/  @!P1 IMAD.IADD R9, R8, 0x1, R9 ;  /* 0x0000000108099824 */ /* 0x000fe200078e0209 */
[----:B0-----:R-:W-:-:S07]  /*0b30*/  DADD R4, R2, R6 ;  /* 0x0000000002047229 */ /* 0x001fce0000000006 */
[----:B------:R0:W-:Y:S01]  /*0b40*/  @!P1 STS.64 [R9+0x10], R4 ;  /* 0x0000100409009388 */ /* 0x0001e20000000a00 */
[----:B------:R-:W-:Y:S01]  /*0b50*/  BAR.SYNC.DEFER_BLOCKING 0x0 ;  /* 0x0000000000007b1d */ /* 0x000fe20000010000 */
[----:B------:R-:W-:Y:S02]  /*0b60*/  ISETP.NE.AND P1, PT, R0, RZ, PT ;  /* 0x000000ff0000720c */ /* 0x000fe40003f25270 */
[----:B------:R-:W-:Y:S02]  /*0b70*/  FSEL R2, R6, R4, P0 ;  /* 0x0000000406027208 */ /* 0x000fe40000000000 */
[----:B------:R-:W-:-:S09]  /*0b80*/  FSEL R3, R7, R5, P0 ;  /* 0x0000000507037208 */ /* 0x000fd20000000000 */
[----:B0-----:R-:W-:Y:S05]  /*0b90*/  @P1 BRA `(.L_x_75) ;  /* 0x00000018008c1947 */ /* 0x001fea0003800000 */
        /* <DEDUP_REMOVED lines=27> */
.L_x_74:
[----:B------:R-:W-:Y:S01]  /*0d50*/  LOP3.LUT R2, R0, 0x3e0, RZ, 0xc0, !PT ;  /* 0x000003e000027812 */ /* 0x000fe200078ec0ff */
[----:B------:R-:W0:Y:S03]  /*0d60*/  S2R R12, SR_LANEID ;  /* 0x00000000000c7919 */ /* 0x000e260000000000 */
[----:B------:R-:W-:Y:S01]  /*0d70*/  LOP3.LUT R7, RZ, R2, RZ, 0x33, !PT ;  /* 0x00000002ff077212 */ /* 0x000fe200078e33ff */
[----:B------:R-:W-:-:S04]  /*0d80*/  VIADD R3, R2, 0x20 ;  /* 0x0000002002037836 */ /* 0x000fc80000000000 */
[----:B------:R-:W-:Y:S01]  /*0d90*/  IMAD.IADD R7, R7, 0x1, R8 ;  /* 0x0000000107077824 */ /* 0x000fe200078e0208 */
[----:B------:R-:W-:-:S04]  /*0da0*/  ISETP.GT.U32.AND P0, PT, R3, R8, PT ;  /* 0x000000080300720c */ /* 0x000fc80003f04070 */
[----:B------:R-:W-:-:S05]  /*0db0*/  SEL R13, R7, 0x1f, P0 ;  /* 0x0000001f070d7807 */ /* 0x000fca0000000000 */
[----:B-----5:R-:W-:Y:S04]  /*0dc0*/  SHFL.DOWN PT, R2, R4, 0x1, R13 ;  /* 0x0820000004027989 */ /* 0x020fe800000e000d */
[----:B------:R-:W1:Y:S01]  /*0dd0*/  SHFL.DOWN PT, R3, R5, 0x1, R13 ;  /* 0x0820000005037989 */ /* 0x000e6200000e000d */
[C---:B0-----:R-:W-:Y:S01]  /*0de0*/  ISETP.GE.AND P0, PT, R12.reuse, R13, PT ;  /* 0x0000000d0c00720c */ /* 0x041fe20003f06270 */
[C---:B------:R-:W-:Y:S01]  /*0df0*/  VIADD R10, R12.reuse, 0x2 ;  /* 0x000000020c0a7836 */ /* 0x040fe20000000000 */
[----:B------:R-:W-:Y:S01]  /*0e00*/  ISETP.NE.AND P1, PT, R12, RZ, PT ;  /* 0x000000ff0c00720c */ /* 0x000fe20003f25270 */
[----:B-1----:R-:W-:-:S10]  /*0e10*/  DADD R2, R2, R4 ;  /* 0x0000000002027229 */ /* 0x002fd40000000004 */
[----:B------:R-:W-:Y:S01]  /*0e20*/  FSEL R6, R2, R4, !P0 ;  /* 0x0000000402067208 */ /* 0x000fe20004000000 */
[----:B------:R-:W-:Y:S01]  /*0e30*/  VIADD R4, R12, 0x4 ;  /* 0x000000040c047836 */ /* 0x000fe20000000000 */
[----:B------:R-:W-:Y:S02]  /*0e40*/  FSEL R7, R3, R5, !P0 ;  /* 0x0000000503077208 */ /* 0x000fe40004000000 */
[----:B------:R-:W-:Y:S01]  /*0e50*/  ISETP.GT.AND P0, PT, R10, R13, PT ;  /* 0x0000000d0a00720c */ /* 0x000fe20003f04270 */
[----:B------:R-:W-:Y:S04]  /*0e60*/  SHFL.DOWN PT, R2, R6, 0x2, R13 ;  /* 0x0840000006027989 */ /* 0x000fe800000e000d */
[----:B------:R-:W0:Y:S02]  /*0e70*/  SHFL.DOWN PT, R3, R7, 0x2, R13 ;  /* 0x0840000007037989 */ /* 0x000e2400000e000d */
[----:B0-----:R-:W-:-:S10]  /*0e80*/  DADD R2, R2, R6 ;  /* 0x0000000002027229 */ /* 0x001fd40000000006 */
[----:B------:R-:W-:Y:S01]  /*0e90*/  FSEL R10, R6, R2, P0 ;  /* 0x00000002060a7208 */ /* 0x000fe20000000000 */
[----:B------:R-:W-:Y:S01]  /*0ea0*/  VIADD R6, R12, 0x8 ;  /* 0x000000080c067836 */ /* 0x000fe20000000000 */
[----:B------:R-:W-:Y:S02]  /*0eb0*/  FSEL R11, R7, R3, P0 ;  /* 0x00000003070b7208 */ /* 0x000fe40000000000 */
[----:B------:R-:W-:Y:S01]  /*0ec0*/  ISETP.GT.AND P0, PT, R4, R13, PT ;  /* 0x0000000d0400720c */ /* 0x000fe20003f04270 */
[----:B------:R-:W-:Y:S04]  /*0ed0*/  SHFL.DOWN PT, R2, R10, 0x4, R13 ;  /* 0x088000000a027989 */ /* 0x000fe800000e000d */
[----:B------:R-:W0:Y:S02]  /*0ee0*/  SHFL.DOWN PT, R3, R11, 0x4, R13 ;  /* 0x088000000b037989 */ /* 0x000e2400000e000d */
[----:B0-----:R-:W-:-:S10]  /*0ef0*/  DADD R2, R2, R10 ;  /* 0x0000000002027229 */ /* 0x001fd4000000000a */
[----:B------:R-:W-:Y:S02]  /*0f00*/  FSEL R4, R10, R2, P0 ;  /* 0x000000020a047208 */ /* 0x000fe40000000000 */
[----:B------:R-:W-:Y:S02]  /*0f10*/  FSEL R5, R11, R3, P0 ;  /* 0x000000030b057208 */ /* 0x000fe40000000000 */
[----:B------:R-:W-:Y:S01]  /*0f20*/  ISETP.GT.AND P0, PT, R6, R13, PT ;  /* 0x0000000d0600720c */ /* 0x000fe20003f04270 */
[----:B------:R-:W-:Y:S01]  /*0f30*/  SHFL.DOWN PT, R2, R4, 0x8, R13 ;  /* 0x0900000004027989 */ /* 0x000fe200000e000d */
[----:B------:R-:W-:-:S03]  /*0f40*/  @!P1 MOV R10, 0x400 ;  /* 0x00000400000a9802 */ /* 0x000fc60000000f00 */
[----:B------:R-:W0:Y:S01]  /*0f50*/  SHFL.DOWN PT, R3, R5, 0x8, R13 ;  /* 0x0900000005037989 */ /* 0x000e2200000e000d */
[----:B------:R-:W1:Y:S01]  /*0f60*/  @!P1 S2R R11, SR_CgaCtaId ;  /* 0x00000000000b9919 */ /* 0x000e620000008800 */
[----:B0-----:R-:W-:-:S10]  /*0f70*/  DADD R2, R2, R4 ;  /* 0x0000000002027229 */ /* 0x001fd40000000004 */
[----:B------:R-:W-:Y:S01]  /*0f80*/  FSEL R6, R4, R2, P0 ;  /* 0x0000000204067208 */ /* 0x000fe20000000000 */
[----:B------:R-:W-:Y:S01]  /*0f90*/  VIADD R4, R12, 0x10 ;  /* 0x000000100c047836 */ /* 0x000fe20000000000 */
[----:B------:R-:W-:Y:S02]  /*0fa0*/  FSEL R7, R5, R3, P0 ;  /* 0x0000000305077208 */ /* 0x000fe40000000000 */
[----:B------:R-:W-:Y:S01]  /*0fb0*/  @!P1 SHF.R.U32.HI R5, RZ, 0x2, R0 ;  /* 0x00000002ff059819 */ /* 0x000fe20000011600 */
[----:B------:R-:W-:Y:S01]  /*0fc0*/  SHFL.DOWN PT, R2, R6, 0x10, R13 ;  /* 0x0a00000006027989 */ /* 0x000fe200000e000d */
[----:B-1----:R-:W-:Y:S02]  /*0fd0*/  @!P1 LEA R10, R11, R10, 0x18 ;  /* 0x0000000a0b0a9211 */ /* 0x002fe400078ec0ff */
[----:B------:R-:W-:Y:S01]  /*0fe0*/  @!P1 LOP3.LUT R5, R5, 0xf8, RZ, 0xc0, !PT ;  /* 0x000000f805059812 */ /* 0x000fe200078ec0ff */
[----:B------:R-:W0:Y:S01]  /*0ff0*/  SHFL.DOWN PT, R3, R7, 0x10, R13 ;  /* 0x0a00000007037989 */ /* 0x000e2200000e000d */
[----:B------:R-:W-:-:S03]  /*1000*/  ISETP.GT.AND P0, PT, R4, R13, PT ;  /* 0x0000000d0400720c */ /* 0x000fc60003f04270 */
[----:B------:R-:W-:Y:S01]  /*1010*/  @!P1 IMAD.IADD R5, R5, 0x1, R10 ;  /* 0x0000000105059824 */ /* 0x000fe200078e020a */
[----:B0-----:R-:W-:-:S10]  /*1020*/  DADD R2, R2, R6 ;  /* 0x0000000002027229 */ /* 0x001fd40000000006 */
[----:B------:R-:W-:Y:S02]  /*1030*/  FSEL R2, R6, R2, P0 ;  /* 0x0000000206027208 */ /* 0x000fe40000000000 */
[----:B------:R-:W-:-:S05]  /*1040*/  FSEL R3, R7, R3, P0 ;  /* 0x0000000307037208 */ /* 0x000fca0000000000 */
[----:B------:R0:W-:Y:S01]  /*1050*/  @!P1 STS.64 [R5+0x10], R2 ;  /* 0x0000100205009388 */ /* 0x0001e20000000a00 */
[----:B------:R-:W-:Y:S01]  /*1060*/  BAR.SYNC.DEFER_BLOCKING 0x0 ;  /* 0x0000000000007b1d */ /* 0x000fe20000010000 */
[----:B------:R-:W-:-:S13]  /*1070*/  ISETP.NE.AND P1, PT, R0, RZ, PT ;  /* 0x000000ff0000720c */ /* 0x000fda0003f25270 */
[----:B0-----:R-:W-:Y:S05]  /*1080*/  @P1 BRA `(.L_x_75) ;  /* 0x0000001400501947 */ /* 0x001fea0003800000 */
[----:B------:R-:W0:Y:S01]  /*1090*/  S2UR UR5, SR_CgaCtaId ;  /* 0x00000000000579c3 */ /* 0x000e220000008800 */
[----:B------:R-:W-:Y:S01]  /*10a0*/  UMOV UR4, 0x400 ;  /* 0x0000040000047882 */ /* 0x000fe20000000000 */
[----:B------:R-:W-:-:S04]  /*10b0*/  ISETP.GT.U32.AND P0, PT, R8, 0x20, PT ;  /* 0x000000200800780c */ /* 0x000fc80003f04070 */
[----:B------:R-:W-:Y:S01]  /*10c0*/  ISETP.GT.U32.AND.EX P0, PT, R9, RZ, PT, P0 ;  /* 0x000000ff0900720c */ /* 0x000fe20003f04100 */
[----:B0-----:R-:W-:-:S09]  /*10d0*/  ULEA UR4, UR5, UR4, 0x18 ;  /* 0x0000000405047291 */ /* 0x001fd2000f8ec0ff */
[----:B------:R-:W0:Y:S04]  /*10e0*/  LDS.64 R4, [UR4+0x18] ;  /* 0x00001804ff047984 */ /* 0x000e280008000a00 */
[----:B------:R-:W1:Y:S01]  /*10f0*/  LDS.128 R12, [UR4+0x20] ;  /* 0x00002004ff0c7984 */ /* 0x000e620008000c00 */
[----:B0-----:R-:W-:-:S10]  /*1100*/  DADD R4, R2, R4 ;  /* 0x0000000002047229 */ /* 0x001fd40000000004 */
[----:B------:R-:W-:Y:S02]  /*1110*/  FSEL R2, R4, R2, P0 ;  /* 0x0000000204027208 */ /* 0x000fe40000000000 */
[----:B------:R-:W-:Y:S02]  /*1120*/  FSEL R3, R5, R3, P0 ;  /* 0x0000000305037208 */ /* 0x000fe40000000000 */
[----:B------:R-:W0:Y:S01]  /*1130*/  LDS.128 R4, [UR4+0x30] ;  /* 0x00003004ff047984 */ /* 0x000e220008000c00 */
[----:B------:R-:W-:-:S03]  /*1140*/  ISETP.GT.U32.AND P0, PT, R8, 0x40, PT ;  /* 0x000000400800780c */ /* 0x000fc60003f04070 */
[----:B-1----:R-:W-:Y:S01]  /*1150*/  DADD R12, R12, R2 ;  /* 0x000000000c0c7229 */ /* 0x002fe20000000002 */
[----:B------:R-:W-:-:S09]  /*1160*/  ISETP.GT.U32.AND.EX P0, PT, R9, RZ, PT, P0 ;  /* 0x000000ff0900720c */ /* 0x000fd20003f04100 */
[----:B------:R-:W-:Y:S02]  /*1170*/  FSEL R2, R12, R2, P0 ;  /* 0x000000020c027208 */ /* 0x000fe40000000000 */
[----:B------:R-:W-:Y:S02]  /*1180*/  FSEL R3, R13, R3, P0 ;  /* 0x000000030d037208 */ /* 0x000fe40000000000 */
[----:B------:R-:W-:-:S04]  /*1190*/  ISETP.GT.U32.AND P0, PT, R8, 0x60, PT ;  /* 0x000000600800780c */ /* 0x000fc80003f04070 */
[----:B------:R-:W-:Y:S01]  /*11a0*/  DADD R14, R2, R14 ;  /* 0x00000000020e7229 */ /* 0x000fe2000000000e */
[----:B------:R-:W-:-:S09]  /*11b0*/  ISETP.GT.U32.AND.EX P0, PT, R9, RZ, PT, P0 ;  /* 0x000000ff0900720c */ /* 0x000fd20003f04100 */
[----:B------:R-:W-:Y:S02]  /*11c0*/  FSEL R2, R14, R2, P0 ;  /* 0x000000020e027208 */ /* 0x000fe40000000000 */
[----:B------:R-:W-:Y:S02]  /*11d0*/  FSEL R3, R15, R3, P0 ;  /* 0x000000030f037208 */ /* 0x000fe40000000000 */
[----:B------:R-:W1:Y:S01]  /*11e0*/  LDS.128 R12, [UR4+0x40] ;  /* 0x00004004ff0c7984 */ /* 0x000e620008000c00 */
[----:B------:R-:W-:-:S03]  /*11f0*/  ISETP.GT.U32.AND P0, PT, R8, 0x80, PT ;  /* 0x000000800800780c */ /* 0x000fc60003f04070 */
[----:B0-----:R-:W-:Y:S01]  /*1200*/  DADD R4, R4, R2 ;  /* 0x0000000004047229 */ /* 0x001fe20000000002 */
        /* <DEDUP_REMOVED lines=52> */
[----:B------:R-:W-:-:S04]  /*1550*/  ISETP.GT.U32.AND P0, PT, R8, 0x1c0, PT ;  /* 0x000001c00800780c */ /* 0x000fc80003f04070 */
        /* <DEDUP_REMOVED lines=8> */
[----:B------:R-:W-:Y:S01]  /*15e0*/  FSEL R3, R15, R3, P0 ;  /* 0x000000030f037208 */ /* 0x000fe20000000000 */
[----:B------:R-:W-:Y:S06]  /*15f0*/  BRA `(.L_x_75) ;  /* 0x0000000c00f47947 */ /* 0x000fec0003800000 */
.L_x_61:
[----:B------:R-:W0:Y:S01]  /*1600*/  S2R R0, SR_TID.X ;  /* 0x0000000000007919 */ /* 0x000e220000002100 */
[----:B------:R-:W0:Y:S02]  /*1610*/  LDC.64 R4, c[0x0][0x380] ;  /* 0x0000e000ff047b82 */ /* 0x000e240000000a00 */
[----:B0-----:R-:W-:-:S05]  /*1620*/  IMAD.WIDE.U32 R4, R0, 0x8, R4 ;  /* 0x0000000800047825 */ /* 0x001fca00078e0004 */
[----:B------:R-:W2:Y:S04]  /*1630*/  LDG.E.64 R2, desc[UR6][R4.64] ;  /* 0x0000000604027981 */ /* 0x000ea8000c1e1b00 */
[----:B------:R-:W2:Y:S04]  /*1640*/  LDG.E.64 R6, desc[UR6][R4.64+0x1000] ;  /* 0x0010000604067981 */ /* 0x000ea8000c1e1b00 */
[----:B------:R-:W3:Y:S04]  /*1650*/  LDG.E.64 R10, desc[UR6][R4.64+0x2000] ;  /* 0x00200006040a7981 */ /* 0x000ee8000c1e1b00 */
[----:B------:R-:W4:Y:S04]  /*1660*/  LDG.E.64 R12, desc[UR6][R4.64+0x3000] ;  /* 0x00300006040c7981 */ /* 0x000f28000c1e1b00 */
[----:B------:R-:W5:Y:S04]  /*1670*/  LDG.E.64 R14, desc[UR6][R4.64+0x4000] ;  /* 0x00400006040e7981 */ /* 0x000f68000c1e1b00 */
[----:B------:R-:W5:Y:S04]  /*1680*/  LDG.E.64 R16, desc[UR6][R4.64+0x5000] ;  /* 0x0050000604107981 */ /* 0x000f68000c1e1b00 */
[----:B------:R-:W5:Y:S01]  /*1690*/  LDG.E.64 R18, desc[UR6][R4.64+0x6000] ;  /* 0x0060000604127981 */ /* 0x000f62000c1e1b00 */
[----:B--2---:R-:W-:-:S08]  /*16a0*/  DADD R2, R2, R6 ;  /* 0x0000000002027229 */ /* 0x004fd00000000006 */
[----:B---3--:R-:W-:-:S08]  /*16b0*/  DADD R2, R10, R2 ;  /* 0x000000000a027229 */ /* 0x008fd00000000002 */
[----:B----4-:R-:W-:Y:S01]  /*16c0*/  DADD R2, R12, R2 ;  /* 0x000000000c027229 */ /* 0x010fe20000000002 */
[----:B------:R-:W-:-:S04]  /*16d0*/  IADD3 R12, P1, PT, R8, -0xe00, RZ ;  /* 0xfffff200080c7810 */ /* 0x000fc80007f3e0ff */
[----:B------:R-:W-:Y:S02]  /*16e0*/  ISETP.GE.U32.AND P0, PT, R12, 0xe00, PT ;  /* 0x00000e000c00780c */ /* 0x000fe40003f06070 */
[----:B------:R-:W-:Y:S01]  /*16f0*/  IADD3.X R13, PT, PT, R9, -0x1, RZ, P1, !PT ;  /* 0xffffffff090d7810 */ /* 0x000fe20000ffe4ff */
[----:B-----5:R-:W-:-:S03]  /*1700*/  DADD R2, R14, R2 ;  /* 0x000000000e027229 */ /* 0x020fc60000000002 */
[----:B------:R-:W-:-:S05]  /*1710*/  ISETP.GE.U32.AND.EX P0, PT, R13, RZ, PT, P0 ;  /* 0x000000ff0d00720c */ /* 0x000fca0003f06100 */
[----:B------:R-:W-:-:S08]  /*1720*/  DADD R2, R16, R2 ;  /* 0x0000000010027229 */ /* 0x000fd00000000002 */
[----:B------:R-:W-:Y:S01]  /*1730*/  DADD R6, R18, R2 ;  /* 0x0000000012067229 */ /* 0x000fe20000000002 */
[----:B------:R-:W-:Y:S02]  /*1740*/  IMAD.MOV.U32 R3, RZ, RZ, 0xe00 ;  /* 0x00000e00ff037424 */ /* 0x000fe400078e00ff */
[----:B------:R-:W-:Y:S01]  /*1750*/  IMAD.MOV.U32 R2, RZ, RZ, RZ ;  /* 0x000000ffff027224 */ /* 0x000fe200078e00ff */
[----:B------:R-:W-:Y:S07]  /*1760*/  @!P0 BRA `(.L_x_76) ;  /* 0x0000000000748947 */ /* 0x000fee0003800000 */
[----:B------:R-:W0:Y:S01]  /*1770*/  LDC.64 R8, c[0x0][0x390] ;  /* 0x0000e400ff087b82 */ /* 0x000e220000000a00 */
[----:B------:R-:W-:Y:S02]  /*1780*/  IMAD.MOV.U32 R3, RZ, RZ, 0xe00 ;  /* 0x00000e00ff037424 */ /* 0x000fe400078e00ff */
[----:B------:R-:W-:-:S07]  /*1790*/  IMAD.MOV.U32 R2, RZ, RZ, RZ ;  /* 0x000000ffff027224 */ /* 0x000fce00078e00ff */
.L_x_78:
[----:B------:R-:W-:-:S04]  /*17a0*/  LEA R16, P0, R3, R4, 0x3 ;  /* 0x0000000403107211 */ /* 0x000fc800078018ff */
[----:B------:R-:W-:-:S05]  /*17b0*/  LEA.HI.X R17, R3, R5, R2, 0x3, P0 ;  /* 0x0000000503117211 */ /* 0x000fca00000f1c02 */
[----:B------:R-:W2:Y:S04]  /*17c0*/  LDG.E.64 R18, desc[UR6][R16.64] ;  /* 0x0000000610127981 */ /* 0x000ea8000c1e1b00 */
[----:B------:R-:W3:Y:S04]  /*17d0*/  LDG.E.64 R20, desc[UR6][R16.64+0x1000] ;  /* 0x0010000610147981 */ /* 0x000ee8000c1e1b00 */
[----:B------:R-:W4:Y:S04]  /*17e0*/  LDG.E.64 R22, desc[UR6][R16.64+0x2000] ;  /* 0x0020000610167981 */ /* 0x000f28000c1e1b00 */
[----:B------:R-:W5:Y:S04]  /*17f0*/  LDG.E.64 R24, desc[UR6][R16.64+0x3000] ;  /* 0x0030000610187981 */ /* 0x000f68000c1e1b00 */
[----:B------:R-:W5:Y:S04]  /*1800*/  LDG.E.64 R26, desc[UR6][R16.64+0x4000] ;  /* 0x00400006101a7981 */ /* 0x000f68000c1e1b00 */
[----:B------:R-:W5:Y:S04]  /*1810*/  LDG.E.64 R10, desc[UR6][R16.64+0x5000] ;  /* 0x00500006100a7981 */ /* 0x000f68000c1e1b00 */
[----:B------:R-:W5:Y:S01]  /*1820*/  LDG.E.64 R14, desc[UR6][R16.64+0x6000] ;  /* 0x00600006100e7981 */ /* 0x000f62000c1e1b00 */
[----:B--2---:R-:W-:Y:S01]  /*1830*/  DADD R18, R18, R6 ;  /* 0x0000000012127229 */ /* 0x004fe20000000006 */
[----:B0-----:R-:W-:-:S04]  /*1840*/  IADD3 R6, P1, PT, -R3, R8, RZ ;  /* 0x0000000803067210 */ /* 0x001fc80007f3e1ff */
[----:B------:R-:W-:Y:S01]  /*1850*/  ISETP.GE.U32.AND P0, PT, R6, 0xe00, PT ;  /* 0x00000e000600780c */ /* 0x000fe20003f06070 */
[----:B------:R-:W-:Y:S02]  /*1860*/  IMAD.X R6, R9, 0x1, ~R2, P1 ;  /* 0x0000000109067824 */ /* 0x000fe400008e0e02 */
[----:B---3--:R-:W-:-:S03]  /*1870*/  DADD R18, R20, R18 ;  /* 0x0000000014127229 */ /* 0x008fc60000000012 */
[----:B------:R-:W-:-:S05]  /*1880*/  ISETP.GE.U32.AND.EX P0, PT, R6, RZ, PT, P0 ;  /* 0x000000ff0600720c */ /* 0x000fca0003f06100 */
[----:B----4-:R-:W-:-:S08]  /*1890*/  DADD R18, R22, R18 ;  /* 0x0000000016127229 */ /* 0x010fd00000000012 */
[----:B-----5:R-:W-:-:S08]  /*18a0*/  DADD R18, R24, R18 ;  /* 0x0000000018127229 */ /* 0x020fd00000000012 */
[----:B------:R-:W-:-:S08]  /*18b0*/  DADD R18, R26, R18 ;  /* 0x000000001a127229 */ /* 0x000fd00000000012 */
[----:B------:R-:W-:-:S08]  /*18c0*/  DADD R10, R10, R18 ;  /* 0x000000000a0a7229 */ /* 0x000fd00000000012 */
[----:B------:R-:W-:Y:S01]  /*18d0*/  DADD R6, R14, R10 ;  /* 0x000000000e067229 */ /* 0x000fe2000000000a */
[----:B------:R-:W-:Y:S10]  /*18e0*/  @!P0 BRA `(.L_x_77) ;  /* 0x0000000800208947 */ /* 0x000ff40003800000 */
[----:B------:R-:W-:-:S05]  /*18f0*/  IADD3 R3, P0, PT, R3, 0xe00, RZ ;  /* 0x00000e0003037810 */ /* 0x000fca0007f1e0ff */
[----:B------:R-:W-:Y:S01]  /*1900*/  IMAD.X R2, RZ, RZ, R2, P0 ;  /* 0x000000ffff027224 */ /* 0x000fe200000e0602 */
[----:B------:R-:W-:-:S04]  /*1910*/  ISETP.GT.U32.AND P0, PT, R3, R12, PT ;  /* 0x0000000c0300720c */ /* 0x000fc80003f04070 */
[----:B------:R-:W-:-:S13]  /*1920*/  ISETP.GT.U32.AND.EX P0, PT, R2, R13, PT, P0 ;  /* 0x0000000d0200720c */ /* 0x000fda0003f04100 */
[----:B------:R-:W-:Y:S05]  /*1930*/  @!P0 BRA `(.L_x_78) ;  /* 0xfffffffc00988947 */ /* 0x000fea000383ffff */
.L_x_76:
[----:B------:R-:W-:Y:S01]  /*1940*/  IMAD.IADD R5, R8, 0x1, -R3 ;  /* 0x0000000108057824 */ /* 0x000fe200078e0a03 */
[----:B------:R-:W-:Y:S01]  /*1950*/  ISETP.GE.U32.AND P1, PT, R3, R8, PT ;  /* 0x000000080300720c */ /* 0x000fe20003f26070 */
[----:B------:R-:W-:Y:S03]  /*1960*/  BSSY.RECONVERGENT B1, `(.L_x_77) ;  /* 0x0000080000017945 */ /* 0x000fe60003800200 */
[----:B------:R-:W-:-:S04]  /*1970*/  ISETP.GE.AND P0, PT, R0, R5, PT ;  /* 0x000000050000720c */ /* 0x000fc80003f06270 */
[----:B------:R-:W-:-:S13]  /*1980*/  ISETP.GE.U32.OR.EX P0, PT, R2, R9, P0, P1 ;  /* 0x000000090200720c */ /* 0x000fda0000706510 */
[----:B------:R-:W-:Y:S05]  /*1990*/  @P0 BRA `(.L_x_79) ;  /* 0x0000000400f00947 */ /* 0x000fea0003800000 */
[----:B------:R-:W-:Y:S01]  /*19a0*/  LOP3.LUT R4, RZ, R0, RZ, 0x33, !PT ;  /* 0x00000000ff047212 */ /* 0x000fe200078e33ff */
[----:B------:R-:W-:Y:S01]  /*19b0*/  BSSY.RECONVERGENT B2, `(.L_x_80) ;  /* 0x0000038000027945 */ /* 0x000fe20003800200 */
[----:B------:R-:W-:Y:S02]  /*19c0*/  IMAD.MOV.U32 R42, RZ, RZ, R0 ;  /* 0x000000ffff2a7224 */ /* 0x000fe400078e0000 */
[----:B------:R-:W-:-:S04]  /*19d0*/  IADD3 R8, PT, PT, -R3, R8, R4 ;  /* 0x0000000803087210 */ /* 0x000fc80007ffe104 */
[C---:B------:R-:W-:Y:S02]  /*19e0*/  ISETP.GE.U32.AND P1, PT, R8.reuse, 0x1e00, PT ;  /* 0x00001e000800780c */ /* 0x040fe40003f26070 */
[----:B------:R-:W-:-:S04]  /*19f0*/  LEA.HI R4, R8, 0x1, RZ, 0x17 ;  /* 0x0000000108047811 */ /* 0x000fc800078fb8ff */
[----:B------:R-:W-:-:S04]  /*1a00*/  LOP3.LUT R5, R4, 0xf, RZ, 0xc0, !PT ;  /* 0x0000000f04057812 */ /* 0x000fc800078ec0ff */
[----:B------:R-:W-:-:S03]  /*1a10*/  ISETP.NE.AND P0, PT, R5, RZ, PT ;  /* 0x000000ff0500720c */ /* 0x000fc60003f05270 */
[----:B------:R-:W-:Y:S10]  /*1a20*/  @!P1 BRA `(.L_x_81) ;  /* 0x0000000000c09947 */ /* 0x000ff40003800000 */
[----:B------:R-:W0:Y:S01]  /*1a30*/  LDCU.64 UR4, c[0x0][0x380] ;  /* 0x00007000ff0477ac */ /* 0x000e220008000a00 */
[----:B------:R-:W-:Y:S01]  /*1a40*/  IADD3 R9, P2, PT, R0, R3, RZ ;  /* 0x0000000300097210 */ /* 0x000fe20007f5e0ff */
[----:B------:R-:W-:Y:S01]  /*1a50*/  IMAD.MOV.U32 R42, RZ, RZ, R0 ;  /* 0x000000ffff2a7224 */ /* 0x000fe200078e0000 */
[----:B------:R-:W-:-:S03]  /*1a60*/  LOP3.LUT R43, R4, 0xfffff0, RZ, 0xc0, !PT ;  /* 0x00fffff0042b7812 */ /* 0x000fc600078ec0ff */
[----:B------:R-:W-:Y:S02]  /*1a70*/  IMAD.X R10, RZ, RZ, R2, P2 ;  /* 0x000000ffff0a7224 */ /* 0x000fe400010e0602 */
[----:B------:R-:W-:Y:S01]  /*1a80*/  IMAD.MOV R43, RZ, RZ, -R43 ;  /* 0x000000ffff2b7224 */ /* 0x000fe200078e0a2b */
[----:B0-----:R-:W-:-:S04]  /*1a90*/  LEA R8, P1, R9, UR4, 0x3 ;  /* 0x0000000409087c11 */ /* 0x001fc8000f8218ff */
[----:B------:R-:W-:Y:S02]  /*1aa0*/  IADD3 R8, P2, PT, R8, 0x8000, RZ ;  /* 0x0000800008087810 */ /* 0x000fe40007f5e0ff */
[----:B------:R-:W-:-:S05]  /*1ab0*/  LEA.HI.X R9, R9, UR5, R10, 0x3, P1 ;  /* 0x0000000509097c11 */ /* 0x000fca00088f1c0a */
[----:B------:R-:W-:-:S07]  /*1ac0*/  IMAD.X R9, RZ, RZ, R9, P2 ;  /* 0x000000ffff097224 */ /* 0x000fce00010e0609 */
.L_x_82:
[----:B------:R-:W2:Y:S04]  /*1ad0*/  LDG.E.64 R10, desc[UR6][R8.64+-0x8000] ;  /* 0xff800006080a7981 */ /* 0x000ea8000c1e1b00 */
[----:B------:R-:W3:Y:S04]  /*1ae0*/  LDG.E.64 R12, desc[UR6][R8.64+-0x7000] ;  /* 0xff900006080c7981 */ /* 0x000ee8000c1e1b00 */
[----:B------:R-:W4:Y:S04]  /*1af0*/  LDG.E.64 R14, desc[UR6][R8.64+-0x6000] ;  /* 0xffa00006080e7981 */ /* 0x000f28000c1e1b00 */
[----:B------:R-:W5:Y:S04]  /*1b00*/  LDG.E.64 R16, desc[UR6][R8.64+-0x5000] ;  /* 0xffb0000608107981 */ /* 0x000f68000c1e1b00 */
        /* <DEDUP_REMOVED lines=11> */
[----:B------:R0:W5:Y:S01]  /*1bc0*/  LDG.E.64 R40, desc[UR6][R8.64+0x7000] ;  /* 0x0070000608287981 */ /* 0x000162000c1e1b00 */
[----:B------:R-:W-:-:S02]  /*1bd0*/  VIADD R43, R43, 0x10 ;  /* 0x000000102b2b7836 */ /* 0x000fc40000000000 */
        /* <DEDUP_REMOVED lines=21> */
.L_x_81:
[----:B------:R-:W-:Y:S05]  /*1d30*/  BSYNC.RECONVERGENT B2 ;  /* 0x0000000000027941 */ /* 0x000fea0003800200 */
.L_x_80:
[----:B------:R-:W-:Y:S05]  /*1d40*/  @!P0 BRA `(.L_x_79) ;  /* 0x0000000400048947 */ /* 0x000fea0003800000 */
[----:B------:R-:W-:Y:S01]  /*1d50*/  ISETP.GE.U32.AND P1, PT, R5, 0x8, PT ;  /* 0x000000080500780c */ /* 0x000fe20003f26070 */
[----:B------:R-:W-:Y:S01]  /*1d60*/  BSSY.RECONVERGENT B2, `(.L_x_83) ;  /* 0x000001a000027945 */ /* 0x000fe20003800200 */
[----:B------:R-:W-:-:S04]  /*1d70*/  LOP3.LUT R26, R4, 0x7, RZ, 0xc0, !PT ;  /* 0x00000007041a7812 */ /* 0x000fc800078ec0ff */
[----:B------:R-:W-:-:S07]  /*1d80*/  ISETP.NE.AND P0, PT, R26, RZ, PT ;  /* 0x000000ff1a00720c */ /* 0x000fce0003f05270 */
[----:B------:R-:W-:Y:S06]  /*1d90*/  @!P1 BRA `(.L_x_84) ;  /* 0x0000000000589947 */ /* 0x000fec0003800000 */
[----:B------:R-:W0:Y:S01]  /*1da0*/  LDCU.64 UR4, c[0x0][0x380] ;  /* 0x00007000ff0477ac */ /* 0x000e220008000a00 */
[----:B------:R-:W-:-:S05]  /*1db0*/  IADD3 R5, P1, PT, R42, R3, RZ ;  /* 0x000000032a057210 */ /* 0x000fca0007f3e0ff */
[----:B------:R-:W-:Y:S01]  /*1dc0*/  IMAD.X R10, RZ, RZ, R2, P1 ;  /* 0x000000ffff0a7224 */ /* 0x000fe200008e0602 */
[----:B0-----:R-:W-:-:S04]  /*1dd0*/  LEA R8, P1, R5, UR4, 0x3 ;  /* 0x0000000405087c11 */ /* 0x001fc8000f8218ff */
        /* <DEDUP_REMOVED lines=18> */
.L_x_84:
[----:B------:R-:W-:Y:S05]  /*1f00*/  BSYNC.RECONVERGENT B2 ;  /* 0x0000000000027941 */ /* 0x000fea0003800200 */
.L_x_83:
        /* <DEDUP_REMOVED lines=20> */
.L_x_86:
[----:B------:R-:W-:Y:S05]  /*2050*/  BSYNC.RECONVERGENT B2 ;  /* 0x0000000000027941 */ /* 0x000fea0003800200 */
.L_x_85:
[----:B------:R-:W-:Y:S05]  /*2060*/  @!P0 BRA `(.L_x_79) ;  /* 0x00000000003c8947 */ /* 0x000fea0003800000 */
[----:B------:R-:W0:Y:S01]  /*2070*/  LDCU.64 UR4, c[0x0][0x380] ;  /* 0x00007000ff0477ac */ /* 0x000e220008000a00 */
[----:B------:R-:W-:Y:S01]  /*2080*/  IADD3 R3, P0, PT, R42, R3, RZ ;  /* 0x000000032a037210 */ /* 0x000fe20007f1e0ff */
[----:B------:R-:W-:-:S04]  /*2090*/  IMAD.MOV R4, RZ, RZ, -R16 ;  /* 0x000000ffff047224 */ /* 0x000fc800078e0a10 */
[----:B------:R-:W-:Y:S01]  /*20a0*/  IMAD.X R2, RZ, RZ, R2, P0 ;  /* 0x000000ffff027224 */ /* 0x000fe200000e0602 */
[----:B0-----:R-:W-:-:S04]  /*20b0*/  LEA R5, P1, R3, UR4, 0x3 ;  /* 0x0000000403057c11 */ /* 0x001fc8000f8218ff */
[----:B------:R-:W-:-:S09]  /*20c0*/  LEA.HI.X R8, R3, UR5, R2, 0x3, P1 ;  /* 0x0000000503087c11 */ /* 0x000fd200088f1c02 */
.L_x_87:
        /* <DEDUP_REMOVED lines=9> */
.L_x_79:
[----:B------:R-:W-:Y:S05]  /*2160*/  BSYNC.RECONVERGENT B1 ;  /* 0x0000000000017941 */ /* 0x000fea0003800200 */
.L_x_77:
        /* <DEDUP_REMOVED lines=40> */
[----:B------:R-:W-:-:S03]  /*23f0*/  FSEL R5, R5, R3, P0 ;  /* 0x0000000305057208 */ /* 0x000fc60000000000 */
[----:B0-----:R-:W-:Y:S02]  /*2400*/  IMAD.MOV.U32 R2, RZ, RZ, R0 ;  /* 0x000000ffff027224 */ /* 0x001fe400078e0000 */
[----:B------:R-:W-:-:S04]  /*2410*/  IMAD.MOV.U32 R3, RZ, RZ, R5 ;  /* 0x000000ffff037224 */ /* 0x000fc800078e0005 */
[----:B------:R-:W-:Y:S05]  /*2420*/  @P1 BRA `(.L_x_75) ;  /* 0x0000000000681947 */ /* 0x000fea0003800000 */
        /* <DEDUP_REMOVED lines=26> */
.L_x_75:
[----:B------:R-:W-:Y:S05]  /*25d0*/  BSYNC.RECONVERGENT B0 ;  /* 0x0000000000007941 */ /* 0x000fea0003800200 */
.L_x_60:
[----:B------:R-:W-:Y:S05]  /*25e0*/  @P1 EXIT ;  /* 0x000000000000194d */ /* 0x000fea0003800000 */
[----:B------:R-:W0:Y:S01]  /*25f0*/  LDCU.64 UR4, c[0x0][0x3a0] ;  /* 0x00007400ff0477ac */ /* 0x000e220008000a00 */
[----:B------:R-:W1:Y:S01]  /*2600*/  LDC.64 R4, c[0x0][0x388] ;  /* 0x0000e200ff047b82 */ /* 0x000e620000000a00 */
[----:B0-----:R-:W-:-:S07]  /*2610*/  DADD R2, R2, UR4 ;  /* 0x0000000402027e29 */ /* 0x001fce0008000000 */
[----:B-1----:R-:W-:Y:S01]  /*2620*/  STG.E.64 desc[UR6][R4.64], R2 ;  /* 0x0000000204007986 */ /* 0x002fe2000c101b06 */
[----:B------:R-:W-:Y:S05]  /*2630*/  EXIT ;  /* 0x000000000000794d */ /* 0x000fea0003800000 */
.L_x_88:
        /* <DEDUP_REMOVED lines=12> */
.L_x_436:


//--------------------- .text._ZN3cub18CUB_300001_SM_10006detail6reduce28DeviceReduceSingleTileKernelINS2_10policy_hubIdjN4cuda3std3__44plusIdEEE10Policy1000EPdSC_iS9_ddNS7_10__identityEEEvT0_T1_T2_T3_T4_T6_ --------------------------
	.section	.text._ZN3cub18CUB_300001_SM_10006detail6reduce28DeviceReduceSingleTileKernelINS2_10policy_hubIdjN4cuda3std3__44plusIdEEE10Policy1000EPdSC_iS9_ddNS7_10__identityEEEvT0_T1_T2_T3_T4_T6_,"ax",@progbits
	.align	128
        .global         _ZN3cub18CUB_300001_SM_10006detail6reduce28DeviceReduceSingleTileKernelINS2_10policy_hubIdjN4cuda3std3__44plusIdEEE10Policy1000EPdSC_iS9_ddNS7_10__identityEEEvT0_T1_T2_T3_T4_T6_
        .type           _ZN3cub18CUB_300001_SM_10006detail6reduce28DeviceReduceSingleTileKernelINS2_10policy_hubIdjN4cuda3std3__44plusIdEEE10Policy1000EPdSC_iS9_ddNS7_10__identityEEEvT0_T1_T2_T3_T4_T6_,@function
        .size           _ZN3cub18CUB_300001_SM_10006detail6reduce28DeviceReduceSingleTileKernelINS2_10policy_hubIdjN4cuda3std3__44plusIdEEE10Policy1000EPdSC_iS9_ddNS7_10__identityEEEvT0_T1_T2_T3_T4_T6_,(.L_x_437 - _ZN3cub18CUB_300001_SM_10006detail6reduce28DeviceReduceSingleTileKernelINS2_10policy_hubIdjN4cuda3std3__44plusIdEEE10Policy1000EPdSC_iS9_ddNS7_10__identityEEEvT0_T1_T2_T3_T4_T6_)
        .other          _ZN3cub18CUB_300001_SM_10006detail6reduce28DeviceReduceSingleTileKernelINS2_10policy_hubIdjN4cuda3std3__44plusIdEEE10Policy1000EPdSC_iS9_ddNS7_10__identityEEEvT0_T1_T2_T3_T4_T6_,@"STO_CUDA_ENTRY STV_DEFAULT"
_ZN3cub18CUB_300001_SM_10006detail6reduce28DeviceReduceSingleTileKernelINS2_10policy_hubIdjN4cuda3std3__44plusIdEEE10Policy1000EPdSC_iS9_ddNS7_10__identityEEEvT0_T1_T2_T3_T4_T6_:
.text._ZN3cub18CUB_300001_SM_10006detail6reduce28DeviceReduceSingleTileKernelINS2_10policy_hubIdjN4cuda3std3__44plusIdEEE10Policy1000EPdSC_iS9_ddNS7_10__identityEEEvT0_T1_T2_T3_T4_T6_:
        /* <DEDUP_REMOVED lines=13> */
.L_x_89:
        /* <DEDUP_REMOVED lines=13> */
.L_x_93:
[----:B------:R-:W-:Y:S05]  /*01a0*/  BSYNC.RECONVERGENT B1 ;  /* 0x0000000000017941 */ /* 0x000fea0003800200 */
.L_x_92:
[----:B------:R-:W-:Y:S01]  /*01b0*/  ISETP.GE.AND P0, PT, R5, R4, PT ;  /* 0x000000040500720c */ /* 0x000fe20003f06270 */
[----:B------:R-:W-:-:S12]  /*01c0*/  BSSY.RECONVERGENT B1, `(.L_x_94) ;  /* 0x0000078000017945 */ /* 0x000fd80003800200 */
[----:B------:R-:W-:Y:S05]  /*01d0*/  @P0 BRA `(.L_x_95) ;  /* 0x0000000400d80947 */ /* 0x000fea0003800000 */
[----:B------:R-:W-:Y:S01]  /*01e0*/  LOP3.LUT R9, RZ, R5, RZ, 0x33, !PT ;  /* 0x00000005ff097212 */ /* 0x000fe200078e33ff */
[----:B------:R-:W-:Y:S04]  /*01f0*/  BSSY.RECONVERGENT B2, `(.L_x_96) ;  /* 0x0000019000027945 */ /* 0x000fe80003800200 */
[----:B------:R-:W-:-:S04]  /*0200*/  IMAD.IADD R9, R9, 0x1, R4 ;  /* 0x0000000109097824 */ /* 0x000fc800078e0204 */
[C---:B------:R-:W-:Y:S01]  /*0210*/  IMAD.HI.U32 R0, R9.reuse, -0x33333333, RZ ;  /* 0xcccccccd09007827 */ /* 0x040fe200078e00ff */
[----:B------:R-:W-:-:S04]  /*0220*/  ISETP.GE.U32.AND P0, PT, R9, 0x780, PT ;  /* 0x000007800900780c */ /* 0x000fc80003f06070 */
[----:B------:R-:W-:-:S04]  /*0230*/  SHF.R.U32.HI R0, RZ, 0x9, R0 ;  /* 0x00000009ff007819 */ /* 0x000fc80000011600 */
[----:B------:R-:W-:-:S04]  /*0240*/  LOP3.LUT R2, R0, 0x3, RZ, 0xc0, !PT ;  /* 0x0000000300027812 */ /* 0x000fc800078ec0ff */
[----:B------:R-:W-:-:S13]  /*0250*/  ISETP.NE.AND P1, PT, R2, 0x3, PT ;  /* 0x000000030200780c */ /* 0x000fda0003f25270 */
[----:B------:R-:W-:Y:S05]  /*0260*/  @!P1 BRA `(.L_x_97) ;  /* 0x0000000000449947 */ /* 0x000fea0003800000 */
[----:B------:R-:W0:Y:S01]  /*0270*/  LDC.64 R8, c[0x0][0x380] ;  /* 0x0000e000ff087b82 */ /* 0x000e220000000a00 */
[----:B------:R-:W-:-:S05]  /*0280*/  VIADD R0, R0, 0x1 ;  /* 0x0000000100007836 */ /* 0x000fca0000000000 */
[----:B------:R-:W-:-:S05]  /*0290*/  LOP3.LUT R0, R0, 0x3, RZ, 0xc0, !PT ;  /* 0x0000000300007812 */ /* 0x000fca00078ec0ff */
[----:B------:R-:W-:Y:S02]  /*02a0*/  IMAD.MOV R0, RZ, RZ, -R0 ;  /* 0x000000ffff007224 */ /* 0x000fe400078e0a00 */
[----:B0-----:R-:W-:-:S04]  /*02b0*/  IMAD.WIDE.U32 R8, R5, 0x8, R8 ;  /* 0x0000000805087825 */ /* 0x001fc800078e0008 */
[----:B------:R-:W-:Y:S02]  /*02c0*/  IMAD.MOV.U32 R2, RZ, RZ, R8 ;  /* 0x000000ffff027224 */ /* 0x000fe400078e0008 */
[----:B------:R-:W-:-:S07]  /*02d0*/  IMAD.MOV.U32 R11, RZ, RZ, R9 ;  /* 0x000000ffff0b7224 */ /* 0x000fce00078e0009 */
.L_x_98:
        /* <DEDUP_REMOVED lines=10> */
.L_x_97:
[----:B------:R-:W-:Y:S05]  /*0380*/  BSYNC.RECONVERGENT B2 ;  /* 0x0000000000027941 */ /* 0x000fea0003800200 */
.L_x_96:
        /* <DEDUP_REMOVED lines=8> */
.L_x_101:
        /* <DEDUP_REMOVED lines=43> */
.L_x_100:
[----:B------:R-:W-:Y:S05]  /*06c0*/  BSYNC.RECONVERGENT B2 ;  /* 0x0000000000027941 */ /* 0x000fea0003800200 */
.L_x_99:
        /* <DEDUP_REMOVED lines=26> */
.L_x_103:
[----:B------:R-:W-:Y:S05]  /*0870*/  BSYNC.RECONVERGENT B2 ;  /* 0x0000000000027941 */ /* 0x000fea0003800200 */
.L_x_102:
        /* <DEDUP_REMOVED lines=12> */
.L_x_95:
[----:B------:R-:W-:Y:S05]  /*0940*/  BSYNC.RECONVERGENT B1 ;  /* 0x0000000000017941 */ /* 0x000fea0003800200 */
.L_x_94:
        /* <DEDUP_REMOVED lines=47> */
[----:B------:R-:W0:Y:S04]  /*0c40*/  LDS.128 R8, [UR4+0x20] ;  /* 0x00002004ff087984 */ /* 0x000e280008000c00 */
[----:B------:R-:W1:Y:S04]  /*0c50*/  LDS.128 R16, [UR4+0x30] ;  /* 0x00003004ff107984 */ /* 0x000e680008000c00 */
[----:B--2---:R-:W2:Y:S01]  /*0c60*/  LDS.128 R4, [UR4+0x40] ;  /* 0x00004004ff047984 */ /* 0x004ea20008000c00 */
[----:B0-----:R-:W-:-:S03]  /*0c70*/  DADD R8, R12, R8 ;  /* 0x000000000c087229 */ /* 0x001fc60000000008 */
[----:B------:R-:W-:Y:S05]  /*0c80*/  LDS.128 R12, [UR4+0x60] ;  /* 0x00006004ff0c7984 */ /* 0x000fea0008000c00 */
[----:B------:R-:W-:Y:S02]  /*0c90*/  DADD R2, R8, R10 ;  /* 0x0000000008027229 */ /* 0x000fe4000000000a */
[----:B------:R-:W0:Y:S06]  /*0ca0*/  LDS.128 R8, [UR4+0x50] ;  /* 0x00005004ff087984 */ /* 0x000e2c0008000c00 */
[----:B-1----:R-:W-:-:S08]  /*0cb0*/  DADD R2, R2, R16 ;  /* 0x0000000002027229 */ /* 0x002fd00000000010 */
[----:B------:R-:W-:-:S08]  /*0cc0*/  DADD R2, R2, R18 ;  /* 0x0000000002027229 */ /* 0x000fd00000000012 */
[----:B--2---:R-:W-:-:S08]  /*0cd0*/  DADD R2, R2, R4 ;  /* 0x0000000002027229 */ /* 0x004fd00000000004 */
[----:B------:R-:W-:Y:S01]  /*0ce0*/  DADD R2, R2, R6 ;  /* 0x0000000002027229 */ /* 0x000fe20000000006 */
[----:B------:R-:W1:Y:S07]  /*0cf0*/  LDS.128 R4, [UR4+0x70] ;  /* 0x00007004ff047984 */ /* 0x000e6e0008000c00 */
[----:B0-----:R-:W-:-:S08]  /*0d00*/  DADD R2, R2, R8 ;  /* 0x0000000002027229 */ /* 0x001fd00000000008 */
[----:B------:R-:W-:Y:S01]  /*0d10*/  DADD R2, R2, R10 ;  /* 0x0000000002027229 */ /* 0x000fe2000000000a */
[----:B------:R-:W0:Y:S07]  /*0d20*/  LDS.128 R8, [UR4+0x80] ;  /* 0x00008004ff087984 */ /* 0x000e2e0008000c00 */
[----:B------:R-:W-:-:S08]  /*0d30*/  DADD R2, R2, R12 ;  /* 0x0000000002027229 */ /* 0x000fd0000000000c */
[----:B------:R-:W-:Y:S01]  /*0d40*/  DADD R2, R2, R14 ;  /* 0x0000000002027229 */ /* 0x000fe2000000000e */
[----:B------:R-:W2:Y:S07]  /*0d50*/  LDS.128 R12, [UR4+0x90] ;  /* 0x00009004ff0c7984 */ /* 0x000eae0008000c00 */
[----:B-1----:R-:W-:-:S08]  /*0d60*/  DADD R2, R2, R4 ;  /* 0x0000000002027229 */ /* 0x002fd00000000004 */
[----:B------:R-:W-:Y:S01]  /*0d70*/  DADD R2, R2, R6 ;  /* 0x0000000002027229 */ /* 0x000fe20000000006 */
[----:B------:R-:W1:Y:S07]  /*0d80*/  LDS.128 R4, [UR4+0xa0] ;  /* 0x0000a004ff047984 */ /* 0x000e6e0008000c00 */
[----:B0-----:R-:W-:Y:S01]  /*0d90*/  DADD R2, R2, R8 ;  /* 0x0000000002027229 */ /* 0x001fe20000000008 */
[----:B------:R-:W0:Y:S07]  /*0da0*/  LDS.64 R8, [UR4+0xb0] ;  /* 0x0000b004ff087984 */ /* 0x000e2e0008000a00 */
[----:B------:R-:W-:-:S08]  /*0db0*/  DADD R2, R2, R10 ;  /* 0x0000000002027229 */ /* 0x000fd0000000000a */
[----:B--2---:R-:W-:-:S08]  /*0dc0*/  DADD R2, R2, R12 ;  /* 0x0000000002027229 */ /* 0x004fd0000000000c */
[----:B------:R-:W-:-:S08]  /*0dd0*/  DADD R2, R2, R14 ;  /* 0x0000000002027229 */ /* 0x000fd0000000000e */
[----:B-1----:R-:W-:-:S08]  /*0de0*/  DADD R2, R2, R4 ;  /* 0x0000000002027229 */ /* 0x002fd00000000004 */
[----:B------:R-:W-:-:S08]  /*0df0*/  DADD R2, R2, R6 ;  /* 0x0000000002027229 */ /* 0x000fd00000000006 */
[----:B0-----:R-:W-:Y:S01]  /*0e00*/  DADD R12, R2, R8 ;  /* 0x00000000020c7229 */ /* 0x001fe20000000008 */
[----:B------:R-:W-:Y:S10]  /*0e10*/  BRA `(.L_x_105) ;  /* 0x0000001800487947 */ /* 0x000ff40003800000 */
.L_x_104:
        /* <DEDUP_REMOVED lines=32> */
[----:B------:R-:W-:Y:S01]  /*1020*/  VIADD R0, R2, 0x10 ;  /* 0x0000001002007836 */ /* 0x000fe20000000000 */
[----:B------:R-:W-:Y:S02]  /*1030*/  @!P1 SHF.R.U32.HI R2, RZ, 0x2, R3 ;  /* 0x00000002ff029819 */ /* 0x000fe40000011603 */
[----:B------:R-:W1:Y:S02]  /*1040*/  SHFL.DOWN PT, R7, R11, 0x8, R5 ;  /* 0x090000000b077989 */ /* 0x000e6400000e0005 */
[----:B------:R-:W-:Y:S01]  /*1050*/  @!P1 LOP3.LUT R2, R2, 0xf8, RZ, 0xc0, !PT ;  /* 0x000000f802029812 */ /* 0x000fe200078ec0ff */
[----:B-1----:R-:W-:-:S10]  /*1060*/  DADD R6, R6, R10 ;  /* 0x0000000006067229 */ /* 0x002fd4000000000a */
[----:B------:R-:W-:Y:S02]  /*1070*/  FSEL R8, R10, R6, P0 ;  /* 0x000000060a087208 */ /* 0x000fe40000000000 */
[----:B------:R-:W-:Y:S02]  /*1080*/  FSEL R9, R11, R7, P0 ;  /* 0x000000070b097208 */ /* 0x000fe40000000000 */
[----:B------:R-:W-:Y:S01]  /*1090*/  @!P1 MOV R10, 0x400 ;  /* 0x00000400000a9802 */ /* 0x000fe20000000f00 */
[----:B------:R-:W-:Y:S01]  /*10a0*/  SHFL.DOWN PT, R6, R8, 0x10, R5 ;  /* 0x0a00000008067989 */ /* 0x000fe200000e0005 */
[----:B------:R-:W-:Y:S02]  /*10b0*/  ISETP.GT.AND P0, PT, R0, R5, PT ;  /* 0x000000050000720c */ /* 0x000fe40003f04270 */
[----:B0-----:R-:W-:Y:S01]  /*10c0*/  @!P1 LEA R11, R13, R10, 0x18 ;  /* 0x0000000a0d0b9211 */ /* 0x001fe200078ec0ff */
        /* <DEDUP_REMOVED lines=13> */
[----:B------:R-:W0:Y:S04]  /*11a0*/  LDS.128 R16, [UR4+0x20] ;  /* 0x00002004ff107984 */ /* 0x000e280008000c00 */
[----:B-1----:R-:W1:Y:S01]  /*11b0*/  LDS.128 R8, [UR4+0x30] ;  /* 0x00003004ff087984 */ /* 0x002e620008000c00 */
[----:B0-----:R-:W-:-:S10]  /*11c0*/  DADD R16, R12, R16 ;  /* 0x000000000c107229 */ /* 0x001fd40000000010 */
[----:B------:R-:W-:Y:S02]  /*11d0*/  FSEL R2, R16, R12, P1 ;  /* 0x0000000c10027208 */ /* 0x000fe40000800000 */
[----:B------:R-:W-:Y:S02]  /*11e0*/  FSEL R3, R17, R13, P1 ;  /* 0x0000000d11037208 */ /* 0x000fe40000800000 */
[----:B------:R-:W-:Y:S01]  /*11f0*/  ISETP.GT.AND P1, PT, R4, 0x40, PT ;  /* 0x000000400400780c */ /* 0x000fe20003f24270 */
[----:B------:R-:W0:Y:S03]  /*1200*/  LDS.128 R12, [UR4+0x40] ;  /* 0x00004004ff0c7984 */ /* 0x000e260008000c00 */
        /* <DEDUP_REMOVED lines=65> */
[----:B------:R-:W1:Y:S01]  /*1620*/  LDS.64 R2, [UR4+0xb0] ;  /* 0x0000b004ff027984 */ /* 0x000e620008000a00 */
        /* <DEDUP_REMOVED lines=11> */
[----:B------:R-:W-:Y:S01]  /*16e0*/  FSEL R13, R3, R7, P1 ;  /* 0x00000007030d7208 */ /* 0x000fe20000800000 */
[----:B------:R-:W-:Y:S06]  /*16f0*/  BRA `(.L_x_105) ;  /* 0x0000001000107947 */ /* 0x000fec0003800000 */
.L_x_91:
[----:B------:R-:W0:Y:S01]  /*1700*/  S2R R0, SR_TID.X ;  /* 0x0000000000007919 */ /* 0x000e220000002100 */
[----:B------:R-:W0:Y:S02]  /*1710*/  LDC.64 R6, c[0x0][0x380] ;  /* 0x0000e000ff067b82 */ /* 0x000e240000000a00 */
[----:B0-----:R-:W-:-:S05]  /*1720*/  IMAD.WIDE.U32 R6, R0, 0x8, R6 ;  /* 0x0000000800067825 */ /* 0x001fca00078e0006 */
[----:B------:R-:W2:Y:S04]  /*1730*/  LDG.E.64.CONSTANT R20, desc[UR6][R6.64] ;  /* 0x0000000606147981 */ /* 0x000ea8000c1e9b00 */
[----:B------:R-:W2:Y:S04]  /*1740*/  LDG.E.64.CONSTANT R2, desc[UR6][R6.64+0x1400] ;  /* 0x0014000606027981 */ /* 0x000ea8000c1e9b00 */
[----:B------:R-:W3:Y:S04]  /*1750*/  LDG.E.64.CONSTANT R8, desc[UR6][R6.64+0x2800] ;  /* 0x0028000606087981 */ /* 0x000ee8000c1e9b00 */
[----:B------:R-:W4:Y:S04]  /*1760*/  LDG.E.64.CONSTANT R10, desc[UR6][R6.64+0x3c00] ;  /* 0x003c0006060a7981 */ /* 0x000f28000c1e9b00 */
[----:B------:R-:W5:Y:S04]  /*1770*/  LDG.E.64.CONSTANT R12, desc[UR6][R6.64+0x5000] ;  /* 0x00500006060c7981 */ /* 0x000f68000c1e9b00 */
[----:B------:R-:W5:Y:S04]  /*1780*/  LDG.E.64.CONSTANT R14, desc[UR6][R6.64+0x6400] ;  /* 0x00640006060e7981 */ /* 0x000f68000c1e9b00 */
[----:B------:R-:W5:Y:S04]  /*1790*/  LDG.E.64.CONSTANT R16, desc[UR6][R6.64+0x7800] ;  /* 0x0078000606107981 */ /* 0x000f68000c1e9b00 */
[----:B------:R-:W5:Y:S01]  /*17a0*/  LDG.E.64.CONSTANT R18, desc[UR6][R6.64+0x8c00] ;  /* 0x008c000606127981 */ /* 0x000f62000c1e9b00 */
[----:B------:R-:W-:Y:S01]  /*17b0*/  ISETP.GE.U32.AND P0, PT, R4, 0x2800, PT ;  /* 0x000028000400780c */ /* 0x000fe20003f06070 */
[----:B--2---:R-:W-:-:S08]  /*17c0*/  DADD R2, R20, R2 ;  /* 0x0000000014027229 */ /* 0x004fd00000000002 */
[----:B---3--:R-:W-:Y:S01]  /*17d0*/  DADD R2, R8, R2 ;  /* 0x0000000008027229 */ /* 0x008fe20000000002 */
[----:B------:R-:W-:-:S07]  /*17e0*/  IMAD.MOV.U32 R9, RZ, RZ, 0x1400 ;  /* 0x00001400ff097424 */ /* 0x000fce00078e00ff */
[----:B----4-:R-:W-:-:S08]  /*17f0*/  DADD R2, R10, R2 ;  /* 0x000000000a027229 */ /* 0x010fd00000000002 */
[----:B-----5:R-:W-:-:S08]  /*1800*/  DADD R2, R12, R2 ;  /* 0x000000000c027229 */ /* 0x020fd00000000002 */
[----:B------:R-:W-:-:S08]  /*1810*/  DADD R2, R14, R2 ;  /* 0x000000000e027229 */ /* 0x000fd00000000002 */
[----:B------:R-:W-:-:S08]  /*1820*/  DADD R2, R16, R2 ;  /* 0x0000000010027229 */ /* 0x000fd00000000002 */
[----:B------:R-:W-:Y:S01]  /*1830*/  DADD R2, R18, R2 ;  /* 0x0000000012027229 */ /* 0x000fe20000000002 */
[----:B------:R-:W-:Y:S10]  /*1840*/  @!P0 BRA `(.L_x_106) ;  /* 0x00000000006c8947 */ /* 0x000ff40003800000 */
[----:B------:R-:W0:Y:S01]  /*1850*/  LDC R26, c[0x0][0x390] ;  /* 0x0000e400ff1a7b82 */ /* 0x000e220000000800 */
[----:B------:R-:W-:Y:S02]  /*1860*/  VIADD R8, R4, 0xffffec00 ;  /* 0xffffec0004087836 */ /* 0x000fe40000000000 */
[----:B------:R-:W-:-:S07]  /*1870*/  IMAD.MOV.U32 R9, RZ, RZ, 0x1400 ;  /* 0x00001400ff097424 */ /* 0x000fce00078e00ff */
.L_x_108:
[----:B------:R-:W-:-:S05]  /*1880*/  IMAD.WIDE R12, R9, 0x8, R6 ;  /* 0x00000008090c7825 */ /* 0x000fca00078e0206 */
[----:B------:R-:W2:Y:S04]  /*1890*/  LDG.E.64.CONSTANT R4, desc[UR6][R12.64] ;  /* 0x000000060c047981 */ /* 0x000ea8000c1e9b00 */
[----:B------:R-:W3:Y:S04]  /*18a0*/  LDG.E.64.CONSTANT R14, desc[UR6][R12.64+0x1400] ;  /* 0x001400060c0e7981 */ /* 0x000ee8000c1e9b00 */
[----:B------:R-:W4:Y:S04]  /*18b0*/  LDG.E.64.CONSTANT R16, desc[UR6][R12.64+0x2800] ;  /* 0x002800060c107981 */ /* 0x000f28000c1e9b00 */
[----:B------:R-:W5:Y:S04]  /*18c0*/  LDG.E.64.CONSTANT R18, desc[UR6][R12.64+0x3c00] ;  /* 0x003c00060c127981 */ /* 0x000f68000c1e9b00 */
        /* <DEDUP_REMOVED lines=8> */
[----:B------:R-:W-:-:S08]  /*1950*/  DADD R4, R20, R4 ;  /* 0x0000000014047229 */ /* 0x000fd00000000004 */
[----:B------:R-:W-:Y:S01]  /*1960*/  DADD R22, R22, R4 ;  /* 0x0000000016167229 */ /* 0x000fe20000000004 */
[----:B0-----:R-:W-:-:S04]  /*1970*/  IMAD.MOV.U32 R4, RZ, RZ, R26 ;  /* 0x000000ffff047224 */ /* 0x001fc800078e001a */
[----:B------:R-:W-:-:S03]  /*1980*/  IMAD.IADD R2, R4, 0x1, -R9 ;  /* 0x0000000104027824 */ /* 0x000fc600078e0a09 */
[----:B------:R-:W-:Y:S02]  /*1990*/  DADD R22, R24, R22 ;  /* 0x0000000018167229 */ /* 0x000fe40000000016 */
[----:B------:R-:W-:-:S06]  /*19a0*/  ISETP.GE.AND P0, PT, R2, 0x1400, PT ;  /* 0x000014000200780c */ /* 0x000fcc0003f06270 */
[----:B------:R-:W-:-:S07]  /*19b0*/  DADD R2, R10, R22 ;  /* 0x000000000a027229 */ /* 0x000fce0000000016 */
[----:B------:R-:W-:Y:S05]  /*19c0*/  @!P0 BRA `(.L_x_107) ;  /* 0x0000000800348947 */ /* 0x000fea0003800000 */
[----:B------:R-:W-:-:S05]  /*19d0*/  VIADD R9, R9, 0x1400 ;  /* 0x0000140009097836 */ /* 0x000fca0000000000 */
[----:B------:R-:W-:-:S13]  /*19e0*/  ISETP.GT.AND P0, PT, R9, R8, PT ;  /* 0x000000080900720c */ /* 0x000fda0003f04270 */
[----:B------:R-:W-:Y:S05]  /*19f0*/  @!P0 BRA `(.L_x_108) ;  /* 0xfffffffc00a08947 */ /* 0x000fea000383ffff */
.L_x_106:
[----:B------:R-:W-:-:S13]  /*1a00*/  ISETP.GE.AND P0, PT, R9, R4, PT ;  /* 0x000000040900720c */ /* 0x000fda0003f06270 */
[----:B------:R-:W-:Y:S05]  /*1a10*/  @P0 BRA `(.L_x_107) ;  /* 0x0000000800200947 */ /* 0x000fea0003800000 */
[----:B------:R-:W-:Y:S01]  /*1a20*/  IMAD.IADD R39, R4, 0x1, -R9 ;  /* 0x0000000104277824 */ /* 0x000fe200078e0a09 */
[----:B------:R-:W-:Y:S04]  /*1a30*/  BSSY.RECONVERGENT B1, `(.L_x_107) ;  /* 0x0000086000017945 */ /* 0x000fe80003800200 */
[----:B------:R-:W-:-:S13]  /*1a40*/  ISETP.GE.AND P0, PT, R0, R39, PT ;  /* 0x000000270000720c */ /* 0x000fda0003f06270 */
[----:B------:R-:W-:Y:S05]  /*1a50*/  @P0 BRA `(.L_x_109) ;  /* 0x00000008000c0947 */ /* 0x000fea0003800000 */
[----:B------:R-:W-:Y:S01]  /*1a60*/  LOP3.LUT R5, RZ, R0, RZ, 0x33, !PT ;  /* 0x00000000ff057212 */ /* 0x000fe200078e33ff */
[----:B------:R-:W-:Y:S01]  /*1a70*/  BSSY.RECONVERGENT B2, `(.L_x_110) ;  /* 0x0000017000027945 */ /* 0x000fe20003800200 */
[----:B------:R-:W-:Y:S02]  /*1a80*/  IMAD.MOV.U32 R38, RZ, RZ, R0 ;  /* 0x000000ffff267224 */ /* 0x000fe400078e0000 */
[----:B------:R-:W-:-:S04]  /*1a90*/  IADD3 R5, PT, PT, -R9, R4, R5 ;  /* 0x0000000409057210 */ /* 0x000fc80007ffe105 */
[C---:B------:R-:W-:Y:S01]  /*1aa0*/  ISETP.GE.U32.AND P1, PT, R5.reuse, 0x780, PT ;  /* 0x000007800500780c */ /* 0x040fe20003f26070 */
[----:B------:R-:W-:-:S05]  /*1ab0*/  IMAD.HI.U32 R4, R5, -0x33333333, RZ ;  /* 0xcccccccd05047827 */ /* 0x000fca00078e00ff */
[----:B------:R-:W-:-:S04]  /*1ac0*/  SHF.R.U32.HI R4, RZ, 0x9, R4 ;  /* 0x00000009ff047819 */ /* 0x000fc80000011604 */
[----:B------:R-:W-:-:S04]  /*1ad0*/  LOP3.LUT R6, R4, 0x3, RZ, 0xc0, !PT ;  /* 0x0000000304067812 */ /* 0x000fc800078ec0ff */
[----:B------:R-:W-:-:S13]  /*1ae0*/  ISETP.NE.AND P0, PT, R6, 0x3, PT ;  /* 0x000000030600780c */ /* 0x000fda0003f05270 */
[----:B------:R-:W-:Y:S05]  /*1af0*/  @!P0 BRA `(.L_x_111) ;  /* 0x0000000000388947 */ /* 0x000fea0003800000 */
[----:B------:R-:W0:Y:S01]  /*1b00*/  LDC.64 R6, c[0x0][0x380] ;  /* 0x0000e000ff067b82 */ /* 0x000e220000000a00 */
[----:B------:R-:W-:Y:S02]  /*1b10*/  VIADD R4, R4, 0x1 ;  /* 0x0000000104047836 */ /* 0x000fe40000000000 */
[----:B------:R-:W-:Y:S02]  /*1b20*/  IMAD.IADD R11, R0, 0x1, R9 ;  /* 0x00000001000b7824 */ /* 0x000fe400078e0209 */
[----:B------:R-:W-:Y:S01]  /*1b30*/  IMAD.MOV.U32 R38, RZ, RZ, R0 ;  /* 0x000000ffff267224 */ /* 0x000fe200078e0000 */
[----:B------:R-:W-:-:S05]  /*1b40*/  LOP3.LUT R4, R4, 0x3, RZ, 0xc0, !PT ;  /* 0x0000000304047812 */ /* 0x000fca00078ec0ff */
[----:B------:R-:W-:-:S07]  /*1b50*/  IMAD.MOV R8, RZ, RZ, -R4 ;  /* 0x000000ffff087224 */ /* 0x000fce00078e0a04 */
.L_x_112:
[----:B0-----:R-:W-:-:S06]  /*1b60*/  IMAD.WIDE.U32 R4, R11, 0x8, R6 ;  /* 0x000000080b047825 */ /* 0x001fcc00078e0006 */
[----:B------:R-:W2:Y:S01]  /*1b70*/  LDG.E.64.CONSTANT R4, desc[UR6][R4.64] ;  /* 0x0000000604047981 */ /* 0x000ea2000c1e9b00 */
[----:B------:R-:W-:Y:S02]  /*1b80*/  VIADD R8, R8, 0x1 ;  /* 0x0000000108087836 */ /* 0x000fe40000000000 */
[----:B------:R-:W-:Y:S02]  /*1b90*/  VIADD R38, R38, 0x280 ;  /* 0x0000028026267836 */ /* 0x000fe40000000000 */
[----:B------:R-:W-:Y:S01]  /*1ba0*/  VIADD R11, R11, 0x280 ;  /* 0x000002800b0b7836 */ /* 0x000fe20000000000 */
[----:B------:R-:W-:Y:S01]  /*1bb0*/  ISETP.NE.AND P0, PT, R8, RZ, PT ;  /* 0x000000ff0800720c */ /* 0x000fe20003f05270 */
[----:B--2---:R-:W-:-:S12]  /*1bc0*/  DADD R2, R4, R2 ;  /* 0x0000000004027229 */ /* 0x004fd80000000002 */
[----:B------:R-:W-:Y:S05]  /*1bd0*/  @P0 BRA `(.L_x_112) ;  /* 0xfffffffc00e00947 */ /* 0x000fea000383ffff */
.L_x_111:
[----:B------:R-:W-:Y:S05]  /*1be0*/  BSYNC.RECONVERGENT B2 ;  /* 0x0000000000027941 */ /* 0x000fea0003800200 */
.L_x_110:
[----:B------:R-:W-:Y:S05]  /*1bf0*/  @!P1 BRA `(.L_x_109) ;  /* 0x0000000400a49947 */ /* 0x000fea0003800000 */
[----:B------:R-:W0:Y:S01]  /*1c00*/  LDCU.64 UR4, c[0x0][0x380] ;  /* 0x00007000ff0477ac */ /* 0x000e220008000a00 */
[----:B------:R-:W-:Y:S01]  /*1c10*/  IMAD.IADD R7, R39, 0x1, -R38 ;  /* 0x0000000127077824 */ /* 0x000fe200078e0a26 */
[C---:B------:R-:W-:Y:S01]  /*1c20*/  IADD3 R5, P0, PT, R38.reuse, R9, RZ ;  /* 0x0000000926057210 */ /* 0x040fe20007f1e0ff */
[----:B------:R-:W-:Y:S01]  /*1c30*/  BSSY.RECONVERGENT B2, `(.L_x_113) ;  /* 0x000003a000027945 */ /* 0x000fe20003800200 */
[----:B------:R-:W-:Y:S02]  /*1c40*/  IMAD.IADD R40, R38, 0x1, R9 ;  /* 0x0000000126287824 */ /* 0x000fe400078e0209 */
        /* <DEDUP_REMOVED lines=10> */
.L_x_115:
[----:B------:R-:W0:Y:S01]  /*1cf0*/  LDC.64 R30, c[0x0][0x380] ;  /* 0x0000e000ff1e7b82 */ /* 0x000e220000000a00 */
[----:B------:R-:W2:Y:S04]  /*1d00*/  LDG.E.64.CONSTANT R8, desc[UR6][R4.64+-0x1400] ;  /* 0xffec000604087981 */ /* 0x000ea8000c1e9b00 */
[----:B------:R-:W3:Y:S01]  /*1d10*/  LDG.E.64.CONSTANT R10, desc[UR6][R4.64] ;  /* 0x00000006040a7981 */ /* 0x000ee2000c1e9b00 */
[----:B------:R-:W-:-:S03]  /*1d20*/  VIADD R15, R40, 0xa00 ;  /* 0x00000a00280f7836 */ /* 0x000fc60000000000 */
[----:B------:R-:W4:Y:S04]  /*1d30*/  LDG.E.64.CONSTANT R12, desc[UR6][R4.64+0x1400] ;  /* 0x00140006040c7981 */ /* 0x000f28000c1e9b00 */
[----:B------:R-:W5:Y:S04]  /*1d40*/  LDG.E.64.CONSTANT R16, desc[UR6][R4.64+0x3c00] ;  /* 0x003c000604107981 */ /* 0x000f68000c1e9b00 */
[----:B------:R-:W5:Y:S01]  /*1d50*/  LDG.E.64.CONSTANT R18, desc[UR6][R4.64+0x5000] ;  /* 0x0050000604127981 */ /* 0x000f62000c1e9b00 */
[----:B------:R-:W-:-:S03]  /*1d60*/  VIADD R23, R40, 0x1400 ;  /* 0x0000140028177836 */ /* 0x000fc60000000000 */
[----:B------:R-:W5:Y:S01]  /*1d70*/  LDG.E.64.CONSTANT R20, desc[UR6][R4.64+0x6400] ;  /* 0x0064000604147981 */ /* 0x000f62000c1e9b00 */
[----:B0-----:R-:W-:-:S03]  /*1d80*/  IMAD.WIDE.U32 R6, R40, 0x8, R30 ;  /* 0x0000000828067825 */ /* 0x001fc600078e001e */
[----:B------:R-:W5:Y:S04]  /*1d90*/  LDG.E.64.CONSTANT R24, desc[UR6][R4.64+0x8c00] ;  /* 0x008c000604187981 */ /* 0x000f68000c1e9b00 */
[----:B------:R-:W5:Y:S04]  /*1da0*/  LDG.E.64.CONSTANT R26, desc[UR6][R4.64+0xa000] ;  /* 0x00a00006041a7981 */ /* 0x000f68000c1e9b00 */
[----:B------:R-:W2:Y:S01]  /*1db0*/  LDG.E.64.CONSTANT R6, desc[UR6][R6.64] ;  /* 0x0000000606067981 */ /* 0x000ea2000c1e9b00 */
[----:B------:R-:W-:-:S03]  /*1dc0*/  IMAD.WIDE.U32 R14, R15, 0x8, R30 ;  /* 0x000000080f0e7825 */ /* 0x000fc600078e001e */
[----:B------:R-:W5:Y:S04]  /*1dd0*/  LDG.E.64.CONSTANT R28, desc[UR6][R4.64+0xb400] ;  /* 0x00b40006041c7981 */ /* 0x000f68000c1e9b00 */
[----:B------:R-:W5:Y:S01]  /*1de0*/  LDG.E.64.CONSTANT R14, desc[UR6][R14.64] ;  /* 0x000000060e0e7981 */ /* 0x000f62000c1e9b00 */
[----:B------:R-:W-:-:S03]  /*1df0*/  IMAD.WIDE.U32 R22, R23, 0x8, R30 ;  /* 0x0000000817167825 */ /* 0x000fc600078e001e */
[----:B------:R-:W5:Y:S04]  /*1e00*/  LDG.E.64.CONSTANT R34, desc[UR6][R4.64+0xf000] ;  /* 0x00f0000604227981 */ /* 0x000f68000c1e9b00 */
[----:B------:R-:W5:Y:S01]  /*1e10*/  LDG.E.64.CONSTANT R22, desc[UR6][R22.64] ;  /* 0x0000000616167981 */ /* 0x000f62000c1e9b00 */
[----:B------:R-:W-:-:S03]  /*1e20*/  VIADD R33, R40, 0x1e00 ;  /* 0x00001e0028217836 */ /* 0x000fc60000000000 */
[----:B------:R-:W5:Y:S01]  /*1e30*/  LDG.E.64.CONSTANT R36, desc[UR6][R4.64+0x10400] ;  /* 0x0104000604247981 */ /* 0x000f62000c1e9b00 */
[----:B------:R-:W-:-:S03]  /*1e40*/  IMAD.WIDE.U32 R30, R33, 0x8, R30 ;  /* 0x00000008211e7825 */ /* 0x000fc600078e001e */
[----:B------:R0:W5:Y:S04]  /*1e50*/  LDG.E.64.CONSTANT R32, desc[UR6][R4.64+0xdc00] ;  /* 0x00dc000604207981 */ /* 0x000168000c1e9b00 */
[----:B------:R-:W5:Y:S01]  /*1e60*/  LDG.E.64.CONSTANT R30, desc[UR6][R30.64] ;  /* 0x000000061e1e7981 */ /* 0x000f62000c1e9b00 */
[----:B------:R-:W-:-:S05]  /*1e70*/  VIADD R38, R38, 0x2800 ;  /* 0x0000280026267836 */ /* 0x000fca0000000000 */
[----:B------:R-:W-:Y:S02]  /*1e80*/  ISETP.GE.AND P1, PT, R38, R41, PT ;  /* 0x000000292600720c */ /* 0x000fe40003f26270 */
[----:B0-----:R-:W-:Y:S01]  /*1e90*/  IADD3 R4, P2, PT, R4, 0x14000, RZ ;  /* 0x0001400004047810 */ /* 0x001fe20007f5e0ff */
[----:B------:R-:W-:-:S04]  /*1ea0*/  VIADD R40, R40, 0x2800 ;  /* 0x0000280028287836 */ /* 0x000fc80000000000 */
[----:B------:R-:W-:Y:S01]  /*1eb0*/  IMAD.X R5, RZ, RZ, R5, P2 ;  /* 0x000000ffff057224 */ /* 0x000fe200010e0605 */
[----:B--2---:R-:W-:-:S08]  /*1ec0*/  DADD R6, R6, R2 ;  /* 0x0000000006067229 */ /* 0x004fd00000000002 */
[----:B------:R-:W-:-:S08]  /*1ed0*/  DADD R6, R6, R8 ;  /* 0x0000000006067229 */ /* 0x000fd00000000008 */
        /* <DEDUP_REMOVED lines=15> */
.L_x_114:
[----:B------:R-:W-:Y:S05]  /*1fd0*/  BSYNC.RECONVERGENT B2 ;  /* 0x0000000000027941 */ /* 0x000fea0003800200 */
.L_x_113:
[----:B------:R-:W-:Y:S01]  /*1fe0*/  IMAD.IADD R6, R39, 0x1, -R38 ;  /* 0x0000000127067824 */ /* 0x000fe200078e0a26 */
[----:B------:R-:W-:Y:S04]  /*1ff0*/  BSSY.RECONVERGENT B2, `(.L_x_116) ;  /* 0x000001d000027945 */ /* 0x000fe80003800200 */
[----:B------:R-:W-:-:S13]  /*2000*/  ISETP.GT.AND P1, PT, R6, 0xa00, PT ;  /* 0x00000a000600780c */ /* 0x000fda0003f24270 */
[----:B------:R-:W-:Y:S05]  /*2010*/  @!P1 BRA `(.L_x_117) ;  /* 0x0000000000689947 */ /* 0x000fea0003800000 */
[----:B------:R-:W0:Y:S01]  /*2020*/  LDC.64 R14, c[0x0][0x380] ;  /* 0x0000e000ff0e7b82 */ /* 0x000e220000000a00 */
[----:B------:R-:W2:Y:S04]  /*2030*/  LDG.E.64.CONSTANT R8, desc[UR6][R4.64+-0x1400] ;  /* 0xffec000604087981 */ /* 0x000ea8000c1e9b00 */
[----:B------:R-:W3:Y:S01]  /*2040*/  LDG.E.64.CONSTANT R10, desc[UR6][R4.64] ;  /* 0x00000006040a7981 */ /* 0x000ee2000c1e9b00 */
[----:B------:R-:W-:-:S03]  /*2050*/  VIADD R17, R40, 0xa00 ;  /* 0x00000a0028117836 */ /* 0x000fc60000000000 */
[----:B------:R-:W4:Y:S04]  /*2060*/  LDG.E.64.CONSTANT R12, desc[UR6][R4.64+0x1400] ;  /* 0x00140006040c7981 */ /* 0x000f28000c1e9b00 */
[----:B------:R-:W5:Y:S04]  /*2070*/  LDG.E.64.CONSTANT R18, desc[UR6][R4.64+0x5000] ;  /* 0x0050000604127981 */ /* 0x000f68000c1e9b00 */
[----:B------:R1:W5:Y:S01]  /*2080*/  LDG.E.64.CONSTANT R20, desc[UR6][R4.64+0x6400] ;  /* 0x0064000604147981 */ /* 0x000362000c1e9b00 */
[----:B0-----:R-:W-:-:S06]  /*2090*/  IMAD.WIDE.U32 R6, R40, 0x8, R14 ;  /* 0x0000000828067825 */ /* 0x001fcc00078e000e */
[----:B------:R-:W2:Y:S01]  /*20a0*/  LDG.E.64.CONSTANT R6, desc[UR6][R6.64] ;  /* 0x0000000606067981 */ /* 0x000ea2000c1e9b00 */
[----:B------:R-:W-:-:S03]  /*20b0*/  IMAD.WIDE.U32 R14, R17, 0x8, R14 ;  /* 0x00000008110e7825 */ /* 0x000fc600078e000e */
[----:B------:R-:W5:Y:S04]  /*20c0*/  LDG.E.64.CONSTANT R16, desc[UR6][R4.64+0x3c00] ;  /* 0x003c000604107981 */ /* 0x000f68000c1e9b00 */
[----:B------:R-:W5:Y:S01]  /*20d0*/  LDG.E.64.CONSTANT R14, desc[UR6][R14.64] ;  /* 0x000000060e0e7981 */ /* 0x000f62000c1e9b00 */
[----:B------:R-:W-:Y:S01]  /*20e0*/  PLOP3.LUT P0, PT, PT, PT, PT, 0x8, 0x80 ;  /* 0x000000000080781c */ /* 0x000fe20003f0e170 */
[----:B------:R-:W-:Y:S02]  /*20f0*/  VIADD R38, R38, 0x1400 ;  /* 0x0000140026267836 */ /* 0x000fe40000000000 */
[----:B------:R-:W-:Y:S01]  /*2100*/  VIADD R40, R40, 0x1400 ;  /* 0x0000140028287836 */ /* 0x000fe20000000000 */
[----:B--2---:R-:W-:-:S08]  /*2110*/  DADD R2, R2, R6 ;  /* 0x0000000002027229 */ /* 0x004fd00000000006 */
[----:B------:R-:W-:-:S08]  /*2120*/  DADD R2, R2, R8 ;  /* 0x0000000002027229 */ /* 0x000fd00000000008 */
[----:B---3--:R-:W-:-:S08]  /*2130*/  DADD R2, R2, R10 ;  /* 0x0000000002027229 */ /* 0x008fd0000000000a */
[----:B----4-:R-:W-:-:S08]  /*2140*/  DADD R2, R2, R12 ;  /* 0x0000000002027229 */ /* 0x010fd0000000000c */
[----:B-----5:R-:W-:-:S08]  /*2150*/  DADD R2, R2, R14 ;  /* 0x0000000002027229 */ /* 0x020fd0000000000e */
[----:B------:R-:W-:Y:S01]  /*2160*/  DADD R2, R2, R16 ;  /* 0x0000000002027229 */ /* 0x000fe20000000010 */
[----:B------:R-:W-:-:S07]  /*2170*/  IADD3 R6, P1, PT, R4, 0xa000, RZ ;  /* 0x0000a00004067810 */ /* 0x000fce0007f3e0ff */
[----:B------:R-:W-:Y:S01]  /*2180*/  DADD R2, R2, R18 ;  /* 0x0000000002027229 */ /* 0x000fe20000000012 */
[----:B-1----:R-:W-:Y:S02]  /*2190*/  IMAD.X R5, RZ, RZ, R5, P1 ;  /* 0x000000ffff057224 */ /* 0x002fe400008e0605 */
[----:B------:R-:W-:-:S05]  /*21a0*/  IMAD.MOV.U32 R4, RZ, RZ, R6 ;  /* 0x000000ffff047224 */ /* 0x000fca00078e0006 */
[----:B------:R-:W-:-:S11]  /*21b0*/  DADD R2, R2, R20 ;  /* 0x0000000002027229 */ /* 0x000fd60000000014 */
.L_x_117:
[----:B------:R-:W-:Y:S05]  /*21c0*/  BSYNC.RECONVERGENT B2 ;  /* 0x0000000000027941 */ /* 0x000fea0003800200 */
.L_x_116:
[----:B------:R-:W-:-:S13]  /*21d0*/  ISETP.LT.OR P0, PT, R38, R39, P0 ;  /* 0x000000272600720c */ /* 0x000fda0000701670 */
[----:B------:R-:W-:Y:S05]  /*21e0*/  @!P0 BRA `(.L_x_109) ;  /* 0x0000000000288947 */ /* 0x000fea0003800000 */
[----:B------:R-:W0:Y:S01]  /*21f0*/  LDC.64 R6, c[0x0][0x380] ;  /* 0x0000e000ff067b82 */ /* 0x000e220000000a00 */
[----:B------:R-:W2:Y:S04]  /*2200*/  LDG.E.64.CONSTANT R8, desc[UR6][R4.64] ;  /* 0x0000000604087981 */ /* 0x000ea8000c1e9b00 */
[----:B------:R-:W3:Y:S01]  /*2210*/  LDG.E.64.CONSTANT R10, desc[UR6][R4.64+0x1400] ;  /* 0x00140006040a7981 */ /* 0x000ee2000c1e9b00 */
[----:B0-----:R-:W-:-:S03]  /*2220*/  IMAD.WIDE.U32 R40, R40, 0x8, R6 ;  /* 0x0000000828287825 */ /* 0x001fc600078e0006 */
[----:B------:R-:W4:Y:S04]  /*2230*/  LDG.E.64.CONSTANT R6, desc[UR6][R4.64+-0x1400] ;  /* 0xffec000604067981 */ /* 0x000f28000c1e9b00 */
[----:B------:R-:W5:Y:S02]  /*2240*/  LDG.E.64.CONSTANT R40, desc[UR6][R40.64] ;  /* 0x0000000628287981 */ /* 0x000f64000c1e9b00 */
[----:B-----5:R-:W-:-:S08]  /*2250*/  DADD R2, R2, R40 ;  /* 0x0000000002027229 */ /* 0x020fd00000000028 */
[----:B----4-:R-:W-:-:S08]  /*2260*/  DADD R2, R2, R6 ;  /* 0x0000000002027229 */ /* 0x010fd00000000006 */
[----:B--2---:R-:W-:-:S08]  /*2270*/  DADD R2, R2, R8 ;  /* 0x0000000002027229 */ /* 0x004fd00000000008 */
[----:B---3--:R-:W-:-:S11]  /*2280*/  DADD R2, R2, R10 ;  /* 0x0000000002027229 */ /* 0x008fd6000000000a */
.L_x_109:
[----:B------:R-:W-:Y:S05]  /*2290*/  BSYNC.RECONVERGENT B1 ;  /* 0x0000000000017941 */ /* 0x000fea0003800200 */
.L_x_107:
        /* <DEDUP_REMOVED lines=16> */
[----:B------:R-:W-:Y:S01]  /*23a0*/  SHFL.DOWN PT, R2, R4, 0x4, 0x1f ;  /* 0x08801f0004027f89 */ /* 0x000fe200000e0000 */
[----:B------:R-:W-:Y:S02]  /*23b0*/  @!P1 MOV R7, 0x400 ;  /* 0x0000040000079802 */ /* 0x000fe40000000f00 */
[----:B------:R-:W-:Y:S01]  /*23c0*/  @!P1 SHF.R.U32.HI R6, RZ, 0x2, R0 ;  /* 0x00000002ff069819 */ /* 0x000fe20000011600 */
[----:B------:R-:W0:Y:S01]  /*23d0*/  SHFL.DOWN PT, R3, R5, 0x4, 0x1f ;  /* 0x08801f0005037f89 */ /* 0x000e2200000e0000 */
[----:B-1----:R-:W-:-:S02]  /*23e0*/  @!P1 LEA R7, R12, R7, 0x18 ;  /* 0x000000070c079211 */ /* 0x002fc400078ec0ff */
[----:B------:R-:W-:-:S05]  /*23f0*/  @!P1 LOP3.LUT R6, R6, 0xf8, RZ, 0xc0, !PT ;  /* 0x000000f806069812 */ /* 0x000fca00078ec0ff */
[----:B------:R-:W-:Y:S01]  /*2400*/  @!P1 IMAD.IADD R7, R6, 0x1, R7 ;  /* 0x0000000106079824 */ /* 0x000fe200078e0207 */
        /* <DEDUP_REMOVED lines=22> */
[----:B------:R-:W1:Y:S04]  /*2570*/  LDS.128 R8, [UR4+0x20] ;  /* 0x00002004ff087984 */ /* 0x000e680008000c00 */
[----:B------:R-:W2:Y:S04]  /*2580*/  LDS.128 R16, [UR4+0x30] ;  /* 0x00003004ff107984 */ /* 0x000ea80008000c00 */
[----:B0-----:R-:W0:Y:S01]  /*2590*/  LDS.128 R4, [UR4+0x40] ;  /* 0x00004004ff047984 */ /* 0x001e220008000c00 */
[----:B-1----:R-:W-:-:S03]  /*25a0*/  DADD R8, R12, R8 ;  /* 0x000000000c087229 */ /* 0x002fc60000000008 */
[----:B------:R-:W-:Y:S05]  /*25b0*/  LDS.128 R12, [UR4+0x60] ;  /* 0x00006004ff0c7984 */ /* 0x000fea0008000c00 */
[----:B------:R-:W-:Y:S02]  /*25c0*/  DADD R2, R8, R10 ;  /* 0x0000000008027229 */ /* 0x000fe4000000000a */
[----:B------:R-:W1:Y:S06]  /*25d0*/  LDS.128 R8, [UR4+0x50] ;  /* 0x00005004ff087984 */ /* 0x000e6c0008000c00 */
[----:B--2---:R-:W-:-:S08]  /*25e0*/  DADD R2, R2, R16 ;  /* 0x0000000002027229 */ /* 0x004fd00000000010 */
[----:B------:R-:W-:-:S08]  /*25f0*/  DADD R2, R2, R18 ;  /* 0x0000000002027229 */ /* 0x000fd00000000012 */
[----:B0-----:R-:W-:-:S08]  /*2600*/  DADD R2, R2, R4 ;  /* 0x0000000002027229 */ /* 0x001fd00000000004 */
[----:B------:R-:W-:Y:S01]  /*2610*/  DADD R2, R2, R6 ;  /* 0x0000000002027229 */ /* 0x000fe20000000006 */
[----:B------:R-:W0:Y:S07]  /*2620*/  LDS.128 R4, [UR4+0x70] ;  /* 0x00007004ff047984 */ /* 0x000e2e0008000c00 */
[----:B-1----:R-:W-:-:S08]  /*2630*/  DADD R2, R2, R8 ;  /* 0x0000000002027229 */ /* 0x002fd00000000008 */
[----:B------:R-:W-:Y:S01]  /*2640*/  DADD R2, R2, R10 ;  /* 0x0000000002027229 */ /* 0x000fe2000000000a */
[----:B------:R-:W1:Y:S07]  /*2650*/  LDS.128 R8, [UR4+0x80] ;  /* 0x00008004ff087984 */ /* 0x000e6e0008000c00 */
[----:B------:R-:W-:-:S08]  /*2660*/  DADD R2, R2, R12 ;  /* 0x0000000002027229 */ /* 0x000fd0000000000c */
[----:B------:R-:W-:Y:S01]  /*2670*/  DADD R2, R2, R14 ;  /* 0x0000000002027229 */ /* 0x000fe2000000000e */
[----:B------:R-:W2:Y:S07]  /*2680*/  LDS.128 R12, [UR4+0x90] ;  /* 0x00009004ff0c7984 */ /* 0x000eae0008000c00 */
[----:B0-----:R-:W-:-:S08]  /*2690*/  DADD R2, R2, R4 ;  /* 0x0000000002027229 */ /* 0x001fd00000000004 */
[----:B------:R-:W-:Y:S01]  /*26a0*/  DADD R2, R2, R6 ;  /* 0x0000000002027229 */ /* 0x000fe20000000006 */
[----:B------:R-:W0:Y:S07]  /*26b0*/  LDS.128 R4, [UR4+0xa0] ;  /* 0x0000a004ff047984 */ /* 0x000e2e0008000c00 */
[----:B-1----:R-:W-:Y:S01]  /*26c0*/  DADD R2, R2, R8 ;  /* 0x0000000002027229 */ /* 0x002fe20000000008 */
[----:B------:R-:W1:Y:S07]  /*26d0*/  LDS.64 R8, [UR4+0xb0] ;  /* 0x0000b004ff087984 */ /* 0x000e6e0008000a00 */
[----:B------:R-:W-:-:S08]  /*26e0*/  DADD R2, R2, R10 ;  /* 0x0000000002027229 */ /* 0x000fd0000000000a */
[----:B--2---:R-:W-:-:S08]  /*26f0*/  DADD R2, R2, R12 ;  /* 0x0000000002027229 */ /* 0x004fd0000000000c */
[----:B------:R-:W-:-:S08]  /*2700*/  DADD R2, R2, R14 ;  /* 0x0000000002027229 */ /* 0x000fd0000000000e */
[----:B0-----:R-:W-:-:S08]  /*2710*/  DADD R2, R2, R4 ;  /* 0x0000000002027229 */ /* 0x001fd00000000004 */
[----:B------:R-:W-:-:S08]  /*2720*/  DADD R2, R2, R6 ;  /* 0x0000000002027229 */ /* 0x000fd00000000006 */
[----:B-1----:R-:W-:-:S11]  /*2730*/  DADD R12, R2, R8 ;  /* 0x00000000020c7229 */ /* 0x002fd60000000008 */
.L_x_105:
[----:B------:R-:W-:Y:S05]  /*2740*/  BSYNC.RECONVERGENT B0 ;  /* 0x0000000000007941 */ /* 0x000fea0003800200 */
.L_x_90:
[----:B------:R-:W-:Y:S05]  /*2750*/  @P0 EXIT ;  /* 0x000000000000094d */ /* 0x000fea0003800000 */
[----:B------:R-:W1:Y:S01]  /*2760*/  LDCU.64 UR4, c[0x0][0x398] ;  /* 0x00007300ff0477ac */ /* 0x000e620008000a00 */
[----:B0-----:R-:W0:Y:S01]  /*2770*/  LDC.64 R2, c[0x0][0x388] ;  /* 0x0000e200ff027b82 */ /* 0x001e220000000a00 */
[----:B-1----:R-:W-:-:S07]  /*2780*/  DADD R12, R12, UR4 ;  /* 0x000000040c0c7e29 */ /* 0x002fce0008000000 */
[----:B0-----:R-:W-:Y:S01]  /*2790*/  STG.E.64 desc[UR6][R2.64], R12 ;  /* 0x0000000c02007986 */ /* 0x001fe2000c101b06 */
[----:B------:R-:W-:Y:S05]  /*27a0*/  EXIT ;  /* 0x000000000000794d */ /* 0x000fea0003800000 */
.L_x_118:
        /* <DEDUP_REMOVED lines=13> */
.L_x_437:


//--------------------- .text._ZN3cub18CUB_300001_SM_10006detail6reduce18DeviceReduceKernelINS2_10policy_hubIdjN4cuda3std3__44plusIdEEE10Policy1000EN6thrust24THRUST_300001_SM_1000_NS6detail15normal_iteratorINSD_10device_ptrIdEEEEjS9_dNS7_10__identityEEEvT0_PT3_T1_NS0_13GridEvenShareISN_EET2_T4_ --------------------------
	.section	.text._ZN3cub18CUB_300001_SM_10006detail6reduce18DeviceReduceKernelINS2_10policy_hubIdjN4cuda3std3__44plusIdEEE10Policy1000EN6thrust24THRUST_300001_SM_1000_NS6detail15normal_iteratorINSD_10device_ptrIdEEEEjS9_dNS7_10__identityEEEvT0_PT3_T1_NS0_13GridEvenShareISN_EET2_T4_,"ax",@progbits
	.align	128
        .global         _ZN3cub18CUB_300001_SM_10006detail6reduce18DeviceReduceKernelINS2_10policy_hubIdjN4cuda3std3__44plusIdEEE10Policy1000EN6thrust24THRUST_300001_SM_1000_NS6detail15normal_iteratorINSD_10device_ptrIdEEEEjS9_dNS7_10__identityEEEvT0_PT3_T1_NS0_13GridEvenShareISN_EET2_T4_
        .type           _ZN3cub18CUB_300001_SM_10006detail6reduce18DeviceReduceKernelINS2_10policy_hubIdjN4cuda3std3__44plusIdEEE10Policy1000EN6thrust24THRUST_300001_SM_1000_NS6detail15normal_iteratorINSD_10device_ptrIdEEEEjS9_dNS7_10__identityEEEvT0_PT3_T1_NS0_13GridEvenShareISN_EET2_T4_,@function
        .size           _ZN3cub18CUB_300001_SM_10006detail6reduce18DeviceReduceKernelINS2_10policy_hubIdjN4cuda3std3__44plusIdEEE10Policy1000EN6thrust24THRUST_300001_SM_1000_NS6detail15normal_iteratorINSD_10device_ptrIdEEEEjS9_dNS7_10__identityEEEvT0_PT3_T1_NS0_13GridEvenShareISN_EET2_T4_,(.L_x_438 - _ZN3cub18CUB_300001_SM_10006detail6reduce18DeviceReduceKernelINS2_10policy_hubIdjN4cuda3std3__44plusIdEEE10Policy1000EN6thrust24THRUST_300001_SM_1000_NS6detail15normal_iteratorINSD_10device_ptrIdEEEEjS9_dNS7_10__identityEEEvT0_PT3_T1_NS0_13GridEvenShareISN_EET2_T4_)
        .other          _ZN3cub18CUB_300001_SM_10006detail6reduce18DeviceReduceKernelINS2_10policy_hubIdjN4cuda3std3__44plusIdEEE10Policy1000EN6thrust24THRUST_300001_SM_1000_NS6detail15normal_iteratorINSD_10device_ptrIdEEEEjS9_dNS7_10__identityEEEvT0_PT3_T1_NS0_13GridEvenShareISN_EET2_T4_,@"STO_CUDA_ENTRY STV_DEFAULT"
_ZN3cub18CUB_300001_SM_10006detail6reduce18DeviceReduceKernelINS2_10policy_hubIdjN4cuda3std3__44plusIdEEE10Policy1000EN6thrust24THRUST_300001_SM_1000_NS6detail15normal_iteratorINSD_10device_ptrIdEEEEjS9_dNS7_10__identityEEEvT0_PT3_T1_NS0_13GridEvenShareISN_EET2_T4_:
.text._ZN3cub18CUB_300001_SM_10006detail6reduce18DeviceReduceKernelINS2_10policy_hubIdjN4cuda3std3__44plusIdEEE10Policy1000EN6thrust24THRUST_300001_SM_1000_NS6detail15normal_iteratorINSD_10device_ptrIdEEEEjS9_dNS7_10__identityEEEvT0_PT3_T1_NS0_13GridEvenShareISN_EET2_T4_:
[----:B------:R-:W-:Y:S08]  /*0000*/  LDC R1, c[0x0][0x37c] ;  /* 0x0000df00ff017b82 */ /* 0x000ff00000000800 */
[----:B------:R-:W0:Y:S01]  /*0010*/  S2UR UR9, SR_CTAID.X ;  /* 0x00000000000979c3 */ /* 0x000e220000002500 */
[----:B------:R-:W1:Y:S01]  /*0020*/  LDCU.64 UR12, c[0x0][0x3a8] ;  /* 0x00007500ff0c77ac */ /* 0x000e620008000a00 */
[----:B------:R-:W-:Y:S01]  /*0030*/  BSSY.RECONVERGENT B0, `(.L_x_119) ;  /* 0x00002d4000007945 */ /* 0x000fe20003800200 */
[----:B------:R-:W2:Y:S01]  /*0040*/  LDCU.64 UR10, c[0x0][0x358] ;  /* 0x00006b00ff0a77ac */ /* 0x000ea20008000a00 */
[----:B-1----:R-:W-:Y:S01]  /*0050*/  IMAD.U32 R4, RZ, RZ, UR12 ;  /* 0x0000000cff047e24 */ /* 0x002fe2000f8e00ff */
[----:B------:R-:W-:-:S02]  /*0060*/  UIMAD UR8, UR13, 0x1400, URZ ;  /* 0x000014000d0878a4 */ /* 0x000fc4000f8e02ff */
[----:B0-----:R-:W-:-:S06]  /*0070*/  UIMAD UR4, UR9, 0x1400, URZ ;  /* 0x00001400090478a4 */ /* 0x001fcc000f8e02ff */
[----:B------:R-:W-:-:S05]  /*0080*/  VIADD R0, R4, -UR4 ;  /* 0x8000000404007c36 */ /* 0x000fca0008000000 */
[----:B------:R-:W-:-:S13]  /*0090*/  ISETP.GT.U32.AND P0, PT, R0, 0x13ff, PT ;  /* 0x000013ff0000780c */ /* 0x000fda0003f04070 */
[----:B--2---:R-:W-:Y:S05]  /*00a0*/  @P0 BRA `(.L_x_120) ;  /* 0x0000001800380947 */ /* 0x004fea0003800000 */
[----:B------:R-:W0:Y:S01]  /*00b0*/  S2R R3, SR_TID.X ;  /* 0x0000000000037919 */ /* 0x000e220000002100 */
[----:B------:R-:W-:Y:S01]  /*00c0*/  BSSY.RECONVERGENT B1, `(.L_x_121) ;  /* 0x000000a000017945 */ /* 0x000fe20003800200 */
[----:B------:R-:W-:Y:S02]  /*00d0*/  CS2R R20, SRZ ;  /* 0x0000000000147805 */ /* 0x000fe4000001ff00 */
[----:B0-----:R-:W-:Y:S01]  /*00e0*/  ISETP.GE.U32.AND P0, PT, R3, R0, PT ;  /* 0x000000000300720c */ /* 0x001fe20003f06070 */
[----:B------:R-:W-:-:S12]  /*00f0*/  IMAD.MOV.U32 R19, RZ, RZ, R3 ;  /* 0x000000ffff137224 */ /* 0x000fd800078e0003 */
[----:B------:R-:W-:Y:S05]  /*0100*/  @P0 BRA `(.L_x_122) ;  /* 0x0000000000140947 */ /* 0x000fea0003800000 */
[----:B------:R-:W0:Y:S01]  /*0110*/  LDC.64 R20, c[0x0][0x380] ;  /* 0x0000e000ff147b82 */ /* 0x000e220000000a00 */
[----:B------:R-:W-:-:S04]  /*0120*/  VIADD R5, R3, UR4 ;  /* 0x0000000403057c36 */ /* 0x000fc80008000000 */
[----:B0-----:R-:W-:-:S06]  /*0130*/  IMAD.WIDE.U32 R20, R5, 0x8, R20 ;  /* 0x0000000805147825 */ /* 0x001fcc00078e0014 */
[----:B------:R-:W5:Y:S01]  /*0140*/  LDG.E.64 R20, desc[UR10][R20.64] ;  /* 0x0000000a14147981 */ /* 0x000f62000c1e1b00 */
[----:B------:R-:W-:-:S07]  /*0150*/  VIADD R19, R3, 0x280 ;  /* 0x0000028003137836 */ /* 0x000fce0000000000 */
.L_x_122:
[----:B------:R-:W-:Y:S05]  /*0160*/  BSYNC.RECONVERGENT B1 ;  /* 0x0000000000017941 */ /* 0x000fea0003800200 */
.L_x_121:
[----:B------:R-:W-:Y:S01]  /*0170*/  ISETP.GE.U32.AND P0, PT, R19, R0, PT ;  /* 0x000000001300720c */ /* 0x000fe20003f06070 */
[----:B------:R-:W-:-:S12]  /*0180*/  BSSY.RECONVERGENT B1, `(.L_x_123) ;  /* 0x00000a5000017945 */ /* 0x000fd80003800200 */
[----:B------:R-:W-:Y:S05]  /*0190*/  @P0 BRA `(.L_x_124) ;  /* 0x00000008008c0947 */ /* 0x000fea0003800000 */
[----:B------:R-:W-:Y:S01]  /*01a0*/  LOP3.LUT R5, RZ, R19, RZ, 0x33, !PT ;  /* 0x00000013ff057212 */ /* 0x000fe200078e33ff */
[----:B------:R-:W-:Y:S03]  /*01b0*/  BSSY.RECONVERGENT B2, `(.L_x_125) ;  /* 0x0000053000027945 */ /* 0x000fe60003800200 */
[----:B------:R-:W-:-:S04]  /*01c0*/  IADD3 R5, PT, PT, R4, -UR4, R5 ;  /* 0x8000000404057c10 */ /* 0x000fc8000fffe005 */
[C---:B------:R-:W-:Y:S01]  /*01d0*/  ISETP.GE.U32.AND P0, PT, R5.reuse, 0x2580, PT ;  /* 0x000025800500780c */ /* 0x040fe20003f06070 */
[----:B------:R-:W-:-:S05]  /*01e0*/  IMAD.HI.U32 R4, R5, -0x33333333, RZ ;  /* 0xcccccccd05047827 */ /* 0x000fca00078e00ff */
[----:B------:R-:W-:-:S04]  /*01f0*/  LEA.HI R4, R4, 0x1, RZ, 0x17 ;  /* 0x0000000104047811 */ /* 0x000fc800078fb8ff */
[----:B------:R-:W-:-:S03]  /*0200*/  LOP3.LUT R5, R4, 0xf, RZ, 0xc0, !PT ;  /* 0x0000000f04057812 */ /* 0x000fc600078ec0ff */
[----:B------:R-:W-:Y:S05]  /*0210*/  @!P0 BRA `(.L_x_126) ;  /* 0x0000000400308947 */ /* 0x000fea0003800000 */
[----:B------:R-:W-:Y:S01]  /*0220*/  LOP3.LUT R24, R4, 0xfffff0, RZ, 0xc0, !PT ;  /* 0x00fffff004187812 */ /* 0x000fe200078ec0ff */
[----:B------:R-:W-:Y:S01]  /*0230*/  BSSY.RECONVERGENT B3, `(.L_x_127) ;  /* 0x0000049000037945 */ /* 0x000fe20003800200 */
[C---:B------:R-:W-:Y:S02]  /*0240*/  VIADD R2, R19.reuse, 0x1400 ;  /* 0x0000140013027836 */ /* 0x040fe40000000000 */
[----:B------:R-:W-:Y:S02]  /*0250*/  VIADD R25, R19, UR4 ;  /* 0x0000000413197c36 */ /* 0x000fe40008000000 */
[----:B------:R-:W-:-:S07]  /*0260*/  IMAD.MOV R24, RZ, RZ, -R24 ;  /* 0x000000ffff187224 */ /* 0x000fce00078e0a18 */
.L_x_128:
[----:B------:R-:W0:Y:S02]  /*0270*/  LDC.64 R22, c[0x0][0x380] ;  /* 0x0000e000ff167b82 */ /* 0x000e240000000a00 */
[----:B0-----:R-:W-:-:S06]  /*0280*/  IMAD.WIDE.U32 R18, R25, 0x8, R22 ;  /* 0x0000000819127825 */ /* 0x001fcc00078e0016 */
[----:B------:R-:W2:Y:S01]  /*0290*/  LDG.E.64 R18, desc[UR10][R18.64] ;  /* 0x0000000a12127981 */ /* 0x000ea2000c1e1b00 */
[C---:B------:R-:W-:Y:S02]  /*02a0*/  VIADD R7, R25.reuse, 0x280 ;  /* 0x0000028019077836 */ /* 0x040fe40000000000 */
[----:B------:R-:W-:Y:S02]  /*02b0*/  VIADD R17, R25, 0x500 ;  /* 0x0000050019117836 */ /* 0x000fe40000000000 */
[----:B------:R-:W-:-:S04]  /*02c0*/  IMAD.WIDE.U32 R6, R7, 0x8, R22 ;  /* 0x0000000807067825 */ /* 0x000fc800078e0016 */
[--C-:B------:R-:W-:Y:S02]  /*02d0*/  IMAD.WIDE.U32 R16, R17, 0x8, R22.reuse ;  /* 0x0000000811107825 */ /* 0x100fe400078e0016 */
[----:B------:R-:W3:Y:S02]  /*02e0*/  LDG.E.64 R6, desc[UR10][R6.64] ;  /* 0x0000000a06067981 */ /* 0x000ee4000c1e1b00 */
[C---:B------:R-:W-:Y:S02]  /*02f0*/  VIADD R15, R25.reuse, 0x780 ;  /* 0x00000780190f7836 */ /* 0x040fe40000000000 */
[----:B------:R-:W4:Y:S01]  /*0300*/  LDG.E.64 R16, desc[UR10][R16.64] ;  /* 0x0000000a10107981 */ /* 0x000f22000c1e1b00 */
[----:B------:R-:W-:Y:S02]  /*0310*/  VIADD R13, R25, 0xa00 ;  /* 0x00000a00190d7836 */ /* 0x000fe40000000000 */
[----:B------:R-:W-:-:S04]  /*0320*/  IMAD.WIDE.U32 R14, R15, 0x8, R22 ;  /* 0x000000080f0e7825 */ /* 0x000fc800078e0016 */
[--C-:B------:R-:W-:Y:S02]  /*0330*/  IMAD.WIDE.U32 R12, R13, 0x8, R22.reuse ;  /* 0x000000080d0c7825 */ /* 0x100fe400078e0016 */
[----:B------:R-:W4:Y:S02]  /*0340*/  LDG.E.64 R14, desc[UR10][R14.64] ;  /* 0x0000000a0e0e7981 */ /* 0x000f24000c1e1b00 */
[C---:B------:R-:W-:Y:S02]  /*0350*/  VIADD R11, R25.reuse, 0xc80 ;  /* 0x00000c80190b7836 */ /* 0x040fe40000000000 */
[----:B------:R-:W4:Y:S01]  /*0360*/  LDG.E.64 R12, desc[UR10][R12.64] ;  /* 0x0000000a0c0c7981 */ /* 0x000f22000c1e1b00 */
[----:B------:R-:W-:Y:S02]  /*0370*/  VIADD R9, R25, 0xf00 ;  /* 0x00000f0019097836 */ /* 0x000fe40000000000 */
[----:B------:R-:W-:-:S04]  /*0380*/  IMAD.WIDE.U32 R10, R11, 0x8, R22 ;  /* 0x000000080b0a7825 */ /* 0x000fc800078e0016 */
[----:B------:R-:W-:Y:S02]  /*0390*/  IMAD.WIDE.U32 R8, R9, 0x8, R22 ;  /* 0x0000000809087825 */ /* 0x000fe400078e0016 */
[----:B------:R-:W4:Y:S04]  /*03a0*/  LDG.E.64 R10, desc[UR10][R10.64] ;  /* 0x0000000a0a0a7981 */ /* 0x000f28000c1e1b00 */
[----:B------:R-:W4:Y:S01]  /*03b0*/  LDG.E.64 R8, desc[UR10][R8.64] ;  /* 0x0000000a08087981 */ /* 0x000f22000c1e1b00 */
[----:B--2--5:R-:W-:Y:S01]  /*03c0*/  DADD R18, R18, R20 ;  /* 0x0000000012127229 */ /* 0x024fe20000000014 */
[----:B------:R-:W-:-:S04]  /*03d0*/  VIADD R21, R25, 0x1180 ;  /* 0x0000118019157836 */ /* 0x000fc80000000000 */
[----:B------:R-:W-:-:S06]  /*03e0*/  IMAD.WIDE.U32 R20, R21, 0x8, R22 ;  /* 0x0000000815147825 */ /* 0x000fcc00078e0016 */
[----:B------:R-:W2:Y:S01]  /*03f0*/  LDG.E.64 R20, desc[UR10][R20.64] ;  /* 0x0000000a14147981 */ /* 0x000ea2000c1e1b00 */
[----:B---3--:R-:W-:Y:S01]  /*0400*/  DADD R18, R18, R6 ;  /* 0x0000000012127229 */ /* 0x008fe20000000006 */
[----:B------:R-:W-:-:S04]  /*0410*/  VIADD R7, R25, 0x1400 ;  /* 0x0000140019077836 */ /* 0x000fc80000000000 */
[----:B------:R-:W-:-:S03]  /*0420*/  IMAD.WIDE.U32 R6, R7, 0x8, R22 ;  /* 0x0000000807067825 */ /* 0x000fc600078e0016 */
[----:B----4-:R-:W-:Y:S01]  /*0430*/  DADD R16, R18, R16 ;  /* 0x0000000012107229 */ /* 0x010fe20000000010 */
[----:B------:R-:W-:Y:S02]  /*0440*/  VIADD R19, R25, 0x1680 ;  /* 0x0000168019137836 */ /* 0x000fe40000000000 */
[----:B------:R-:W3:Y:S02]  /*0450*/  LDG.E.64 R6, desc[UR10][R6.64] ;  /* 0x0000000a06067981 */ /* 0x000ee4000c1e1b00 */
[----:B------:R-:W-:-:S03]  /*0460*/  IMAD.WIDE.U32 R18, R19, 0x8, R22 ;  /* 0x0000000813127825 */ /* 0x000fc600078e0016 */
[----:B------:R-:W-:Y:S01]  /*0470*/  DADD R14, R16, R14 ;  /* 0x00000000100e7229 */ /* 0x000fe2000000000e */
[----:B------:R-:W-:Y:S02]  /*0480*/  VIADD R17, R25, 0x1900 ;  /* 0x0000190019117836 */ /* 0x000fe40000000000 */
[----:B------:R-:W4:Y:S02]  /*0490*/  LDG.E.64 R18, desc[UR10][R18.64] ;  /* 0x0000000a12127981 */ /* 0x000f24000c1e1b00 */
        /* <DEDUP_REMOVED lines=12> */
[----:B------:R-:W-:-:S06]  /*0560*/  IMAD.WIDE.U32 R10, R11, 0x8, R22 ;  /* 0x000000080b0a7825 */ /* 0x000fcc00078e0016 */
[----:B------:R-:W4:Y:S01]  /*0570*/  LDG.E.64 R10, desc[UR10][R10.64] ;  /* 0x0000000a0a0a7981 */ /* 0x000f22000c1e1b00 */
[C---:B------:R-:W-:Y:S01]  /*0580*/  VIADD R27, R25.reuse, 0x2580 ;  /* 0x00002580191b7836 */ /* 0x040fe20000000000 */
[----:B--2---:R-:W-:Y:S01]  /*0590*/  DADD R20, R8, R20 ;  /* 0x0000000008147229 */ /* 0x004fe20000000014 */
[----:B------:R-:W-:-:S04]  /*05a0*/  VIADD R9, R25, 0x2300 ;  /* 0x0000230019097836 */ /* 0x000fc80000000000 */
[----:B------:R-:W-:-:S04]  /*05b0*/  IMAD.WIDE.U32 R8, R9, 0x8, R22 ;  /* 0x0000000809087825 */ /* 0x000fc800078e0016 */
[----:B------:R-:W-:Y:S02]  /*05c0*/  IMAD.WIDE.U32 R22, R27, 0x8, R22 ;  /* 0x000000081b167825 */ /* 0x000fe400078e0016 */
[----:B------:R-:W2:Y:S04]  /*05d0*/  LDG.E.64 R8, desc[UR10][R8.64] ;  /* 0x0000000a08087981 */ /* 0x000ea8000c1e1b00 */
[----:B------:R-:W2:Y:S01]  /*05e0*/  LDG.E.64 R22, desc[UR10][R22.64] ;  /* 0x0000000a16167981 */ /* 0x000ea2000c1e1b00 */
[----:B---3--:R-:W-:-:S08]  /*05f0*/  DADD R6, R20, R6 ;  /* 0x0000000014067229 */ /* 0x008fd00000000006 */
[----:B----4-:R-:W-:-:S08]  /*0600*/  DADD R6, R6, R18 ;  /* 0x0000000006067229 */ /* 0x010fd00000000012 */
[----:B------:R-:W-:-:S08]  /*0610*/  DADD R6, R6, R16 ;  /* 0x0000000006067229 */ /* 0x000fd00000000010 */
[----:B------:R-:W-:Y:S01]  /*0620*/  DADD R6, R6, R14 ;  /* 0x0000000006067229 */ /* 0x000fe2000000000e */
[----:B------:R-:W-:-:S07]  /*0630*/  VIADD R24, R24, 0x10 ;  /* 0x0000001018187836 */ /* 0x000fce0000000000 */
[----:B------:R-:W-:Y:S01]  /*0640*/  DADD R6, R6, R12 ;  /* 0x0000000006067229 */ /* 0x000fe2000000000c */
[----:B------:R-:W-:-:S07]  /*0650*/  ISETP.NE.AND P0, PT, R24, RZ, PT ;  /* 0x000000ff1800720c */ /* 0x000fce0003f05270 */
[----:B------:R-:W-:Y:S01]  /*0660*/  DADD R6, R6, R10 ;  /* 0x0000000006067229 */ /* 0x000fe2000000000a */
[----:B------:R-:W-:Y:S02]  /*0670*/  VIADD R2, R2, 0x2800 ;  /* 0x0000280002027836 */ /* 0x000fe40000000000 */
[----:B------:R-:W-:-:S05]  /*0680*/  VIADD R25, R25, 0x2800 ;  /* 0x0000280019197836 */ /* 0x000fca0000000000 */
[----:B--2---:R-:W-:-:S08]  /*0690*/  DADD R6, R6, R8 ;  /* 0x0000000006067229 */ /* 0x004fd00000000008 */
[----:B------:R-:W-:Y:S01]  /*06a0*/  DADD R20, R6, R22 ;  /* 0x0000000006147229 */ /* 0x000fe20000000016 */
[----:B------:R-:W-:Y:S10]  /*06b0*/  @P0 BRA `(.L_x_128) ;  /* 0xfffffff800ec0947 */ /* 0x000ff4000383ffff */
[----:B------:R-:W-:Y:S05]  /*06c0*/  BSYNC.RECONVERGENT B3 ;  /* 0x0000000000037941 */ /* 0x000fea0003800200 */
.L_x_127:
[----:B------:R-:W-:-:S07]  /*06d0*/  VIADD R19, R2, 0xffffec00 ;  /* 0xffffec0002137836 */ /* 0x000fce0000000000 */
.L_x_126:
[----:B------:R-:W-:Y:S05]  /*06e0*/  BSYNC.RECONVERGENT B2 ;  /* 0x0000000000027941 */ /* 0x000fea0003800200 */
.L_x_125:
[----:B------:R-:W-:-:S13]  /*06f0*/  ISETP.NE.AND P0, PT, R5, RZ, PT ;  /* 0x000000ff0500720c */ /* 0x000fda0003f05270 */
[----:B------:R-:W-:Y:S05]  /*0700*/  @!P0 BRA `(.L_x_124) ;  /* 0x0000000400308947 */ /* 0x000fea0003800000 */
[----:B------:R-:W-:Y:S01]  /*0710*/  ISETP.GE.U32.AND P0, PT, R5, 0x8, PT ;  /* 0x000000080500780c */ /* 0x000fe20003f06070 */
[----:B------:R-:W-:Y:S01]  /*0720*/  BSSY.RECONVERGENT B2, `(.L_x_129) ;  /* 0x0000026000027945 */ /* 0x000fe20003800200 */
[----:B------:R-:W-:-:S04]  /*0730*/  LOP3.LUT R2, R4, 0x7, RZ, 0xc0, !PT ;  /* 0x0000000704027812 */ /* 0x000fc800078ec0ff */
[----:B------:R-:W-:-:S07]  /*0740*/  ISETP.NE.AND P1, PT, R2, RZ, PT ;  /* 0x000000ff0200720c */ /* 0x000fce0003f25270 */
[----:B------:R-:W-:Y:S06]  /*0750*/  @!P0 BRA `(.L_x_130) ;  /* 0x0000000000888947 */ /* 0x000fec0003800000 */
[----:B------:R-:W0:Y:S01]  /*0760*/  LDC.64 R22, c[0x0][0x380] ;  /* 0x0000e000ff167b82 */ /* 0x000e220000000a00 */
[----:B------:R-:W-:-:S04]  /*0770*/  VIADD R5, R19, UR4 ;  /* 0x0000000413057c36 */ /* 0x000fc80008000000 */
[C---:B------:R-:W-:Y:S02]  /*0780*/  VIADD R15, R5.reuse, 0x280 ;  /* 0x00000280050f7836 */ /* 0x040fe40000000000 */
[C---:B------:R-:W-:Y:S02]  /*0790*/  VIADD R13, R5.reuse, 0x500 ;  /* 0x00000500050d7836 */ /* 0x040fe40000000000 */
[----:B0-----:R-:W-:-:S04]  /*07a0*/  IMAD.WIDE.U32 R16, R5, 0x8, R22 ;  /* 0x0000000805107825 */ /* 0x001fc800078e0016 */
[--C-:B------:R-:W-:Y:S02]  /*07b0*/  IMAD.WIDE.U32 R14, R15, 0x8, R22.reuse ;  /* 0x000000080f0e7825 */ /* 0x100fe400078e0016 */
[----:B------:R-:W2:Y:S02]  /*07c0*/  LDG.E.64 R16, desc[UR10][R16.64] ;  /* 0x0000000a10107981 */ /* 0x000ea4000c1e1b00 */
[----:B------:R-:W-:Y:S02]  /*07d0*/  IMAD.WIDE.U32 R12, R13, 0x8, R22 ;  /* 0x000000080d0c7825 */ /* 0x000fe400078e0016 */
[----:B------:R-:W3:Y:S02]  /*07e0*/  LDG.E.64 R14, desc[UR10][R14.64] ;  /* 0x0000000a0e0e7981 */ /* 0x000ee4000c1e1b00 */
[C---:B------:R-:W-:Y:S02]  /*07f0*/  VIADD R11, R5.reuse, 0x780 ;  /* 0x00000780050b7836 */ /* 0x040fe40000000000 */
[----:B------:R-:W4:Y:S01]  /*0800*/  LDG.E.64 R12, desc[UR10][R12.64] ;  /* 0x0000000a0c0c7981 */ /* 0x000f22000c1e1b00 */
[----:B------:R-:W-:-:S02]  /*0810*/  VIADD R9, R5, 0xa00 ;  /* 0x00000a0005097836 */ /* 0x000fc40000000000 */
[----:B------:R-:W-:-:S04]  /*0820*/  IMAD.WIDE.U32 R10, R11, 0x8, R22 ;  /* 0x000000080b0a7825 */ /* 0x000fc800078e0016 */
[--C-:B------:R-:W-:Y:S02]  /*0830*/  IMAD.WIDE.U32 R8, R9, 0x8, R22.reuse ;  /* 0x0000000809087825 */ /* 0x100fe400078e0016 */
[----:B------:R-:W4:Y:S02]  /*0840*/  LDG.E.64 R10, desc[UR10][R10.64] ;  /* 0x0000000a0a0a7981 */ /* 0x000f24000c1e1b00 */
[C---:B------:R-:W-:Y:S02]  /*0850*/  VIADD R7, R5.reuse, 0xc80 ;  /* 0x00000c8005077836 */ /* 0x040fe40000000000 */
[----:B------:R-:W4:Y:S01]  /*0860*/  LDG.E.64 R8, desc[UR10][R8.64] ;  /* 0x0000000a08087981 */ /* 0x000f22000c1e1b00 */
[----:B------:R-:W-:Y:S02]  /*0870*/  VIADD R25, R5, 0xf00 ;  /* 0x00000f0005197836 */ /* 0x000fe40000000000 */
[----:B------:R-:W-:-:S04]  /*0880*/  IMAD.WIDE.U32 R6, R7, 0x8, R22 ;  /* 0x0000000807067825 */ /* 0x000fc800078e0016 */
[--C-:B------:R-:W-:Y:S02]  /*0890*/  IMAD.WIDE.U32 R24, R25, 0x8, R22.reuse ;  /* 0x0000000819187825 */ /* 0x100fe400078e0016 */
[----:B------:R-:W4:Y:S02]  /*08a0*/  LDG.E.64 R6, desc[UR10][R6.64] ;  /* 0x0000000a06067981 */ /* 0x000f24000c1e1b00 */
[----:B------:R-:W-:Y:S02]  /*08b0*/  VIADD R5, R5, 0x1180 ;  /* 0x0000118005057836 */ /* 0x000fe40000000000 */
[----:B------:R-:W4:Y:S02]  /*08c0*/  LDG.E.64 R24, desc[UR10][R24.64] ;  /* 0x0000000a18187981 */ /* 0x000f24000c1e1b00 */
[----:B------:R-:W-:-:S06]  /*08d0*/  IMAD.WIDE.U32 R22, R5, 0x8, R22 ;  /* 0x0000000805167825 */ /* 0x000fcc00078e0016 */
        /* <DEDUP_REMOVED lines=10> */
.L_x_130:
[----:B------:R-:W-:Y:S05]  /*0980*/  BSYNC.RECONVERGENT B2 ;  /* 0x0000000000027941 */ /* 0x000fea0003800200 */
.L_x_129:
        /* <DEDUP_REMOVED lines=13> */
[--C-:B------:R-:W-:Y:S02]  /*0a60*/  IMAD.WIDE.U32 R12, R13, 0x8, R8.reuse ;  /* 0x000000080d0c7825 */ /* 0x100fe400078e0008 */
[----:B------:R-:W3:Y:S02]  /*0a70*/  LDG.E.64 R10, desc[UR10][R10.64] ;  /* 0x0000000a0a0a7981 */ /* 0x000ee4000c1e1b00 */
        /* <DEDUP_REMOVED lines=8> */
[----:B------:R-:W-:-:S11]  /*0b00*/  DADD R20, R20, R8 ;  /* 0x0000000014147229 */ /* 0x000fd60000000008 */
.L_x_132:
[----:B------:R-:W-:Y:S05]  /*0b10*/  BSYNC.RECONVERGENT B2 ;  /* 0x0000000000027941 */ /* 0x000fea0003800200 */
.L_x_131:
[----:B------:R-:W-:Y:S05]  /*0b20*/  @!P1 BRA `(.L_x_124) ;  /* 0x0000000000289947 */ /* 0x000fea0003800000 */
[----:B------:R-:W0:Y:S01]  /*0b30*/  LDC.64 R6, c[0x0][0x380] ;  /* 0x0000e000ff067b82 */ /* 0x000e220000000a00 */
[----:B------:R-:W-:Y:S02]  /*0b40*/  VIADD R9, R19, UR4 ;  /* 0x0000000413097c36 */ /* 0x000fe40008000000 */
[----:B------:R-:W-:-:S07]  /*0b50*/  IMAD.MOV R2, RZ, RZ, -R4 ;  /* 0x000000ffff027224 */ /* 0x000fce00078e0a04 */
.L_x_133:
[----:B0-----:R-:W-:-:S06]  /*0b60*/  IMAD.WIDE.U32 R4, R9, 0x8, R6 ;  /* 0x0000000809047825 */ /* 0x001fcc00078e0006 */
[----:B------:R-:W2:Y:S01]  /*0b70*/  LDG.E.64 R4, desc[UR10][R4.64] ;  /* 0x0000000a04047981 */ /* 0x000ea2000c1e1b00 */
[----:B------:R-:W-:Y:S02]  /*0b80*/  VIADD R2, R2, 0x1 ;  /* 0x0000000102027836 */ /* 0x000fe40000000000 */
[----:B------:R-:W-:-:S03]  /*0b90*/  VIADD R9, R9, 0x280 ;  /* 0x0000028009097836 */ /* 0x000fc60000000000 */
[----:B------:R-:W-:Y:S01]  /*0ba0*/  ISETP.NE.AND P0, PT, R2, RZ, PT ;  /* 0x000000ff0200720c */ /* 0x000fe20003f05270 */
[----:B--2--5:R-:W-:-:S12]  /*0bb0*/  DADD R20, R4, R20 ;  /* 0x0000000004147229 */ /* 0x024fd80000000014 */
[----:B------:R-:W-:Y:S05]  /*0bc0*/  @P0 BRA `(.L_x_133) ;  /* 0xfffffffc00e40947 */ /* 0x000fea000383ffff */
.L_x_124:
[----:B------:R-:W-:Y:S05]  /*0bd0*/  BSYNC.RECONVERGENT B1 ;  /* 0x0000000000017941 */ /* 0x000fea0003800200 */
.L_x_123:
[----:B------:R-:W-:-:S13]  /*0be0*/  ISETP.GE.U32.AND P0, PT, R0, 0x280, PT ;  /* 0x000002800000780c */ /* 0x000fda0003f06070 */
        /* <DEDUP_REMOVED lines=50> */
[----:B------:R-:W1:Y:S05]  /*0f10*/  LDS.128 R4, [UR4+0x50] ;  /* 0x00005004ff047984 */ /* 0x000e6a0008000c00 */
[----:B------:R-:W-:-:S08]  /*0f20*/  DADD R16, R16, R18 ;  /* 0x0000000010107229 */ /* 0x000fd00000000012 */
[----:B--2---:R-:W-:-:S08]  /*0f30*/  DADD R12, R16, R12 ;  /* 0x00000000100c7229 */ /* 0x004fd0000000000c */
[----:B------:R-:W-:Y:S02]  /*0f40*/  DADD R2, R12, R14 ;  /* 0x000000000c027229 */ /* 0x000fe4000000000e */
[----:B------:R-:W2:Y:S06]  /*0f50*/  LDS.128 R12, [UR4+0x60] ;  /* 0x00006004ff0c7984 */ /* 0x000eac0008000c00 */
[----:B0-----:R-:W-:-:S08]  /*0f60*/  DADD R2, R2, R8 ;  /* 0x0000000002027229 */ /* 0x001fd00000000008 */
[----:B------:R-:W-:Y:S01]  /*0f70*/  DADD R2, R2, R10 ;  /* 0x0000000002027229 */ /* 0x000fe2000000000a */
[----:B------:R-:W0:Y:S07]  /*0f80*/  LDS.128 R8, [UR4+0x70] ;  /* 0x00007004ff087984 */ /* 0x000e2e0008000c00 */
        /* <DEDUP_REMOVED lines=16> */
[----:B-1----:R-:W-:Y:S01]  /*1090*/  DADD R4, R2, R4 ;  /* 0x0000000002047229 */ /* 0x002fe20000000004 */
[----:B------:R-:W-:Y:S10]  /*10a0*/  BRA `(.L_x_135) ;  /* 0x0000001c00307947 */ /* 0x000ff40003800000 */
.L_x_134:
[----:B------:R-:W-:-:S04]  /*10b0*/  LOP3.LUT R2, R3, 0x3e0, RZ, 0xc0, !PT ;  /* 0x000003e003027812 */ /* 0x000fc800078ec0ff */
[----:B------:R-:W-:Y:S01]  /*10c0*/  LOP3.LUT R7, RZ, R2, RZ, 0x33, !PT ;  /* 0x00000002ff077212 */ /* 0x000fe200078e33ff */
[----:B------:R-:W-:Y:S02]  /*10d0*/  VIADD R5, R2, 0x20 ;  /* 0x0000002002057836 */ /* 0x000fe40000000000 */
[----:B------:R-:W0:Y:S02]  /*10e0*/  S2R R2, SR_LANEID ;  /* 0x0000000000027919 */ /* 0x000e240000000000 */
[----:B------:R-:W-:Y:S01]  /*10f0*/  IMAD.IADD R7, R0, 0x1, R7 ;  /* 0x0000000100077824 */ /* 0x000fe200078e0207 */
[----:B------:R-:W-:-:S04]  /*1100*/  ISETP.GT.U32.AND P0, PT, R5, R0, PT ;  /* 0x000000000500720c */ /* 0x000fc80003f04070 */
[----:B------:R-:W-:-:S05]  /*1110*/  SEL R7, R7, 0x1f, P0 ;  /* 0x0000001f07077807 */ /* 0x000fca0000000000 */
[----:B-----5:R-:W-:Y:S04]  /*1120*/  SHFL.DOWN PT, R4, R20, 0x1, R7 ;  /* 0x0820000014047989 */ /* 0x020fe800000e0007 */
[----:B------:R-:W1:Y:S01]  /*1130*/  SHFL.DOWN PT, R5, R21, 0x1, R7 ;  /* 0x0820000015057989 */ /* 0x000e6200000e0007 */
[C---:B0-----:R-:W-:Y:S01]  /*1140*/  ISETP.GE.AND P0, PT, R2.reuse, R7, PT ;  /* 0x000000070200720c */ /* 0x041fe20003f06270 */
[----:B------:R-:W-:Y:S01]  /*1150*/  VIADD R6, R2, 0x2 ;  /* 0x0000000202067836 */ /* 0x000fe20000000000 */
[----:B-1----:R-:W-:-:S10]  /*1160*/  DADD R4, R4, R20 ;  /* 0x0000000004047229 */ /* 0x002fd40000000014 */
        /* <DEDUP_REMOVED lines=11> */
[----:B------:R-:W-:-:S03]  /*1220*/  VIADD R6, R2, 0x8 ;  /* 0x0000000802067836 */ /* 0x000fc60000000000 */
[----:B------:R-:W0:Y:S02]  /*1230*/  SHFL.DOWN PT, R5, R11, 0x4, R7 ;  /* 0x088000000b057989 */ /* 0x000e2400000e0007 */
[----:B------:R-:W-:Y:S01]  /*1240*/  ISETP.GT.AND P1, PT, R6, R7, PT ;  /* 0x000000070600720c */ /* 0x000fe20003f24270 */
[----:B0-----:R-:W-:-:S10]  /*1250*/  DADD R4, R4, R10 ;  /* 0x0000000004047229 */ /* 0x001fd4000000000a */
[----:B------:R-:W-:Y:S02]  /*1260*/  FSEL R8, R10, R4, P0 ;  /* 0x000000040a087208 */ /* 0x000fe40000000000 */
[----:B------:R-:W-:Y:S02]  /*1270*/  FSEL R9, R11, R5, P0 ;  /* 0x000000050b097208 */ /* 0x000fe40000000000 */
[C---:B------:R-:W-:Y:S01]  /*1280*/  ISETP.NE.AND P0, PT, R2.reuse, RZ, PT ;  /* 0x000000ff0200720c */ /* 0x040fe20003f05270 */
[----:B------:R-:W-:Y:S01]  /*1290*/  SHFL.DOWN PT, R4, R8, 0x8, R7 ;  /* 0x0900000008047989 */ /* 0x000fe200000e0007 */
[----:B------:R-:W-:-:S03]  /*12a0*/  VIADD R2, R2, 0x10 ;  /* 0x0000001002027836 */ /* 0x000fc60000000000 */
[----:B------:R-:W0:Y:S08]  /*12b0*/  SHFL.DOWN PT, R5, R9, 0x8, R7 ;  /* 0x0900000009057989 */ /* 0x000e3000000e0007 */
[----:B------:R-:W1:Y:S01]  /*12c0*/  @!P0 S2R R13, SR_CgaCtaId ;  /* 0x00000000000d8919 */ /* 0x000e620000008800 */
[----:B------:R-:W-:-:S04]  /*12d0*/  @!P0 SHF.R.U32.HI R6, RZ, 0x2, R3 ;  /* 0x00000002ff068819 */ /* 0x000fc80000011603 */
[----:B------:R-:W-:Y:S01]  /*12e0*/  @!P0 LOP3.LUT R6, R6, 0xf8, RZ, 0xc0, !PT ;  /* 0x000000f806068812 */ /* 0x000fe200078ec0ff */
        /* <DEDUP_REMOVED lines=18> */
[----:B------:R-:W-:Y:S01]  /*1410*/  ISETP.GT.U32.AND P1, PT, R0, 0x20, PT ;  /* 0x000000200000780c */ /* 0x000fe20003f24070 */
[----:B0-----:R-:W-:-:S09]  /*1420*/  ULEA UR4, UR5, UR4, 0x18 ;  /* 0x0000000405047291 */ /* 0x001fd2000f8ec0ff */
[----:B------:R-:W0:Y:S04]  /*1430*/  LDS.128 R12, [UR4+0x20] ;  /* 0x00002004ff0c7984 */ /* 0x000e280008000c00 */
[----:B------:R-:W1:Y:S01]  /*1440*/  LDS.128 R8, [UR4+0x30] ;  /* 0x00003004ff087984 */ /* 0x000e620008000c00 */
[----:B0-----:R-:W-:-:S10]  /*1450*/  DADD R12, R4, R12 ;  /* 0x00000000040c7229 */ /* 0x001fd4000000000c */
[----:B------:R-:W-:Y:S02]  /*1460*/  FSEL R2, R12, R4, P1 ;  /* 0x000000040c027208 */ /* 0x000fe40000800000 */
[----:B------:R-:W-:Y:S02]  /*1470*/  FSEL R3, R13, R5, P1 ;  /* 0x000000050d037208 */ /* 0x000fe40000800000 */
[----:B------:R-:W-:Y:S01]  /*1480*/  ISETP.GT.U32.AND P1, PT, R0, 0x40, PT ;  /* 0x000000400000780c */ /* 0x000fe20003f24070 */
[----:B------:R-:W0:Y:S03]  /*1490*/  LDS.128 R4, [UR4+0x40] ;  /* 0x00004004ff047984 */ /* 0x000e260008000c00 */
[----:B------:R-:W-:-:S10]  /*14a0*/  DADD R14, R2, R14 ;  /* 0x00000000020e7229 */ /* 0x000fd4000000000e */
[----:B------:R-:W-:Y:S02]  /*14b0*/  FSEL R2, R14, R2, P1 ;  /* 0x000000020e027208 */ /* 0x000fe40000800000 */
[----:B------:R-:W-:Y:S02]  /*14c0*/  FSEL R3, R15, R3, P1 ;  /* 0x000000030f037208 */ /* 0x000fe40000800000 */
[----:B------:R-:W-:-:S04]  /*14d0*/  ISETP.GT.U32.AND P1, PT, R0, 0x60, PT ;  /* 0x000000600000780c */ /* 0x000fc80003f24070 */
[----:B-1----:R-:W-:-:S10]  /*14e0*/  DADD R8, R8, R2 ;  /* 0x0000000008087229 */ /* 0x002fd40000000002 */
[----:B------:R-:W-:Y:S02]  /*14f0*/  FSEL R2, R8, R2, P1 ;  /* 0x0000000208027208 */ /* 0x000fe40000800000 */
[----:B------:R-:W-:Y:S02]  /*1500*/  FSEL R3, R9, R3, P1 ;  /* 0x0000000309037208 */ /* 0x000fe40000800000 */
[----:B------:R-:W-:-:S04]  /*1510*/  ISETP.GT.U32.AND P1, PT, R0, 0x80, PT ;  /* 0x000000800000780c */ /* 0x000fc80003f24070 */
[----:B------:R-:W-:-:S10]  /*1520*/  DADD R10, R2, R10 ;  /* 0x00000000020a7229 */ /* 0x000fd4000000000a */
[----:B------:R-:W-:Y:S02]  /*1530*/  FSEL R2, R10, R2, P1 ;  /* 0x000000020a027208 */ /* 0x000fe40000800000 */
[----:B------:R-:W-:Y:S02]  /*1540*/  FSEL R3, R11, R3, P1 ;  /* 0x000000030b037208 */ /* 0x000fe40000800000 */
[----:B------:R-:W1:Y:S01]  /*1550*/  LDS.128 R8, [UR4+0x50] ;  /* 0x00005004ff087984 */ /* 0x000e620008000c00 */
[----:B------:R-:W-:-:S03]  /*1560*/  ISETP.GT.U32.AND P1, PT, R0, 0xa0, PT ;  /* 0x000000a00000780c */ /* 0x000fc60003f24070 */
[----:B0-----:R-:W-:-:S10]  /*1570*/  DADD R4, R4, R2 ;  /* 0x0000000004047229 */ /* 0x001fd40000000002 */
[----:B------:R-:W-:Y:S02]  /*1580*/  FSEL R2, R4, R2, P1 ;  /* 0x0000000204027208 */ /* 0x000fe40000800000 */
[----:B------:R-:W-:Y:S02]  /*1590*/  FSEL R3, R5, R3, P1 ;  /* 0x0000000305037208 */ /* 0x000fe40000800000 */
[----:B------:R-:W-:-:S04]  /*15a0*/  ISETP.GT.U32.AND P1, PT, R0, 0xc0, PT ;  /* 0x000000c00000780c */ /* 0x000fc80003f24070 */
[----:B------:R-:W-:-:S10]  /*15b0*/  DADD R6, R2, R6 ;  /* 0x0000000002067229 */ /* 0x000fd40000000006 */
[----:B------:R-:W-:Y:S02]  /*15c0*/  FSEL R2, R6, R2, P1 ;  /* 0x0000000206027208 */ /* 0x000fe40000800000 */
[----:B------:R-:W-:Y:S02]  /*15d0*/  FSEL R3, R7, R3, P1 ;  /* 0x0000000307037208 */ /* 0x000fe40000800000 */
[----:B------:R-:W0:Y:S01]  /*15e0*/  LDS.128 R4, [UR4+0x60] ;  /* 0x00006004ff047984 */ /* 0x000e220008000c00 */
[----:B------:R-:W-:-:S03]  /*15f0*/  ISETP.GT.U32.AND P1, PT, R0, 0xe0, PT ;  /* 0x000000e00000780c */ /* 0x000fc60003f24070 */
        /* <DEDUP_REMOVED lines=43> */
[----:B------:R-:W1:Y:S01]  /*18b0*/  LDS.64 R2, [UR4+0xb0] ;  /* 0x0000b004ff027984 */ /* 0x000e620008000a00 */
        /* <DEDUP_REMOVED lines=8> */
[----:B------:R-:W-:-:S04]  /*1940*/  ISETP.GT.U32.AND P1, PT, R0, 0x260, PT ;  /* 0x000002600000780c */ /* 0x000fc80003f24070 */
[----:B-1----:R-:W-:-:S10]  /*1950*/  DADD R2, R2, R4 ;  /* 0x0000000002027229 */ /* 0x002fd40000000004 */
[----:B------:R-:W-:Y:S02]  /*1960*/  FSEL R4, R2, R4, P1 ;  /* 0x0000000402047208 */ /* 0x000fe40000800000 */
[----:B------:R-:W-:Y:S01]  /*1970*/  FSEL R5, R3, R5, P1 ;  /* 0x0000000503057208 */ /* 0x000fe20000800000 */
[----:B------:R-:W-:Y:S06]  /*1980*/  BRA `(.L_x_135) ;  /* 0x0000001000f87947 */ /* 0x000fec0003800000 */
.L_x_120:
[----:B------:R-:W0:Y:S01]  /*1990*/  S2R R5, SR_TID.X ;  /* 0x0000000000057919 */ /* 0x000e220000002100 */
[----:B------:R-:W1:Y:S02]  /*19a0*/  LDCU.64 UR6, c[0x0][0x380] ;  /* 0x00007000ff0677ac */ /* 0x000e640008000a00 */
[----:B-1----:R-:W-:Y:S02]  /*19b0*/  IMAD.U32 R6, RZ, RZ, UR6 ;  /* 0x00000006ff067e24 */ /* 0x002fe4000f8e00ff */
[----:B------:R-:W-:Y:S01]  /*19c0*/  IMAD.U32 R7, RZ, RZ, UR7 ;  /* 0x00000007ff077e24 */ /* 0x000fe2000f8e00ff */
[----:B0-----:R-:W-:-:S05]  /*19d0*/  IADD3 R21, PT, PT, R5, UR4, RZ ;  /* 0x0000000405157c10 */ /* 0x001fca000fffe0ff */
[----:B------:R-:W-:-:S05]  /*19e0*/  IMAD.WIDE.U32 R20, R21, 0x8, R6 ;  /* 0x0000000815147825 */ /* 0x000fca00078e0006 */
[----:B------:R-:W2:Y:S04]  /*19f0*/  LDG.E.64 R14, desc[UR10][R20.64] ;  /* 0x0000000a140e7981 */ /* 0x000ea8000c1e1b00 */
[----:B------:R-:W2:Y:S04]  /*1a00*/  LDG.E.64 R16, desc[UR10][R20.64+0x1400] ;  /* 0x0014000a14107981 */ /* 0x000ea8000c1e1b00 */
[----:B------:R-:W3:Y:S04]  /*1a10*/  LDG.E.64 R18, desc[UR10][R20.64+0x2800] ;  /* 0x0028000a14127981 */ /* 0x000ee8000c1e1b00 */
[----:B------:R-:W4:Y:S04]  /*1a20*/  LDG.E.64 R12, desc[UR10][R20.64+0x3c00] ;  /* 0x003c000a140c7981 */ /* 0x000f28000c1e1b00 */
[----:B------:R-:W5:Y:S04]  /*1a30*/  LDG.E.64 R10, desc[UR10][R20.64+0x5000] ;  /* 0x0050000a140a7981 */ /* 0x000f68000c1e1b00 */
[----:B------:R-:W5:Y:S04]  /*1a40*/  LDG.E.64 R8, desc[UR10][R20.64+0x6400] ;  /* 0x0064000a14087981 */ /* 0x000f68000c1e1b00 */
[----:B------:R-:W5:Y:S04]  /*1a50*/  LDG.E.64 R2, desc[UR10][R20.64+0x7800] ;  /* 0x0078000a14027981 */ /* 0x000f68000c1e1b00 */
[----:B------:R-:W5:Y:S01]  /*1a60*/  LDG.E.64 R28, desc[UR10][R20.64+0x8c00] ;  /* 0x008c000a141c7981 */ /* 0x000f62000c1e1b00 */
[----:B------:R-:W-:Y:S01]  /*1a70*/  ISETP.GE.U32.AND P0, PT, R0, UR8, PT ;  /* 0x0000000800007c0c */ /* 0x000fe2000bf06070 */
[----:B--2---:R-:W-:-:S08]  /*1a80*/  DADD R14, R14, R16 ;  /* 0x000000000e0e7229 */ /* 0x004fd00000000010 */
[----:B---3--:R-:W-:-:S08]  /*1a90*/  DADD R14, R18, R14 ;  /* 0x00000000120e7229 */ /* 0x008fd0000000000e */
[----:B----4-:R-:W-:-:S08]  /*1aa0*/  DADD R12, R12, R14 ;  /* 0x000000000c0c7229 */ /* 0x010fd0000000000e */
[----:B-----5:R-:W-:-:S08]  /*1ab0*/  DADD R10, R10, R12 ;  /* 0x000000000a0a7229 */ /* 0x020fd0000000000c */
[----:B------:R-:W-:-:S08]  /*1ac0*/  DADD R8, R8, R10 ;  /* 0x0000000008087229 */ /* 0x000fd0000000000a */
[----:B------:R-:W-:-:S08]  /*1ad0*/  DADD R2, R2, R8 ;  /* 0x0000000002027229 */ /* 0x000fd00000000008 */
[----:B------:R-:W-:Y:S01]  /*1ae0*/  DADD R28, R28, R2 ;  /* 0x000000001c1c7229 */ /* 0x000fe20000000002 */
[----:B------:R-:W-:Y:S10]  /*1af0*/  @!P0 BRA `(.L_x_136) ;  /* 0x0000000c00708947 */ /* 0x000ff40003800000 */
[----:B------:R-:W-:Y:S01]  /*1b00*/  UIMAD UR12, UR13, 0x1400, UR4 ;  /* 0x000014000d0c78a4 */ /* 0x000fe2000f8e0204 */
[----:B------:R-:W-:Y:S01]  /*1b10*/  VIADD R0, R4, 0xffffec00 ;  /* 0xffffec0004007836 */ /* 0x000fe20000000000 */
[----:B------:R-:W-:Y:S01]  /*1b20*/  UIADD3 UR5, UPT, UPT, UR9, UR13, URZ ;  /* 0x0000000d09057290 */ /* 0x000fe2000fffe0ff */
[----:B------:R-:W-:-:S03]  /*1b30*/  LOP3.LUT R3, RZ, R5, RZ, 0x33, !PT ;  /* 0x00000005ff037212 */ /* 0x000fc600078e33ff */
[----:B------:R-:W-:Y:S01]  /*1b40*/  ISETP.LT.U32.AND P0, PT, R0, UR12, PT ;  /* 0x0000000c00007c0c */ /* 0x000fe2000bf01070 */
[----:B------:R-:W-:Y:S01]  /*1b50*/  UIMAD UR5, UR5, 0x1400, URZ ;  /* 0x00001400050578a4 */ /* 0x000fe2000f8e02ff */
[----:B------:R-:W-:-:S05]  /*1b60*/  IADD3 R3, PT, PT, R4, -UR8, R3 ;  /* 0x8000000804037c10 */ /* 0x000fca000fffe003 */
[----:B------:R-:W-:Y:S01]  /*1b70*/  IMAD.U32 R8, RZ, RZ, UR5 ;  /* 0x00000005ff087e24 */ /* 0x000fe2000f8e00ff */
[----:B------:R-:W-:Y:S01]  /*1b80*/  UMOV UR6, UR5 ;  /* 0x0000000500067c82 */ /* 0x000fe20008000000 */
[----:B------:R-:W-:Y:S01]  /*1b90*/  VIADD R2, R3, -UR4 ;  /* 0x8000000403027c36 */ /* 0x000fe20008000000 */
[----:B------:R-:W-:Y:S02]  /*1ba0*/  UMOV UR4, URZ ;  /* 0x000000ff00047c82 */ /* 0x000fe40008000000 */
[----:B------:R-:W-:Y:S01]  /*1bb0*/  IADD3 R5, PT, PT, R8, 0x1400, R5 ;  /* 0x0000140008057810 */ /* 0x000fe20007ffe005 */
[----:B------:R-:W-:Y:S06]  /*1bc0*/  @P0 BRA `(.L_x_137) ;  /* 0x0000000000840947 */ /* 0x000fec0003800000 */
[----:B------:R-:W0:Y:S01]  /*1bd0*/  LDC R4, c[0x0][0x3a8] ;  /* 0x0000ea00ff047b82 */ /* 0x000e220000000800 */
[----:B------:R-:W1:Y:S07]  /*1be0*/  LDCU UR7, c[0x0][0x3ac] ;  /* 0x00007580ff0777ac */ /* 0x000e6e0008000800 */
[----:B------:R-:W2:Y:S02]  /*1bf0*/  LDC.64 R6, c[0x0][0x380] ;  /* 0x0000e000ff067b82 */ /* 0x000ea40000000a00 */
.L_x_138:
[----:B------:R-:W3:Y:S02]  /*1c00*/  S2R R25, SR_TID.X ;  /* 0x0000000000197919 */ /* 0x000ee40000002100 */
[----:B---3--:R-:W-:-:S04]  /*1c10*/  VIADD R25, R25, UR12 ;  /* 0x0000000c19197c36 */ /* 0x008fc80008000000 */
[----:B--2---:R-:W-:-:S05]  /*1c20*/  IMAD.WIDE.U32 R24, R25, 0x8, R6 ;  /* 0x0000000819187825 */ /* 0x004fca00078e0006 */
        /* <DEDUP_REMOVED lines=8> */
[----:B0-----:R-:W-:-:S05]  /*1cb0*/  VIADD R3, R4, -UR12 ;  /* 0x8000000c04037c36 */ /* 0x001fca0008000000 */
[----:B------:R-:W-:Y:S01]  /*1cc0*/  ISETP.GE.U32.AND P0, PT, R3, UR8, PT ;  /* 0x0000000803007c0c */ /* 0x000fe2000bf06070 */
        /* <DEDUP_REMOVED lines=8> */
[----:B------:R-:W-:Y:S10]  /*1d50*/  @!P0 BRA `(.L_x_136) ;  /* 0x0000000800d88947 */ /* 0x000ff40003800000 */
[----:B-1----:R-:W-:Y:S01]  /*1d60*/  UMOV UR13, UR7 ;  /* 0x00000007000d7c82 */ /* 0x002fe20008000000 */
[----:B------:R-:W-:Y:S01]  /*1d70*/  UIADD3 UR4, UPT, UPT, UR4, 0x1, URZ ;  /* 0x0000000104047890 */ /* 0x000fe2000fffe0ff */
[----:B------:R-:W-:Y:S01]  /*1d80*/  VIADD R2, R2, -UR8 ;  /* 0x8000000802027c36 */ /* 0x000fe20008000000 */
[----:B------:R-:W-:Y:S01]  /*1d90*/  UIMAD UR12, UR13, 0x1400, UR12 ;  /* 0x000014000d0c78a4 */ /* 0x000fe2000f8e020c */
[----:B------:R-:W-:Y:S01]  /*1da0*/  VIADD R5, R5, UR8 ;  /* 0x0000000805057c36 */ /* 0x000fe20008000000 */
[----:B------:R-:W-:-:S04]  /*1db0*/  UIADD3 UR6, UPT, UPT, UR8, UR6, URZ ;  /* 0x0000000608067290 */ /* 0x000fc8000fffe0ff */
[----:B------:R-:W-:-:S13]  /*1dc0*/  ISETP.LT.U32.AND P0, PT, R0, UR12, PT ;  /* 0x0000000c00007c0c */ /* 0x000fda000bf01070 */
[----:B------:R-:W-:Y:S05]  /*1dd0*/  @!P0 BRA `(.L_x_138) ;  /* 0xfffffffc00888947 */ /* 0x000fea000383ffff */
.L_x_137:
[----:B------:R-:W0:Y:S01]  /*1de0*/  S2R R9, SR_TID.X ;  /* 0x0000000000097919 */ /* 0x000e220000002100 */
[----:B------:R-:W-:Y:S01]  /*1df0*/  VIADD R0, R4, -UR12 ;  /* 0x8000000c04007c36 */ /* 0x000fe20008000000 */
[----:B------:R-:W-:Y:S04]  /*1e00*/  BSSY.RECONVERGENT B1, `(.L_x_136) ;  /* 0x00000ab000017945 */ /* 0x000fe80003800200 */
[----:B0-----:R-:W-:-:S04]  /*1e10*/  ISETP.GE.AND P0, PT, R9, R0, PT ;  /* 0x000000000900720c */ /* 0x001fc80003f06270 */
[----:B------:R-:W-:-:S13]  /*1e20*/  ISETP.LE.U32.OR P0, PT, R4, UR12, P0 ;  /* 0x0000000c04007c0c */ /* 0x000fda0008703470 */
[----:B------:R-:W-:Y:S05]  /*1e30*/  @P0 BRA `(.L_x_139) ;  /* 0x00000008009c0947 */ /* 0x000fea0003800000 */
[----:B------:R-:W-:Y:S01]  /*1e40*/  UIMAD UR7, UR4, UR13, URZ ;  /* 0x0000000d040772a4 */ /* 0x000fe2000f8e02ff */
[----:B------:R-:W-:Y:S01]  /*1e50*/  LOP3.LUT R3, RZ, R9, RZ, 0x33, !PT ;  /* 0x00000009ff037212 */ /* 0x000fe200078e33ff */
[----:B------:R-:W-:Y:S01]  /*1e60*/  BSSY.RECONVERGENT B2, `(.L_x_140) ;  /* 0x0000056000027945 */ /* 0x000fe20003800200 */
[----:B------:R-:W-:Y:S02]  /*1e70*/  IMAD.MOV.U32 R0, RZ, RZ, R9 ;  /* 0x000000ffff007224 */ /* 0x000fe400078e0009 */
[----:B------:R-:W-:Y:S01]  /*1e80*/  IADD3 R4, PT, PT, R4, -UR5, R3 ;  /* 0x8000000504047c10 */ /* 0x000fe2000fffe003 */
[----:B------:R-:W-:-:S04]  /*1e90*/  IMAD.U32 R3, RZ, RZ, UR7 ;  /* 0x00000007ff037e24 */ /* 0x000fc8000f8e00ff */
[----:B------:R-:W-:-:S04]  /*1ea0*/  IMAD R4, R3, -0x1400, R4 ;  /* 0xffffec0003047824 */ /* 0x000fc800078e0204 */
[C---:B------:R-:W-:Y:S01]  /*1eb0*/  IMAD.HI.U32 R3, R4.reuse, -0x33333333, RZ ;  /* 0xcccccccd04037827 */ /* 0x040fe200078e00ff */
[----:B------:R-:W-:-:S04]  /*1ec0*/  ISETP.GE.U32.AND P0, PT, R4, 0x2580, PT ;  /* 0x000025800400780c */ /* 0x000fc80003f06070 */
[----:B------:R-:W-:-:S04]  /*1ed0*/  LEA.HI R3, R3, 0x1, RZ, 0x17 ;  /* 0x0000000103037811 */ /* 0x000fc800078fb8ff */
[----:B------:R-:W-:-:S05]  /*1ee0*/  LOP3.LUT R4, R3, 0xf, RZ, 0xc0, !PT ;  /* 0x0000000f03047812 */ /* 0x000fca00078ec0ff */
[----:B------:R-:W-:Y:S05]  /*1ef0*/  @!P0 BRA `(.L_x_141) ;  /* 0x0000000400308947 */ /* 0x000fea0003800000 */
[----:B------:R-:W-:Y:S01]  /*1f00*/  IMAD.HI.U32 R0, R2, -0x33333333, RZ ;  /* 0xcccccccd02007827 */ /* 0x000fe200078e00ff */
[----:B------:R-:W-:Y:S04]  /*1f10*/  BSSY.RECONVERGENT B3, `(.L_x_142) ;  /* 0x0000049000037945 */ /* 0x000fe80003800200 */
[----:B------:R-:W-:-:S04]  /*1f20*/  LEA.HI R0, R0, 0x1, RZ, 0x17 ;  /* 0x0000000100007811 */ /* 0x000fc800078fb8ff */
[----:B------:R-:W-:Y:S02]  /*1f30*/  LOP3.LUT R26, R0, 0xfffff0, RZ, 0xc0, !PT ;  /* 0x00fffff0001a7812 */ /* 0x000fe400078ec0ff */
[----:B------:R-:W-:-:S03]  /*1f40*/  LOP3.LUT R0, R9, 0x1400, RZ, 0xfc, !PT ;  /* 0x0000140009007812 */ /* 0x000fc600078efcff */
[----:B------:R-:W-:-:S07]  /*1f50*/  IMAD.MOV R26, RZ, RZ, -R26 ;  /* 0x000000ffff1a7224 */ /* 0x000fce00078e0a1a */
.L_x_143:
[C---:B------:R-:W-:Y:S02]  /*1f60*/  VIADD R23, R5.reuse, 0xffffec00 ;  /* 0xffffec0005177836 */ /* 0x040fe40000000000 */
[----:B------:R-:W-:Y:S02]  /*1f70*/  VIADD R19, R5, 0xffffee80 ;  /* 0xffffee8005137836 */ /* 0x000fe40000000000 */
[----:B------:R-:W-:-:S04]  /*1f80*/  IMAD.WIDE.U32 R22, R23, 0x8, R6 ;  /* 0x0000000817167825 */ /* 0x000fc800078e0006 */
[--C-:B------:R-:W-:Y:S02]  /*1f90*/  IMAD.WIDE.U32 R18, R19, 0x8, R6.reuse ;  /* 0x0000000813127825 */ /* 0x100fe400078e0006 */
[----:B------:R-:W2:Y:S02]  /*1fa0*/  LDG.E.64 R22, desc[UR10][R22.64] ;  /* 0x0000000a16167981 */ /* 0x000ea4000c1e1b00 */
[C---:B------:R-:W-:Y:S02]  /*1fb0*/  VIADD R17, R5.reuse, 0xfffff100 ;  /* 0xfffff10005117836 */ /* 0x040fe40000000000 */
[----:B------:R-:W3:Y:S01]  /*1fc0*/  LDG.E.64 R18, desc[UR10][R18.64] ;  /* 0x0000000a12127981 */ /* 0x000ee2000c1e1b00 */
[----:B------:R-:W-:Y:S02]  /*1fd0*/  VIADD R15, R5, 0xfffff380 ;  /* 0xfffff380050f7836 */ /* 0x000fe40000000000 */
[----:B------:R-:W-:-:S04]  /*1fe0*/  IMAD.WIDE.U32 R16, R17, 0x8, R6 ;  /* 0x0000000811107825 */ /* 0x000fc800078e0006 */
[--C-:B------:R-:W-:Y:S02]  /*1ff0*/  IMAD.WIDE.U32 R14, R15, 0x8, R6.reuse ;  /* 0x000000080f0e7825 */ /* 0x100fe400078e0006 */
[----:B------:R-:W4:Y:S02]  /*2000*/  LDG.E.64 R16, desc[UR10][R16.64] ;  /* 0x0000000a10107981 */ /* 0x000f24000c1e1b00 */
[C---:B------:R-:W-:Y:S02]  /*2010*/  VIADD R13, R5.reuse, 0xfffff600 ;  /* 0xfffff600050d7836 */ /* 0x040fe40000000000 */
[----:B------:R-:W5:Y:S01]  /*2020*/  LDG.E.64 R14, desc[UR10][R14.64] ;  /* 0x0000000a0e0e7981 */ /* 0x000f62000c1e1b00 */
[----:B------:R-:W-:Y:S02]  /*2030*/  VIADD R11, R5, 0xfffff880 ;  /* 0xfffff880050b7836 */ /* 0x000fe40000000000 */
[----:B------:R-:W-:-:S04]  /*2040*/  IMAD.WIDE.U32 R12, R13, 0x8, R6 ;  /* 0x000000080d0c7825 */ /* 0x000fc800078e0006 */
[--C-:B------:R-:W-:Y:S02]  /*2050*/  IMAD.WIDE.U32 R10, R11, 0x8, R6.reuse ;  /* 0x000000080b0a7825 */ /* 0x100fe400078e0006 */
[----:B------:R-:W5:Y:S02]  /*2060*/  LDG.E.64 R12, desc[UR10][R12.64] ;  /* 0x0000000a0c0c7981 */ /* 0x000f64000c1e1b00 */
[C---:B------:R-:W-:Y:S02]  /*2070*/  VIADD R9, R5.reuse, 0xfffffb00 ;  /* 0xfffffb0005097836 */ /* 0x040fe40000000000 */
[----:B------:R-:W5:Y:S01]  /*2080*/  LDG.E.64 R10, desc[UR10][R10.64] ;  /* 0x0000000a0a0a7981 */ /* 0x000f62000c1e1b00 */
[----:B------:R-:W-:Y:S02]  /*2090*/  VIADD R21, R5, 0xfffffd80 ;  /* 0xfffffd8005157836 */ /* 0x000fe40000000000 */
[----:B------:R-:W-:-:S04]  /*20a0*/  IMAD.WIDE.U32 R8, R9, 0x8, R6 ;  /* 0x0000000809087825 */ /* 0x000fc800078e0006 */
[----:B------:R-:W-:Y:S02]  /*20b0*/  IMAD.WIDE.U32 R20, R21, 0x8, R6 ;  /* 0x0000000815147825 */ /* 0x000fe400078e0006 */
[----:B------:R-:W5:Y:S04]  /*20c0*/  LDG.E.64 R8, desc[UR10][R8.64] ;  /* 0x0000000a08087981 */ /* 0x000f68000c1e1b00 */
[----:B------:R-:W5:Y:S01]  /*20d0*/  LDG.E.64 R20, desc[UR10][R20.64] ;  /* 0x0000000a14147981 */ /* 0x000f62000c1e1b00 */
[----:B------:R-:W-:Y:S01]  /*20e0*/  VIADD R25, R5, 0x280 ;  /* 0x0000028005197836 */ /* 0x000fe20000000000 */
[----:B--2---:R-:W-:-:S08]  /*20f0*/  DADD R22, R22, R28 ;  /* 0x0000000016167229 */ /* 0x004fd0000000001c */
[----:B---3--:R-:W-:Y:S01]  /*2100*/  DADD R18, R22, R18 ;  /* 0x0000000016127229 */ /* 0x008fe20000000012 */
[----:B------:R-:W-:-:S06]  /*2110*/  IMAD.WIDE.U32 R22, R5, 0x8, R6 ;  /* 0x0000000805167825 */ /* 0x000fcc00078e0006 */
[----:B------:R-:W2:Y:S01]  /*2120*/  LDG.E.64 R22, desc[UR10][R22.64] ;  /* 0x0000000a16167981 */ /* 0x000ea2000c1e1b00 */
[----:B----4-:R-:W-:Y:S01]  /*2130*/  DADD R16, R18, R16 ;  /* 0x0000000012107229 */ /* 0x010fe20000000010 */
[----:B------:R-:W-:-:S04]  /*2140*/  IMAD.WIDE.U32 R18, R25, 0x8, R6 ;  /* 0x0000000819127825 */ /* 0x000fc800078e0006 */
[----:B------:R-:W-:Y:S02]  /*2150*/  VIADD R25, R5, 0x500 ;  /* 0x0000050005197836 */ /* 0x000fe40000000000 */
[----:B------:R-:W3:Y:S01]  /*2160*/  LDG.E.64 R18, desc[UR10][R18.64] ;  /* 0x0000000a12127981 */ /* 0x000ee2000c1e1b00 */
[----:B-----5:R-:W-:Y:S01]  /*2170*/  DADD R14, R16, R14 ;  /* 0x00000000100e7229 */ /* 0x020fe2000000000e */
[----:B------:R-:W-:-:S04]  /*2180*/  IMAD.WIDE.U32 R16, R25, 0x8, R6 ;  /* 0x0000000819107825 */ /* 0x000fc800078e0006 */
[----:B------:R-:W-:Y:S02]  /*2190*/  VIADD R25, R5, 0x780 ;  /* 0x0000078005197836 */ /* 0x000fe40000000000 */
[----:B------:R-:W4:Y:S01]  /*21a0*/  LDG.E.64 R16, desc[UR10][R16.64] ;  /* 0x0000000a10107981 */ /* 0x000f22000c1e1b00 */
[----:B------:R-:W-:Y:S01]  /*21b0*/  DADD R12, R14, R12 ;  /* 0x000000000e0c7229 */ /* 0x000fe2000000000c */
[----:B------:R-:W-:-:S04]  /*21c0*/  IMAD.WIDE.U32 R14, R25, 0x8, R6 ;  /* 0x00000008190e7825 */ /* 0x000fc800078e0006 */
[----:B------:R-:W-:Y:S02]  /*21d0*/  VIADD R25, R5, 0xa00 ;  /* 0x00000a0005197836 */ /* 0x000fe40000000000 */
[----:B------:R-:W5:Y:S01]  /*21e0*/  LDG.E.64 R14, desc[UR10][R14.64] ;  /* 0x0000000a0e0e7981 */ /* 0x000f62000c1e1b00 */
        /* <DEDUP_REMOVED lines=9> */
[----:B------:R-:W-:Y:S01]  /*2280*/  IMAD.WIDE.U32 R8, R25, 0x8, R6 ;  /* 0x0000000819087825 */ /* 0x000fe200078e0006 */
[----:B------:R-:W-:-:S05]  /*2290*/  IADD3 R25, PT, PT, R5, 0x1180, RZ ;  /* 0x0000118005197810 */ /* 0x000fca0007ffe0ff */
[----:B------:R-:W5:Y:S01]  /*22a0*/  LDG.E.64 R8, desc[UR10][R8.64] ;  /* 0x0000000a08087981 */ /* 0x000f62000c1e1b00 */
[----:B------:R-:W-:-:S06]  /*22b0*/  IMAD.WIDE.U32 R24, R25, 0x8, R6 ;  /* 0x0000000819187825 */ /* 0x000fcc00078e0006 */
[----:B------:R-:W5:Y:S01]  /*22c0*/  LDG.E.64 R24, desc[UR10][R24.64] ;  /* 0x0000000a18187981 */ /* 0x000f62000c1e1b00 */
[----:B------:R-:W-:Y:S02]  /*22d0*/  VIADD R26, R26, 0x10 ;  /* 0x000000101a1a7836 */ /* 0x000fe40000000000 */
[----:B------:R-:W-:Y:S02]  /*22e0*/  VIADD R0, R0, 0x2800 ;  /* 0x0000280000007836 */ /* 0x000fe40000000000 */
[----:B------:R-:W-:Y:S01]  /*22f0*/  VIADD R5, R5, 0x2800 ;  /* 0x0000280005057836 */ /* 0x000fe20000000000 */
[----:B------:R-:W-:Y:S01]  /*2300*/  ISETP.NE.AND P0, PT, R26, RZ, PT ;  /* 0x000000ff1a00720c */ /* 0x000fe20003f05270 */
        /* <DEDUP_REMOVED lines=9> */
[----:B------:R-:W-:Y:S05]  /*23a0*/  BSYNC.RECONVERGENT B3 ;  /* 0x0000000000037941 */ /* 0x000fea0003800200 */
.L_x_142:
[----:B------:R-:W-:-:S07]  /*23b0*/  VIADD R0, R0, 0xffffec00 ;  /* 0xffffec0000007836 */ /* 0x000fce0000000000 */
.L_x_141:
[----:B------:R-:W-:Y:S05]  /*23c0*/  BSYNC.RECONVERGENT B2 ;  /* 0x0000000000027941 */ /* 0x000fea0003800200 */
.L_x_140:
[----:B------:R-:W-:-:S13]  /*23d0*/  ISETP.NE.AND P0, PT, R4, RZ, PT ;  /* 0x000000ff0400720c */ /* 0x000fda0003f05270 */
[----:B------:R-:W-:Y:S05]  /*23e0*/  @!P0 BRA `(.L_x_139) ;  /* 0x0000000400308947 */ /* 0x000fea0003800000 */
[----:B------:R-:W-:Y:S01]  /*23f0*/  ISETP.GE.U32.AND P0, PT, R4, 0x8, PT ;  /* 0x000000080400780c */ /* 0x000fe20003f06070 */
[----:B------:R-:W-:Y:S01]  /*2400*/  BSSY.RECONVERGENT B2, `(.L_x_144) ;  /* 0x0000025000027945 */ /* 0x000fe20003800200 */
[----:B------:R-:W-:-:S04]  /*2410*/  LOP3.LUT R22, R3, 0x7, RZ, 0xc0, !PT ;  /* 0x0000000703167812 */ /* 0x000fc800078ec0ff */
[----:B------:R-:W-:-:S07]  /*2420*/  ISETP.NE.AND P1, PT, R22, RZ, PT ;  /* 0x000000ff1600720c */ /* 0x000fce0003f25270 */
[----:B------:R-:W-:Y:S06]  /*2430*/  @!P0 BRA `(.L_x_145) ;  /* 0x0000000000848947 */ /* 0x000fec0003800000 */
[----:B------:R-:W-:-:S04]  /*2440*/  VIADD R19, R0, UR12 ;  /* 0x0000000c00137c36 */ /* 0x000fc80008000000 */
[----:B------:R-:W-:-:S04]  /*2450*/  IMAD.WIDE.U32 R4, R19, 0x8, R6 ;  /* 0x0000000813047825 */ /* 0x000fc800078e0006 */
[C---:B------:R-:W-:Y:S02]  /*2460*/  VIADD R17, R19.reuse, 0x280 ;  /* 0x0000028013117836 */ /* 0x040fe40000000000 */
[----:B------:R-:W2:Y:S01]  /*2470*/  LDG.E.64 R4, desc[UR10][R4.64] ;  /* 0x0000000a04047981 */ /* 0x000ea2000c1e1b00 */
        /* <DEDUP_REMOVED lines=14> */
[--C-:B------:R-:W-:Y:S02]  /*2560*/  IMAD.WIDE.U32 R20, R21, 0x8, R6.reuse ;  /* 0x0000000815147825 */ /* 0x100fe400078e0006 */
[----:B------:R-:W5:Y:S02]  /*2570*/  LDG.E.64 R8, desc[UR10][R8.64] ;  /* 0x0000000a08087981 */ /* 0x000f64000c1e1b00 */
[----:B------:R-:W-:Y:S02]  /*2580*/  VIADD R19, R19, 0x1180 ;  /* 0x0000118013137836 */ /* 0x000fe40000000000 */
[----:B------:R-:W5:Y:S02]  /*2590*/  LDG.E.64 R20, desc[UR10][R20.64] ;  /* 0x0000000a14147981 */ /* 0x000f64000c1e1b00 */
[----:B------:R-:W-:-:S06]  /*25a0*/  IMAD.WIDE.U32 R18, R19, 0x8, R6 ;  /* 0x0000000813127825 */ /* 0x000fcc00078e0006 */
        /* <DEDUP_REMOVED lines=10> */
.L_x_145:
[----:B------:R-:W-:Y:S05]  /*2650*/  BSYNC.RECONVERGENT B2 ;  /* 0x0000000000027941 */ /* 0x000fea0003800200 */
.L_x_144:
[----:B------:R-:W-:Y:S05]  /*2660*/  @!P1 BRA `(.L_x_139) ;  /* 0x0000000000909947 */ /* 0x000fea0003800000 */
[----:B------:R-:W-:Y:S01]  /*2670*/  ISETP.GE.U32.AND P0, PT, R22, 0x4, PT ;  /* 0x000000041600780c */ /* 0x000fe20003f06070 */
[----:B------:R-:W-:Y:S01]  /*2680*/  BSSY.RECONVERGENT B2, `(.L_x_146) ;  /* 0x0000014000027945 */ /* 0x000fe20003800200 */
[----:B------:R-:W-:-:S11]  /*2690*/  LOP3.LUT P1, RZ, R3, 0x3, RZ, 0xc0, !PT ;  /* 0x0000000303ff7812 */ /* 0x000fd6000782c0ff */
[----:B------:R-:W-:Y:S05]  /*26a0*/  @!P0 BRA `(.L_x_147) ;  /* 0x0000000000448947 */ /* 0x000fea0003800000 */
        /* <DEDUP_REMOVED lines=8> */
[----:B------:R-:W-:Y:S02]  /*2730*/  VIADD R13, R3, 0x780 ;  /* 0x00000780030d7836 */ /* 0x000fe40000000000 */
[----:B------:R-:W4:Y:S02]  /*2740*/  LDG.E.64 R10, desc[UR10][R10.64] ;  /* 0x0000000a0a0a7981 */ /* 0x000f24000c1e1b00 */
[----:B------:R-:W-:-:S06]  /*2750*/  IMAD.WIDE.U32 R12, R13, 0x8, R6 ;  /* 0x000000080d0c7825 */ /* 0x000fcc00078e0006 */
[----:B------:R-:W5:Y:S01]  /*2760*/  LDG.E.64 R12, desc[UR10][R12.64] ;  /* 0x0000000a0c0c7981 */ /* 0x000f62000c1e1b00 */
[----:B------:R-:W-:Y:S01]  /*2770*/  VIADD R0, R0, 0xa00 ;  /* 0x00000a0000007836 */ /* 0x000fe20000000000 */
[----:B--2---:R-:W-:-:S08]  /*2780*/  DADD R28, R28, R4 ;  /* 0x000000001c1c7229 */ /* 0x004fd00000000004 */
[----:B---3--:R-:W-:-:S08]  /*2790*/  DADD R28, R28, R8 ;  /* 0x000000001c1c7229 */ /* 0x008fd00000000008 */
[----:B----4-:R-:W-:-:S08]  /*27a0*/  DADD R28, R28, R10 ;  /* 0x000000001c1c7229 */ /* 0x010fd0000000000a */
[----:B-----5:R-:W-:-:S11]  /*27b0*/  DADD R28, R28, R12 ;  /* 0x000000001c1c7229 */ /* 0x020fd6000000000c */
.L_x_147:
[----:B------:R-:W-:Y:S05]  /*27c0*/  BSYNC.RECONVERGENT B2 ;  /* 0x0000000000027941 */ /* 0x000fea0003800200 */
.L_x_146:
[----:B------:R-:W-:Y:S05]  /*27d0*/  @!P1 BRA `(.L_x_139) ;  /* 0x0000000000349947 */ /* 0x000fea0003800000 */
[----:B------:R-:W-:-:S04]  /*27e0*/  IMAD.HI.U32 R2, R2, -0x33333333, RZ ;  /* 0xcccccccd02027827 */ /* 0x000fc800078e00ff */
[----:B------:R-:W-:Y:S01]  /*27f0*/  VIADD R5, R0, UR6 ;  /* 0x0000000600057c36 */ /* 0x000fe20008000000 */
[----:B------:R-:W-:-:S04]  /*2800*/  LOP3.LUT R2, R2, 0xffff, RZ, 0xc0, !PT ;  /* 0x0000ffff02027812 */ /* 0x000fc800078ec0ff */
[----:B------:R-:W-:-:S04]  /*2810*/  LEA.HI R2, R2, 0x1, RZ, 0x17 ;  /* 0x0000000102027811 */ /* 0x000fc800078fb8ff */
[----:B------:R-:W-:-:S05]  /*2820*/  LOP3.LUT R2, R2, 0x3, RZ, 0xc0, !PT ;  /* 0x0000000302027812 */ /* 0x000fca00078ec0ff */
[----:B------:R-:W-:-:S07]  /*2830*/  IMAD.MOV R0, RZ, RZ, -R2 ;  /* 0x000000ffff007224 */ /* 0x000fce00078e0a02 */
.L_x_148:
[----:B------:R-:W-:-:S06]  /*2840*/  IMAD.WIDE.U32 R2, R5, 0x8, R6 ;  /* 0x0000000805027825 */ /* 0x000fcc00078e0006 */
[----:B------:R-:W2:Y:S01]  /*2850*/  LDG.E.64 R2, desc[UR10][R2.64] ;  /* 0x0000000a02027981 */ /* 0x000ea2000c1e1b00 */
[----:B------:R-:W-:Y:S02]  /*2860*/  VIADD R0, R0, 0x1 ;  /* 0x0000000100007836 */ /* 0x000fe40000000000 */
[----:B------:R-:W-:-:S03]  /*2870*/  VIADD R5, R5, 0x280 ;  /* 0x0000028005057836 */ /* 0x000fc60000000000 */
[----:B------:R-:W-:Y:S01]  /*2880*/  ISETP.NE.AND P0, PT, R0, RZ, PT ;  /* 0x000000ff0000720c */ /* 0x000fe20003f05270 */
[----:B--2---:R-:W-:-:S12]  /*2890*/  DADD R28, R2, R28 ;  /* 0x00000000021c7229 */ /* 0x004fd8000000001c */
[----:B------:R-:W-:Y:S05]  /*28a0*/  @P0 BRA `(.L_x_148) ;  /* 0xfffffffc00e40947 */ /* 0x000fea000383ffff */
.L_x_139:
[----:B------:R-:W-:Y:S05]  /*28b0*/  BSYNC.RECONVERGENT B1 ;  /* 0x0000000000017941 */ /* 0x000fea0003800200 */
.L_x_136:
[----:B------:R-:W0:Y:S01]  /*28c0*/  S2R R0, SR_LANEID ;  /* 0x0000000000007919 */ /* 0x000e220000000000 */
[----:B------:R-:W-:Y:S04]  /*28d0*/  SHFL.DOWN PT, R2, R28, 0x1, 0x1f ;  /* 0x08201f001c027f89 */ /* 0x000fe800000e0000 */
[----:B------:R-:W2:Y:S01]  /*28e0*/  SHFL.DOWN PT, R3, R29, 0x1, 0x1f ;  /* 0x08201f001d037f89 */ /* 0x000ea200000e0000 */
[----:B------:R-:W3:Y:S01]  /*28f0*/  S2R R11, SR_TID.X ;  /* 0x00000000000b7919 */ /* 0x000ee20000002100 */
[----:B--2---:R-:W-:Y:S01]  /*2900*/  DADD R2, R2, R28 ;  /* 0x0000000002027229 */ /* 0x004fe2000000001c */
[C---:B0-----:R-:W-:Y:S02]  /*2910*/  ISETP.GT.AND P0, PT, R0.reuse, 0x1e, PT ;  /* 0x0000001e0000780c */ /* 0x041fe40003f04270 */
[----:B------:R-:W-:-:S07]  /*2920*/  ISETP.NE.AND P1, PT, R0, RZ, PT ;  /* 0x000000ff0000720c */ /* 0x000fce0003f25270 */
[----:B------:R-:W-:Y:S02]  /*2930*/  FSEL R4, R28, R2, P0 ;  /* 0x000000021c047208 */ /* 0x000fe40000000000 */
[----:B------:R-:W-:Y:S02]  /*2940*/  FSEL R5, R29, R3, P0 ;  /* 0x000000031d057208 */ /* 0x000fe40000000000 */
[----:B------:R-:W-:Y:S01]  /*2950*/  ISETP.GT.AND P0, PT, R0, 0x1d, PT ;  /* 0x0000001d0000780c */ /* 0x000fe20003f04270 */
[----:B------:R-:W-:Y:S04]  /*2960*/  SHFL.DOWN PT, R2, R4, 0x2, 0x1f ;  /* 0x08401f0004027f89 */ /* 0x000fe800000e0000 */
[----:B------:R-:W0:Y:S01]  /*2970*/  SHFL.DOWN PT, R3, R5, 0x2, 0x1f ;  /* 0x08401f0005037f89 */ /* 0x000e2200000e0000 */
[----:B------:R-:W2:Y:S01]  /*2980*/  @!P1 S2R R10, SR_CgaCtaId ;  /* 0x00000000000a9919 */ /* 0x000ea20000008800 */
        /* <DEDUP_REMOVED lines=12> */
[----:B---3--:R-:W-:Y:S01]  /*2a50*/  @!P1 SHF.R.U32.HI R6, RZ, 0x2, R11 ;  /* 0x00000002ff069819 */ /* 0x008fe2000001160b */
[----:B------:R-:W0:Y:S01]  /*2a60*/  SHFL.DOWN PT, R3, R9, 0x8, 0x1f ;  /* 0x09001f0009037f89 */ /* 0x000e2200000e0000 */
[----:B--2---:R-:W-:-:S02]  /*2a70*/  @!P1 LEA R7, R10, R7, 0x18 ;  /* 0x000000070a079211 */ /* 0x004fc400078ec0ff */
        /* <DEDUP_REMOVED lines=19> */
[----:B------:R-:W3:Y:S04]  /*2bb0*/  LDS.128 R12, [UR4+0x30] ;  /* 0x00003004ff0c7984 */ /* 0x000ee80008000c00 */
[----:B------:R-:W4:Y:S01]  /*2bc0*/  LDS.128 R8, [UR4+0x40] ;  /* 0x00004004ff087984 */ /* 0x000f220008000c00 */
[----:B0-----:R-:W-:-:S03]  /*2bd0*/  DADD R16, R4, R16 ;  /* 0x0000000004107229 */ /* 0x001fc60000000010 */
[----:B--2---:R-:W0:Y:S05]  /*2be0*/  LDS.128 R4, [UR4+0x50] ;  /* 0x00005004ff047984 */ /* 0x004e2a0008000c00 */
[----:B------:R-:W-:-:S08]  /*2bf0*/  DADD R16, R16, R18 ;  /* 0x0000000010107229 */ /* 0x000fd00000000012 */
[----:B---3--:R-:W-:-:S08]  /*2c00*/  DADD R12, R16, R12 ;  /* 0x00000000100c7229 */ /* 0x008fd0000000000c */
[----:B------:R-:W-:Y:S02]  /*2c10*/  DADD R2, R12, R14 ;  /* 0x000000000c027229 */ /* 0x000fe4000000000e */
[----:B------:R-:W2:Y:S06]  /*2c20*/  LDS.128 R12, [UR4+0x60] ;  /* 0x00006004ff0c7984 */ /* 0x000eac0008000c00 */
[----:B----4-:R-:W-:-:S08]  /*2c30*/  DADD R2, R2, R8 ;  /* 0x0000000002027229 */ /* 0x010fd00000000008 */
[----:B------:R-:W-:Y:S01]  /*2c40*/  DADD R2, R2, R10 ;  /* 0x0000000002027229 */ /* 0x000fe2000000000a */
[----:B------:R-:W3:Y:S07]  /*2c50*/  LDS.128 R8, [UR4+0x70] ;  /* 0x00007004ff087984 */ /* 0x000eee0008000c00 */
[----:B0-----:R-:W-:-:S08]  /*2c60*/  DADD R2, R2, R4 ;  /* 0x0000000002027229 */ /* 0x001fd00000000004 */
[----:B------:R-:W-:Y:S01]  /*2c70*/  DADD R2, R2, R6 ;  /* 0x0000000002027229 */ /* 0x000fe20000000006 */
[----:B------:R-:W0:Y:S07]  /*2c80*/  LDS.128 R4, [UR4+0x80] ;  /* 0x00008004ff047984 */ /* 0x000e2e0008000c00 */
[----:B--2---:R-:W-:-:S08]  /*2c90*/  DADD R2, R2, R12 ;  /* 0x0000000002027229 */ /* 0x004fd0000000000c */
[----:B------:R-:W-:Y:S01]  /*2ca0*/  DADD R2, R2, R14 ;  /* 0x0000000002027229 */ /* 0x000fe2000000000e */
[----:B------:R-:W2:Y:S07]  /*2cb0*/  LDS.128 R12, [UR4+0x90] ;  /* 0x00009004ff0c7984 */ /* 0x000eae0008000c00 */
[----:B---3--:R-:W-:-:S08]  /*2cc0*/  DADD R2, R2, R8 ;  /* 0x0000000002027229 */ /* 0x008fd00000000008 */
[----:B------:R-:W-:Y:S01]  /*2cd0*/  DADD R2, R2, R10 ;  /* 0x0000000002027229 */ /* 0x000fe2000000000a */
[----:B------:R-:W3:Y:S07]  /*2ce0*/  LDS.128 R8, [UR4+0xa0] ;  /* 0x0000a004ff087984 */ /* 0x000eee0008000c00 */
[----:B0-----:R-:W-:Y:S01]  /*2cf0*/  DADD R2, R2, R4 ;  /* 0x0000000002027229 */ /* 0x001fe20000000004 */
[----:B------:R-:W0:Y:S07]  /*2d00*/  LDS.64 R4, [UR4+0xb0] ;  /* 0x0000b004ff047984 */ /* 0x000e2e0008000a00 */
[----:B------:R-:W-:-:S08]  /*2d10*/  DADD R2, R2, R6 ;  /* 0x0000000002027229 */ /* 0x000fd00000000006 */
[----:B--2---:R-:W-:-:S08]  /*2d20*/  DADD R2, R2, R12 ;  /* 0x0000000002027229 */ /* 0x004fd0000000000c */
[----:B------:R-:W-:-:S08]  /*2d30*/  DADD R2, R2, R14 ;  /* 0x0000000002027229 */ /* 0x000fd0000000000e */
[----:B---3--:R-:W-:-:S08]  /*2d40*/  DADD R2, R2, R8 ;  /* 0x0000000002027229 */ /* 0x008fd00000000008 */
[----:B------:R-:W-:-:S08]  /*2d50*/  DADD R2, R2, R10 ;  /* 0x0000000002027229 */ /* 0x000fd0000000000a */
[----:B0-----:R-:W-:-:S11]  /*2d60*/  DADD R4, R2, R4 ;  /* 0x0000000002047229 */ /* 0x001fd60000000004 */
.L_x_135:
[----:B-1----:R-:W-:Y:S05]  /*2d70*/  BSYNC.RECONVERGENT B0 ;  /* 0x0000000000007941 */ /* 0x002fea0003800200 */
.L_x_119:
[----:B------:R-:W-:Y:S05]  /*2d80*/  @P0 EXIT ;  /* 0x000000000000094d */ /* 0x000fea0003800000 */
[----:B------:R-:W1:Y:S02]  /*2d90*/  LDCU.64 UR4, c[0x0][0x388] ;  /* 0x00007100ff0477ac */ /* 0x000e640008000a00 */
[----:B-1----:R-:W-:-:S06]  /*2da0*/  UIMAD.WIDE.U32 UR4, UR9, 0x8, UR4 ;  /* 0x00000008090478a5 */ /* 0x002fcc000f8e0004 */
[----:B--2---:R-:W-:Y:S02]  /*2db0*/  IMAD.U32 R2, RZ, RZ, UR4 ;  /* 0x00000004ff027e24 */ /* 0x004fe4000f8e00ff */
[----:B------:R-:W-:-:S05]  /*2dc0*/  IMAD.U32 R3, RZ, RZ, UR5 ;  /* 0x00000005ff037e24 */ /* 0x000fca000f8e00ff */
[----:B------:R-:W-:Y:S01]  /*2dd0*/  STG.E.64 desc[UR10][R2.64], R4 ;  /* 0x0000000402007986 */ /* 0x000fe2000c101b0a */
[----:B------:R-:W-:Y:S05]  /*2de0*/  EXIT ;  /* 0x000000000000794d */ /* 0x000fea0003800000 */
.L_x_149:
        /* <DEDUP_REMOVED lines=9> */
.L_x_438:


//--------------------- .text._ZN3cub18CUB_300001_SM_10006detail6reduce28DeviceReduceSingleTileKernelINS2_10policy_hubIdjN4cuda3std3__44plusIdEEE10Policy1000EN6thrust24THRUST_300001_SM_1000_NS6detail15normal_iteratorINSD_10device_ptrIdEEEEPdjS9_ddNS7_10__identityEEEvT0_T1_T2_T3_T4_T6_ --------------------------
	.section	.text._ZN3cub18CUB_300001_SM_10006detail6reduce28DeviceReduceSingleTileKernelINS2_10policy_hubIdjN4cuda3std3__44plusIdEEE10Policy1000EN6thrust24THRUST_300001_SM_1000_NS6detail15normal_iteratorINSD_10device_ptrIdEEEEPdjS9_ddNS7_10__identityEEEvT0_T1_T2_T3_T4_T6_,"ax",@progbits
	.align	128
        .global         _ZN3cub18CUB_300001_SM_10006detail6reduce28DeviceReduceSingleTileKernelINS2_10policy_hubIdjN4cuda3std3__44plusIdEEE10Policy1000EN6thrust24THRUST_300001_SM_1000_NS6detail15normal_iteratorINSD_10device_ptrIdEEEEPdjS9_ddNS7_10__identityEEEvT0_T1_T2_T3_T4_T6_
        .type           _ZN3cub18CUB_300001_SM_10006detail6reduce28DeviceReduceSingleTileKernelINS2_10policy_hubIdjN4cuda3std3__44plusIdEEE10Policy1000EN6thrust24THRUST_300001_SM_1000_NS6detail15normal_iteratorINSD_10device_ptrIdEEEEPdjS9_ddNS7_10__identityEEEvT0_T1_T2_T3_T4_T6_,@function
        .size           _ZN3cub18CUB_300001_SM_10006detail6reduce28DeviceReduceSingleTileKernelINS2_10policy_hubIdjN4cuda3std3__44plusIdEEE10Policy1000EN6thrust24THRUST_300001_SM_1000_NS6detail15normal_iteratorINSD_10device_ptrIdEEEEPdjS9_ddNS7_10__identityEEEvT0_T1_T2_T3_T4_T6_,(.L_x_439 - _ZN3cub18CUB_300001_SM_10006detail6reduce28DeviceReduceSingleTileKernelINS2_10policy_hubIdjN4cuda3std3__44plusIdEEE10Policy1000EN6thrust24THRUST_300001_SM_1000_NS6detail15normal_iteratorINSD_10device_ptrIdEEEEPdjS9_ddNS7_10__identityEEEvT0_T1_T2_T3_T4_T6_)
        .other          _ZN3cub18CUB_300001_SM_10006detail6reduce28DeviceReduceSingleTileKernelINS2_10policy_hubIdjN4cuda3std3__44plusIdEEE10Policy1000EN6thrust24THRUST_300001_SM_1000_NS6detail15normal_iteratorINSD_10device_ptrIdEEEEPdjS9_ddNS7_10__identityEEEvT0_T1_T2_T3_T4_T6_,@"STO_CUDA_ENTRY STV_DEFAULT"
_ZN3cub18CUB_300001_SM_10006detail6reduce28DeviceReduceSingleTileKernelINS2_10policy_hubIdjN4cuda3std3__44plusIdEEE10Policy1000EN6thrust24THRUST_300001_SM_1000_NS6detail15normal_iteratorINSD_10device_ptrIdEEEEPdjS9_ddNS7_10__identityEEEvT0_T1_T2_T3_T4_T6_:
.text._ZN3cub18CUB_300001_SM_10006detail6reduce28DeviceReduceSingleTileKernelINS2_10policy_hubIdjN4cuda3std3__44plusIdEEE10Policy1000EN6thrust24THRUST_300001_SM_1000_NS6detail15normal_iteratorINSD_10device_ptrIdEEEEPdjS9_ddNS7_10__identityEEEvT0_T1_T2_T3_T4_T6_:
        /* <DEDUP_REMOVED lines=13> */
.L_x_150:
[----:B------:R-:W-:Y:S01]  /*00d0*/  ISETP.GT.U32.AND P0, PT, R2, 0x13ff, PT ;  /* 0x000013ff0200780c */ /* 0x000fe20003f04070 */
[----:B------:R-:W-:-:S12]  /*00e0*/  BSSY.RECONVERGENT B0, `(.L_x_151) ;  /* 0x0000280000007945 */ /* 0x000fd80003800200 */
        /* <DEDUP_REMOVED lines=11> */
.L_x_154:
[----:B------:R-:W-:Y:S05]  /*01a0*/  BSYNC.RECONVERGENT B1 ;  /* 0x0000000000017941 */ /* 0x000fea0003800200 */
.L_x_153:
[----:B------:R-:W-:Y:S01]  /*01b0*/  ISETP.GE.U32.AND P0, PT, R41, R2, PT ;  /* 0x000000022900720c */ /* 0x000fe20003f06070 */
[----:B------:R-:W-:-:S12]  /*01c0*/  BSSY.RECONVERGENT B1, `(.L_x_155) ;  /* 0x0000073000017945 */ /* 0x000fd80003800200 */
[----:B------:R-:W-:Y:S05]  /*01d0*/  @P0 BRA `(.L_x_156) ;  /* 0x0000000400c40947 */ /* 0x000fea0003800000 */
[----:B------:R-:W-:Y:S01]  /*01e0*/  LOP3.LUT R5, RZ, R41, RZ, 0x33, !PT ;  /* 0x00000029ff057212 */ /* 0x000fe200078e33ff */
[----:B------:R-:W-:Y:S04]  /*01f0*/  BSSY.RECONVERGENT B2, `(.L_x_157) ;  /* 0x0000034000027945 */ /* 0x000fe80003800200 */
[----:B------:R-:W-:-:S04]  /*0200*/  IMAD.IADD R5, R5, 0x1, R2 ;  /* 0x0000000105057824 */ /* 0x000fc800078e0202 */
[C---:B------:R-:W-:Y:S01]  /*0210*/  IMAD.HI.U32 R40, R5.reuse, -0x33333333, RZ ;  /* 0xcccccccd05287827 */ /* 0x040fe200078e00ff */
[----:B------:R-:W-:-:S04]  /*0220*/  ISETP.GE.U32.AND P1, PT, R5, 0x2580, PT ;  /* 0x000025800500780c */ /* 0x000fc80003f26070 */
[----:B------:R-:W-:-:S04]  /*0230*/  LEA.HI R40, R40, 0x1, RZ, 0x17 ;  /* 0x0000000128287811 */ /* 0x000fc800078fb8ff */
[----:B------:R-:W-:-:S04]  /*0240*/  LOP3.LUT R42, R40, 0xf, RZ, 0xc0, !PT ;  /* 0x0000000f282a7812 */ /* 0x000fc800078ec0ff */
[----:B------:R-:W-:Y:S01]  /*0250*/  ISETP.NE.AND P0, PT, R42, RZ, PT ;  /* 0x000000ff2a00720c */ /* 0x000fe20003f05270 */
[----:B------:R-:W-:-:S12]  /*0260*/  @!P1 BRA `(.L_x_158) ;  /* 0x0000000000b09947 */ /* 0x000fd80003800000 */
[----:B------:R-:W0:Y:S01]  /*0270*/  LDC.64 R4, c[0x0][0x380] ;  /* 0x0000e000ff047b82 */ /* 0x000e220000000a00 */
[----:B------:R-:W-:-:S05]  /*0280*/  LOP3.LUT R0, R40, 0xfffff0, RZ, 0xc0, !PT ;  /* 0x00fffff028007812 */ /* 0x000fca00078ec0ff */
[----:B------:R-:W-:Y:S02]  /*0290*/  IMAD.MOV R0, RZ, RZ, -R0 ;  /* 0x000000ffff007224 */ /* 0x000fe400078e0a00 */
[----:B0-----:R-:W-:-:S03]  /*02a0*/  IMAD.WIDE.U32 R4, R41, 0x8, R4 ;  /* 0x0000000829047825 */ /* 0x001fc600078e0004 */
[----:B------:R-:W-:-:S05]  /*02b0*/  IADD3 R4, P1, PT, R4, 0xa000, RZ ;  /* 0x0000a00004047810 */ /* 0x000fca0007f3e0ff */
[----:B------:R-:W-:-:S08]  /*02c0*/  IMAD.X R5, RZ, RZ, R5, P1 ;  /* 0x000000ffff057224 */ /* 0x000fd000008e0605 */
.L_x_159:
        /* <DEDUP_REMOVED lines=38> */
.L_x_158:
[----:B------:R-:W-:Y:S05]  /*0530*/  BSYNC.RECONVERGENT B2 ;  /* 0x0000000000027941 */ /* 0x000fea0003800200 */
.L_x_157:
[----:B------:R-:W-:Y:S05]  /*0540*/  @!P0 BRA `(.L_x_156) ;  /* 0x0000000000e88947 */ /* 0x000fea0003800000 */
[----:B------:R-:W-:Y:S01]  /*0550*/  ISETP.GE.U32.AND P0, PT, R42, 0x8, PT ;  /* 0x000000082a00780c */ /* 0x000fe20003f06070 */
[----:B------:R-:W-:Y:S01]  /*0560*/  BSSY.RECONVERGENT B2, `(.L_x_160) ;  /* 0x0000017000027945 */ /* 0x000fe20003800200 */
[----:B------:R-:W-:-:S04]  /*0570*/  LOP3.LUT R22, R40, 0x7, RZ, 0xc0, !PT ;  /* 0x0000000728167812 */ /* 0x000fc800078ec0ff */
[----:B------:R-:W-:-:S07]  /*0580*/  ISETP.NE.AND P1, PT, R22, RZ, PT ;  /* 0x000000ff1600720c */ /* 0x000fce0003f25270 */
[----:B------:R-:W-:Y:S06]  /*0590*/  @!P0 BRA `(.L_x_161) ;  /* 0x00000000004c8947 */ /* 0x000fec0003800000 */
[----:B------:R-:W0:Y:S02]  /*05a0*/  LDC.64 R4, c[0x0][0x380] ;  /* 0x0000e000ff047b82 */ /* 0x000e240000000a00 */
[----:B0-----:R-:W-:-:S05]  /*05b0*/  IMAD.WIDE.U32 R20, R41, 0x8, R4 ;  /* 0x0000000829147825 */ /* 0x001fca00078e0004 */
        /* <DEDUP_REMOVED lines=17> */
.L_x_161:
[----:B------:R-:W-:Y:S05]  /*06d0*/  BSYNC.RECONVERGENT B2 ;  /* 0x0000000000027941 */ /* 0x000fea0003800200 */
.L_x_160:
        /* <DEDUP_REMOVED lines=17> */
.L_x_163:
[----:B------:R-:W-:Y:S05]  /*07f0*/  BSYNC.RECONVERGENT B2 ;  /* 0x0000000000027941 */ /* 0x000fea0003800200 */
.L_x_162:
[----:B------:R-:W-:Y:S05]  /*0800*/  @!P1 BRA `(.L_x_156) ;  /* 0x0000000000389947 */ /* 0x000fea0003800000 */
[----:B------:R-:W0:Y:S01]  /*0810*/  LDC.64 R4, c[0x0][0x380] ;  /* 0x0000e000ff047b82 */ /* 0x000e220000000a00 */
[----:B------:R-:W-:Y:S02]  /*0820*/  IMAD.MOV R0, RZ, RZ, -R0 ;  /* 0x000000ffff007224 */ /* 0x000fe400078e0a00 */
[----:B0-----:R-:W-:-:S04]  /*0830*/  IMAD.WIDE.U32 R4, R41, 0x8, R4 ;  /* 0x0000000829047825 */ /* 0x001fc800078e0004 */
[----:B------:R-:W-:Y:S02]  /*0840*/  IMAD.MOV.U32 R6, RZ, RZ, R4 ;  /* 0x000000ffff067224 */ /* 0x000fe400078e0004 */
[----:B------:R-:W-:-:S07]  /*0850*/  IMAD.MOV.U32 R7, RZ, RZ, R5 ;  /* 0x000000ffff077224 */ /* 0x000fce00078e0005 */
.L_x_164:
[----:B------:R-:W-:Y:S02]  /*0860*/  IMAD.MOV.U32 R4, RZ, RZ, R6 ;  /* 0x000000ffff047224 */ /* 0x000fe400078e0006 */
[----:B------:R-:W-:-:S06]  /*0870*/  IMAD.MOV.U32 R5, RZ, RZ, R7 ;  /* 0x000000ffff057224 */ /* 0x000fcc00078e0007 */
[----:B------:R-:W2:Y:S01]  /*0880*/  LDG.E.64 R4, desc[UR6][R4.64] ;  /* 0x0000000604047981 */ /* 0x000ea2000c1e1b00 */
[----:B------:R-:W-:Y:S01]  /*0890*/  VIADD R0, R0, 0x1 ;  /* 0x0000000100007836 */ /* 0x000fe20000000000 */
[----:B------:R-:W-:-:S04]  /*08a0*/  IADD3 R6, P1, PT, R6, 0x1400, RZ ;  /* 0x0000140006067810 */ /* 0x000fc80007f3e0ff */
[----:B------:R-:W-:Y:S01]  /*08b0*/  ISETP.NE.AND P0, PT, R0, RZ, PT ;  /* 0x000000ff0000720c */ /* 0x000fe20003f05270 */
[----:B------:R-:W-:Y:S01]  /*08c0*/  IMAD.X R7, RZ, RZ, R7, P1 ;  /* 0x000000ffff077224 */ /* 0x000fe200008e0607 */
[----:B--2--5:R-:W-:-:S11]  /*08d0*/  DADD R36, R4, R36 ;  /* 0x0000000004247229 */ /* 0x024fd60000000024 */
[----:B------:R-:W-:Y:S05]  /*08e0*/  @P0 BRA `(.L_x_164) ;  /* 0xfffffffc00dc0947 */ /* 0x000fea000383ffff */
.L_x_156:
[----:B------:R-:W-:Y:S05]  /*08f0*/  BSYNC.RECONVERGENT B1 ;  /* 0x0000000000017941 */ /* 0x000fea0003800200 */
.L_x_155:
        /* <DEDUP_REMOVED lines=28> */
[----:B-1----:R-:W-:-:S03]  /*0ac0*/  @!P1 LEA R9, R13, R2, 0x18 ;  /* 0x000000020d099211 */ /* 0x002fc600078ec0ff */
[----:B------:R-:W0:Y:S02]  /*0ad0*/  SHFL.DOWN PT, R5, R11, 0x8, 0x1f ;  /* 0x09001f000b057f89 */ /* 0x000e2400000e0000 */
[----:B0-----:R-:W-:-:S10]  /*0ae0*/  DADD R4, R4, R10 ;  /* 0x0000000004047229 */ /* 0x001fd4000000000a */
[----:B------:R-:W-:Y:S02]  /*0af0*/  FSEL R6, R10, R4, P0 ;  /* 0x000000040a067208 */ /* 0x000fe40000000000 */
[----:B------:R-:W-:Y:S01]  /*0b00*/  FSEL R7, R11, R5, P0 ;  /* 0x000000050b077208 */ /* 0x000fe20000000000 */
[----:B------:R-:W-:Y:S01]  /*0b10*/  @!P1 IMAD.IADD R11, R0, 0x1, R9 ;  /* 0x00000001000b9824 */ /* 0x000fe200078e0209 */
        /* <DEDUP_REMOVED lines=14> */
[----:B------:R-:W2:Y:S04]  /*0c00*/  LDS.128 R16, [UR4+0x30] ;  /* 0x00003004ff107984 */ /* 0x000ea80008000c00 */
[----:B-1----:R-:W1:Y:S01]  /*0c10*/  LDS.128 R4, [UR4+0x40] ;  /* 0x00004004ff047984 */ /* 0x002e620008000c00 */
[----:B0-----:R-:W-:-:S03]  /*0c20*/  DADD R12, R8, R12 ;  /* 0x00000000080c7229 */ /* 0x001fc6000000000c */
[----:B------:R-:W0:Y:S05]  /*0c30*/  LDS.128 R8, [UR4+0x50] ;  /* 0x00005004ff087984 */ /* 0x000e2a0008000c00 */
[----:B------:R-:W-:-:S08]  /*0c40*/  DADD R12, R12, R14 ;  /* 0x000000000c0c7229 */ /* 0x000fd0000000000e */
[----:B--2---:R-:W-:-:S08]  /*0c50*/  DADD R12, R12, R16 ;  /* 0x000000000c0c7229 */ /* 0x004fd00000000010 */
[----:B------:R-:W-:Y:S02]  /*0c60*/  DADD R18, R12, R18 ;  /* 0x000000000c127229 */ /* 0x000fe40000000012 */
[----:B------:R-:W2:Y:S06]  /*0c70*/  LDS.128 R12, [UR4+0x60] ;  /* 0x00006004ff0c7984 */ /* 0x000eac0008000c00 */
[----:B-1----:R-:W-:-:S08]  /*0c80*/  DADD R4, R18, R4 ;  /* 0x0000000012047229 */ /* 0x002fd00000000004 */
[----:B------:R-:W-:Y:S02]  /*0c90*/  DADD R2, R4, R6 ;  /* 0x0000000004027229 */ /* 0x000fe40000000006 */
[----:B------:R-:W1:Y:S06]  /*0ca0*/  LDS.128 R4, [UR4+0x70] ;  /* 0x00007004ff047984 */ /* 0x000e6c0008000c00 */
[----:B0-----:R-:W-:-:S08]  /*0cb0*/  DADD R2, R2, R8 ;  /* 0x0000000002027229 */ /* 0x001fd00000000008 */
[----:B------:R-:W-:Y:S01]  /*0cc0*/  DADD R2, R2, R10 ;  /* 0x0000000002027229 */ /* 0x000fe2000000000a */
[----:B------:R-:W0:Y:S07]  /*0cd0*/  LDS.128 R8, [UR4+0x80] ;  /* 0x00008004ff087984 */ /* 0x000e2e0008000c00 */
[----:B--2---:R-:W-:-:S08]  /*0ce0*/  DADD R2, R2, R12 ;  /* 0x0000000002027229 */ /* 0x004fd0000000000c */
        /* <DEDUP_REMOVED lines=14> */
.L_x_165:
        /* <DEDUP_REMOVED lines=26> */
[----:B0-----:R-:W-:-:S10]  /*0f70*/  DADD R4, R4, R8 ;  /* 0x0000000004047229 */ /* 0x001fd40000000008 */
[----:B------:R-:W-:Y:S02]  /*0f80*/  FSEL R6, R8, R4, P0 ;  /* 0x0000000408067208 */ /* 0x000fe40000000000 */
[----:B------:R-:W-:Y:S01]  /*0f90*/  FSEL R7, R9, R5, P0 ;  /* 0x0000000509077208 */ /* 0x000fe20000000000 */
[----:B------:R-:W0:Y:S01]  /*0fa0*/  @!P1 S2R R8, SR_CgaCtaId ;  /* 0x0000000000089919 */ /* 0x000e220000008800 */
[----:B------:R-:W-:Y:S01]  /*0fb0*/  ISETP.GT.AND P0, PT, R0, R13, PT ;  /* 0x0000000d0000720c */ /* 0x000fe20003f04270 */
[----:B------:R-:W-:Y:S01]  /*0fc0*/  VIADD R0, R12, 0x10 ;  /* 0x000000100c007836 */ /* 0x000fe20000000000 */
[----:B------:R-:W-:Y:S04]  /*0fd0*/  SHFL.DOWN PT, R4, R6, 0x8, R13 ;  /* 0x0900000006047989 */ /* 0x000fe800000e000d */
[----:B------:R-:W1:Y:S02]  /*0fe0*/  SHFL.DOWN PT, R5, R7, 0x8, R13 ;  /* 0x0900000007057989 */ /* 0x000e6400000e000d */
[----:B-1----:R-:W-:-:S10]  /*0ff0*/  DADD R4, R4, R6 ;  /* 0x0000000004047229 */ /* 0x002fd40000000006 */
[----:B------:R-:W-:Y:S02]  /*1000*/  FSEL R10, R6, R4, P0 ;  /* 0x00000004060a7208 */ /* 0x000fe40000000000 */
[----:B------:R-:W-:Y:S02]  /*1010*/  FSEL R11, R7, R5, P0 ;  /* 0x00000005070b7208 */ /* 0x000fe40000000000 */
[----:B------:R-:W-:Y:S01]  /*1020*/  @!P1 MOV R7, 0x400 ;  /* 0x0000040000079802 */ /* 0x000fe20000000f00 */
[----:B------:R-:W-:Y:S01]  /*1030*/  SHFL.DOWN PT, R4, R10, 0x10, R13 ;  /* 0x0a0000000a047989 */ /* 0x000fe200000e000d */
[----:B------:R-:W-:Y:S02]  /*1040*/  ISETP.GT.AND P0, PT, R0, R13, PT ;  /* 0x0000000d0000720c */ /* 0x000fe40003f04270 */
        /* <DEDUP_REMOVED lines=14> */
[----:B------:R-:W-:Y:S01]  /*1130*/  ISETP.GT.U32.AND P1, PT, R2, 0x20, PT ;  /* 0x000000200200780c */ /* 0x000fe20003f24070 */
[----:B-1----:R-:W-:-:S09]  /*1140*/  ULEA UR4, UR5, UR4, 0x18 ;  /* 0x0000000405047291 */ /* 0x002fd2000f8ec0ff */
[----:B------:R-:W1:Y:S04]  /*1150*/  LDS.128 R12, [UR4+0x20] ;  /* 0x00002004ff0c7984 */ /* 0x000e680008000c00 */
[----:B0-----:R-:W0:Y:S01]  /*1160*/  LDS.128 R4, [UR4+0x30] ;  /* 0x00003004ff047984 */ /* 0x001e220008000c00 */
        /* <DEDUP_REMOVED lines=70> */
[----:B------:R-:W0:Y:S01]  /*15d0*/  LDS.64 R4, [UR4+0xb0] ;  /* 0x0000b004ff047984 */ /* 0x000e220008000a00 */
        /* <DEDUP_REMOVED lines=8> */
[----:B------:R-:W-:-:S04]  /*1660*/  ISETP.GT.U32.AND P1, PT, R2, 0x260, PT ;  /* 0x000002600200780c */ /* 0x000fc80003f24070 */
[----:B0-----:R-:W-:-:S10]  /*1670*/  DADD R4, R4, R6 ;  /* 0x0000000004047229 */ /* 0x001fd40000000006 */
[----:B------:R-:W-:Y:S02]  /*1680*/  FSEL R8, R4, R6, P1 ;  /* 0x0000000604087208 */ /* 0x000fe40000800000 */
[----:B------:R-:W-:Y:S01]  /*1690*/  FSEL R9, R5, R7, P1 ;  /* 0x0000000705097208 */ /* 0x000fe20000800000 */
[----:B------:R-:W-:Y:S06]  /*16a0*/  BRA `(.L_x_166) ;  /* 0x00000010008c7947 */ /* 0x000fec0003800000 */
.L_x_152:
[----:B------:R-:W0:Y:S01]  /*16b0*/  S2R R0, SR_TID.X ;  /* 0x0000000000007919 */ /* 0x000e220000002100 */
[----:B------:R-:W1:Y:S02]  /*16c0*/  LDCU.64 UR4, c[0x0][0x380] ;  /* 0x00007000ff0477ac */ /* 0x000e640008000a00 */
[----:B-1----:R-:W-:Y:S02]  /*16d0*/  IMAD.U32 R6, RZ, RZ, UR4 ;  /* 0x00000004ff067e24 */ /* 0x002fe4000f8e00ff */
[----:B------:R-:W-:Y:S02]  /*16e0*/  IMAD.U32 R7, RZ, RZ, UR5 ;  /* 0x00000005ff077e24 */ /* 0x000fe4000f8e00ff */
[----:B0-----:R-:W-:-:S05]  /*16f0*/  IMAD.WIDE.U32 R20, R0, 0x8, R6 ;  /* 0x0000000800147825 */ /* 0x001fca00078e0006 */
        /* <DEDUP_REMOVED lines=8> */
[----:B------:R-:W-:Y:S01]  /*1780*/  VIADD R3, R2, 0xffffec00 ;  /* 0xffffec0002037836 */ /* 0x000fe20000000000 */
[----:B------:R-:W-:-:S04]  /*1790*/  UMOV UR4, 0x1400 ;  /* 0x0000140000047882 */ /* 0x000fc80000000000 */
[----:B------:R-:W-:Y:S01]  /*17a0*/  ISETP.GE.U32.AND P0, PT, R3, 0x1400, PT ;  /* 0x000014000300780c */ /* 0x000fe20003f06070 */
        /* <DEDUP_REMOVED lines=8> */
[----:B------:R-:W0:Y:S01]  /*1830*/  LDC R2, c[0x0][0x390] ;  /* 0x0000e400ff027b82 */ /* 0x000e220000000800 */
[----:B------:R-:W-:-:S07]  /*1840*/  UMOV UR4, 0x1400 ;  /* 0x0000140000047882 */ /* 0x000fce0000000000 */
[----:B------:R-:W1:Y:S02]  /*1850*/  LDC.64 R6, c[0x0][0x380] ;  /* 0x0000e000ff067b82 */ /* 0x000e640000000a00 */
.L_x_169:
[----:B------:R-:W-:-:S04]  /*1860*/  VIADD R9, R0, UR4 ;  /* 0x0000000400097c36 */ /* 0x000fc80008000000 */
[----:B-1----:R-:W-:-:S05]  /*1870*/  IMAD.WIDE.U32 R8, R9, 0x8, R6 ;  /* 0x0000000809087825 */ /* 0x002fca00078e0006 */
        /* <DEDUP_REMOVED lines=8> */
[----:B--2---:R-:W-:-:S08]  /*1900*/  DADD R10, R10, R38 ;  /* 0x000000000a0a7229 */ /* 0x004fd00000000026 */
[----:B---3--:R-:W-:Y:S01]  /*1910*/  DADD R10, R12, R10 ;  /* 0x000000000c0a7229 */ /* 0x008fe2000000000a */
[----:B0-----:R-:W-:-:S05]  /*1920*/  VIADD R12, R2, -UR4 ;  /* 0x80000004020c7c36 */ /* 0x001fca0008000000 */
[----:B------:R-:W-:Y:S02]  /*1930*/  ISETP.GE.U32.AND P0, PT, R12, 0x1400, PT ;  /* 0x000014000c00780c */ /* 0x000fe40003f06070 */
[----:B----4-:R-:W-:-:S08]  /*1940*/  DADD R10, R14, R10 ;  /* 0x000000000e0a7229 */ /* 0x010fd0000000000a */
[----:B-----5:R-:W-:-:S08]  /*1950*/  DADD R10, R16, R10 ;  /* 0x00000000100a7229 */ /* 0x020fd0000000000a */
[----:B------:R-:W-:-:S08]  /*1960*/  DADD R10, R18, R10 ;  /* 0x00000000120a7229 */ /* 0x000fd0000000000a */
[----:B------:R-:W-:-:S08]  /*1970*/  DADD R10, R20, R10 ;  /* 0x00000000140a7229 */ /* 0x000fd0000000000a */
[----:B------:R-:W-:-:S08]  /*1980*/  DADD R10, R22, R10 ;  /* 0x00000000160a7229 */ /* 0x000fd0000000000a */
[----:B------:R-:W-:Y:S01]  /*1990*/  DADD R38, R4, R10 ;  /* 0x0000000004267229 */ /* 0x000fe2000000000a */
[----:B------:R-:W-:Y:S10]  /*19a0*/  @!P0 BRA `(.L_x_168) ;  /* 0x0000000800a48947 */ /* 0x000ff40003800000 */
[----:B------:R-:W-:-:S06]  /*19b0*/  UIADD3 UR4, UPT, UPT, UR4, 0x1400, URZ ;  /* 0x0000140004047890 */ /* 0x000fcc000fffe0ff */
[----:B------:R-:W-:-:S13]  /*19c0*/  ISETP.LT.U32.AND P0, PT, R3, UR4, PT ;  /* 0x0000000403007c0c */ /* 0x000fda000bf01070 */
[----:B------:R-:W-:Y:S05]  /*19d0*/  @!P0 BRA `(.L_x_169) ;  /* 0xfffffffc00a08947 */ /* 0x000fea000383ffff */
.L_x_167:
[----:B------:R-:W-:Y:S01]  /*19e0*/  VIADD R3, R2, -UR4 ;  /* 0x8000000402037c36 */ /* 0x000fe20008000000 */
[----:B------:R-:W-:Y:S04]  /*19f0*/  BSSY.RECONVERGENT B1, `(.L_x_168) ;  /* 0x00000a4000017945 */ /* 0x000fe80003800200 */
[----:B------:R-:W-:-:S04]  /*1a00*/  ISETP.GE.AND P0, PT, R0, R3, PT ;  /* 0x000000030000720c */ /* 0x000fc80003f06270 */
[----:B------:R-:W-:-:S13]  /*1a10*/  ISETP.LE.U32.OR P0, PT, R2, UR4, P0 ;  /* 0x0000000402007c0c */ /* 0x000fda0008703470 */
[----:B------:R-:W-:Y:S05]  /*1a20*/  @P0 BRA `(.L_x_170) ;  /* 0x0000000800800947 */ /* 0x000fea0003800000 */
[----:B------:R-:W-:Y:S01]  /*1a30*/  LOP3.LUT R3, RZ, R0, RZ, 0x33, !PT ;  /* 0x00000000ff037212 */ /* 0x000fe200078e33ff */
[----:B------:R-:W-:Y:S03]  /*1a40*/  BSSY.RECONVERGENT B2, `(.L_x_171) ;  /* 0x0000053000027945 */ /* 0x000fe60003800200 */
[----:B------:R-:W-:-:S04]  /*1a50*/  IADD3 R3, PT, PT, R2, -UR4, R3 ;  /* 0x8000000402037c10 */ /* 0x000fc8000fffe003 */
[C---:B------:R-:W-:Y:S01]  /*1a60*/  ISETP.GE.U32.AND P0, PT, R3.reuse, 0x2580, PT ;  /* 0x000025800300780c */ /* 0x040fe20003f06070 */
[----:B------:R-:W-:-:S05]  /*1a70*/  IMAD.HI.U32 R2, R3, -0x33333333, RZ ;  /* 0xcccccccd03027827 */ /* 0x000fca00078e00ff */
[----:B------:R-:W-:Y:S01]  /*1a80*/  LEA.HI R3, R2, 0x1, RZ, 0x17 ;  /* 0x0000000102037811 */ /* 0x000fe200078fb8ff */
[----:B------:R-:W-:-:S03]  /*1a90*/  IMAD.MOV.U32 R2, RZ, RZ, R0 ;  /* 0x000000ffff027224 */ /* 0x000fc600078e0000 */
[----:B------:R-:W-:-:S03]  /*1aa0*/  LOP3.LUT R4, R3, 0xf, RZ, 0xc0, !PT ;  /* 0x0000000f03047812 */ /* 0x000fc600078ec0ff */
[----:B------:R-:W-:Y:S05]  /*1ab0*/  @!P0 BRA `(.L_x_172) ;  /* 0x00000004002c8947 */ /* 0x000fea0003800000 */
[----:B------:R-:W-:Y:S01]  /*1ac0*/  LOP3.LUT R42, R3, 0xfffff0, RZ, 0xc0, !PT ;  /* 0x00fffff0032a7812 */ /* 0x000fe200078ec0ff */
[----:B------:R-:W-:Y:S01]  /*1ad0*/  BSSY.RECONVERGENT B3, `(.L_x_173) ;  /* 0x0000048000037945 */ /* 0x000fe20003800200 */
[C---:B------:R-:W-:Y:S01]  /*1ae0*/  LOP3.LUT R2, R0.reuse, 0x1400, RZ, 0xfc, !PT ;  /* 0x0000140000027812 */ /* 0x040fe200078efcff */
[----:B------:R-:W-:Y:S02]  /*1af0*/  VIADD R5, R0, UR4 ;  /* 0x0000000400057c36 */ /* 0x000fe40008000000 */
[----:B------:R-:W-:-:S07]  /*1b00*/  IMAD.MOV R42, RZ, RZ, -R42 ;  /* 0x000000ffff2a7224 */ /* 0x000fce00078e0a2a */
.L_x_174:
        /* <DEDUP_REMOVED lines=68> */
[----:B------:R-:W-:Y:S05]  /*1f50*/  BSYNC.RECONVERGENT B3 ;  /* 0x0000000000037941 */ /* 0x000fea0003800200 */
.L_x_173:
[----:B------:R-:W-:-:S07]  /*1f60*/  VIADD R2, R2, 0xffffec00 ;  /* 0xffffec0002027836 */ /* 0x000fce0000000000 */
.L_x_172:
[----:B------:R-:W-:Y:S05]  /*1f70*/  BSYNC.RECONVERGENT B2 ;  /* 0x0000000000027941 */ /* 0x000fea0003800200 */
.L_x_171:
        /* <DEDUP_REMOVED lines=40> */
.L_x_176:
[----:B------:R-:W-:Y:S05]  /*2200*/  BSYNC.RECONVERGENT B2 ;  /* 0x0000000000027941 */ /* 0x000fea0003800200 */
.L_x_175:
        /* <DEDUP_REMOVED lines=23> */
.L_x_178:
[----:B------:R-:W-:Y:S05]  /*2380*/  BSYNC.RECONVERGENT B2 ;  /* 0x0000000000027941 */ /* 0x000fea0003800200 */
.L_x_177:
[----:B------:R-:W-:Y:S05]  /*2390*/  @!P1 BRA `(.L_x_170) ;  /* 0x0000000000249947 */ /* 0x000fea0003800000 */
[----:B------:R-:W-:Y:S02]  /*23a0*/  VIADD R5, R2, UR4 ;  /* 0x0000000402057c36 */ /* 0x000fe40008000000 */
[----:B------:R-:W-:-:S07]  /*23b0*/  IMAD.MOV R4, RZ, RZ, -R3 ;  /* 0x000000ffff047224 */ /* 0x000fce00078e0a03 */
.L_x_179:
[----:B------:R-:W-:-:S06]  /*23c0*/  IMAD.WIDE.U32 R2, R5, 0x8, R6 ;  /* 0x0000000805027825 */ /* 0x000fcc00078e0006 */
[----:B------:R-:W2:Y:S01]  /*23d0*/  LDG.E.64 R2, desc[UR6][R2.64] ;  /* 0x0000000602027981 */ /* 0x000ea2000c1e1b00 */
[----:B------:R-:W-:Y:S02]  /*23e0*/  VIADD R4, R4, 0x1 ;  /* 0x0000000104047836 */ /* 0x000fe40000000000 */
[----:B------:R-:W-:-:S03]  /*23f0*/  VIADD R5, R5, 0x280 ;  /* 0x0000028005057836 */ /* 0x000fc60000000000 */
[----:B------:R-:W-:Y:S01]  /*2400*/  ISETP.NE.AND P0, PT, R4, RZ, PT ;  /* 0x000000ff0400720c */ /* 0x000fe20003f05270 */
[----:B--2---:R-:W-:-:S12]  /*2410*/  DADD R38, R2, R38 ;  /* 0x0000000002267229 */ /* 0x004fd80000000026 */
[----:B------:R-:W-:Y:S05]  /*2420*/  @P0 BRA `(.L_x_179) ;  /* 0xfffffffc00e40947 */ /* 0x000fea000383ffff */
.L_x_170:
[----:B------:R-:W-:Y:S05]  /*2430*/  BSYNC.RECONVERGENT B1 ;  /* 0x0000000000017941 */ /* 0x000fea0003800200 */
.L_x_168:
        /* <DEDUP_REMOVED lines=49> */
[----:B------:R-:W0:Y:S05]  /*2750*/  LDS.128 R8, [UR4+0x50] ;  /* 0x00005004ff087984 */ /* 0x000e2a0008000c00 */
[----:B------:R-:W-:-:S08]  /*2760*/  DADD R12, R12, R14 ;  /* 0x000000000c0c7229 */ /* 0x000fd0000000000e */
[----:B-1----:R-:W-:-:S08]  /*2770*/  DADD R12, R12, R16 ;  /* 0x000000000c0c7229 */ /* 0x002fd00000000010 */
[----:B------:R-:W-:Y:S02]  /*2780*/  DADD R18, R12, R18 ;  /* 0x000000000c127229 */ /* 0x000fe40000000012 */
[----:B------:R-:W1:Y:S06]  /*2790*/  LDS.128 R12, [UR4+0x60] ;  /* 0x00006004ff0c7984 */ /* 0x000e6c0008000c00 */
        /* <DEDUP_REMOVED lines=12> */
[----:B0-----:R-:W-:Y:S01]  /*2860*/  DADD R2, R2, R8 ;  /* 0x0000000002027229 */ /* 0x001fe20000000008 */
[----:B------:R-:W0:Y:S07]  /*2870*/  LDS.64 R8, [UR4+0xb0] ;  /* 0x0000b004ff087984 */ /* 0x000e2e0008000a00 */
[----:B------:R-:W-:-:S08]  /*2880*/  DADD R2, R2, R10 ;  /* 0x0000000002027229 */ /* 0x000fd0000000000a */
[----:B-1----:R-:W-:-:S08]  /*2890*/  DADD R2, R2, R12 ;  /* 0x0000000002027229 */ /* 0x002fd0000000000c */
[----:B------:R-:W-:-:S08]  /*28a0*/  DADD R2, R2, R14 ;  /* 0x0000000002027229 */ /* 0x000fd0000000000e */
[----:B--2---:R-:W-:-:S08]  /*28b0*/  DADD R2, R2, R4 ;  /* 0x0000000002027229 */ /* 0x004fd00000000004 */
[----:B------:R-:W-:-:S08]  /*28c0*/  DADD R2, R2, R6 ;  /* 0x0000000002027229 */ /* 0x000fd00000000006 */
[----:B0-----:R-:W-:-:S11]  /*28d0*/  DADD R8, R2, R8 ;  /* 0x0000000002087229 */ /* 0x001fd60000000008 */
.L_x_166:
[----:B------:R-:W-:Y:S05]  /*28e0*/  BSYNC.RECONVERGENT B0 ;  /* 0x0000000000007941 */ /* 0x000fea0003800200 */
.L_x_151:
[----:B------:R-:W-:Y:S05]  /*28f0*/  @P0 EXIT ;  /* 0x000000000000094d */ /* 0x000fea0003800000 */
[----:B------:R-:W0:Y:S01]  /*2900*/  LDCU.64 UR4, c[0x0][0x398] ;  /* 0x00007300ff0477ac */ /* 0x000e220008000a00 */
[----:B--2---:R-:W2:Y:S01]  /*2910*/  LDC.64 R2, c[0x0][0x388] ;  /* 0x0000e200ff027b82 */ /* 0x004ea20000000a00 */
[----:B0-----:R-:W-:-:S07]  /*2920*/  DADD R8, R8, UR4 ;  /* 0x0000000408087e29 */ /* 0x001fce0008000000 */
[----:B--2---:R-:W-:Y:S01]  /*2930*/  STG.E.64 desc[UR6][R2.64], R8 ;  /* 0x0000000802007986 */ /* 0x004fe2000c101b06 */
[----:B------:R-:W-:Y:S05]  /*2940*/  EXIT ;  /* 0x000000000000794d */ /* 0x000fea0003800000 */
.L_x_180:
        /* <DEDUP_REMOVED lines=11> */
.L_x_439:


//--------------------- .text._ZN3cub18CUB_300001_SM_10006detail9transform16transform_kernelINS2_10policy_hubILb1EN4cuda3std3__45tupleIJN6thrust24THRUST_300001_SM_1000_NS6detail15normal_iteratorINSA_10device_ptrIdEEEEEEEE10policy1000El26squared_difference_functorSF_JPdEEEvT0_iT1_T2_DpNS2_10kernel_argIT3_EE --------------------------
	.section	.text._ZN3cub18CUB_300001_SM_10006detail9transform16transform_kernelINS2_10policy_hubILb1EN4cuda3std3__45tupleIJN6thrust24THRUST_300001_SM_1000_NS6detail15normal_iteratorINSA_10device_ptrIdEEEEEEEE10policy1000El26squared_difference_functorSF_JPdEEEvT0_iT1_T2_DpNS2_10kernel_argIT3_EE,"ax",@progbits
	.align	128
        .global         _ZN3cub18CUB_300001_SM_10006detail9transform16transform_kernelINS2_10policy_hubILb1EN4cuda3std3__45tupleIJN6thrust24THRUST_300001_SM_1000_NS6detail15normal_iteratorINSA_10device_ptrIdEEEEEEEE10policy1000El26squared_difference_functorSF_JPdEEEvT0_iT1_T2_DpNS2_10kernel_argIT3_EE
        .type           _ZN3cub18CUB_300001_SM_10006detail9transform16transform_kernelINS2_10policy_hubILb1EN4cuda3std3__45tupleIJN6thrust24THRUST_300001_SM_1000_NS6detail15normal_iteratorINSA_10device_ptrIdEEEEEEEE10policy1000El26squared_difference_functorSF_JPdEEEvT0_iT1_T2_DpNS2_10kernel_argIT3_EE,@function
        .size           _ZN3cub18CUB_300001_SM_10006detail9transform16transform_kernelINS2_10policy_hubILb1EN4cuda3std3__45tupleIJN6thrust24THRUST_300001_SM_1000_NS6detail15normal_iteratorINSA_10device_ptrIdEEEEEEEE10policy1000El26squared_difference_functorSF_JPdEEEvT0_iT1_T2_DpNS2_10kernel_argIT3_EE,(.L_x_440 - _ZN3cub18CUB_300001_SM_10006detail9transform16transform_kernelINS2_10policy_hubILb1EN4cuda3std3__45tupleIJN6thrust24THRUST_300001_SM_1000_NS6detail15normal_iteratorINSA_10device_ptrIdEEEEEEEE10policy1000El26squared_difference_functorSF_JPdEEEvT0_iT1_T2_DpNS2_10kernel_argIT3_EE)
        .other          _ZN3cub18CUB_300001_SM_10006detail9transform16transform_kernelINS2_10policy_hubILb1EN4cuda3std3__45tupleIJN6thrust24THRUST_300001_SM_1000_NS6detail15normal_iteratorINSA_10device_ptrIdEEEEEEEE10policy1000El26squared_difference_functorSF_JPdEEEvT0_iT1_T2_DpNS2_10kernel_argIT3_EE,@"STO_CUDA_ENTRY STV_DEFAULT"
_ZN3cub18CUB_300001_SM_10006detail9transform16transform_kernelINS2_10policy_hubILb1EN4cuda3std3__45tupleIJN6thrust24THRUST_300001_SM_1000_NS6detail15normal_iteratorINSA_10device_ptrIdEEEEEEEE10policy1000El26squared_difference_functorSF_JPdEEEvT0_iT1_T2_DpNS2_10kernel_argIT3_EE:
.text._ZN3cub18CUB_300001_SM_10006detail9transform16transform_kernelINS2_10policy_hubILb1EN4cuda3std3__45tupleIJN6thrust24THRUST_300001_SM_1000_NS6detail15normal_iteratorINSA_10device_ptrIdEEEEEEEE10policy1000El26squared_difference_functorSF_JPdEEEvT0_iT1_T2_DpNS2_10kernel_argIT3_EE:
[----:B------:R-:W-:Y:S08]  /*0000*/  LDC R1, c[0x0][0x37c] ;  /* 0x0000df00ff017b82 */ /* 0x000ff00000000800 */
[----:B------:R-:W0:Y:S01]  /*0010*/  LDC R0, c[0x0][0x388] ;  /* 0x0000e200ff007b82 */ /* 0x000e220000000800 */
[----:B------:R-:W1:Y:S01]  /*0020*/  LDCU.64 UR6, c[0x0][0x380] ;  /* 0x00007000ff0677ac */ /* 0x000e620008000a00 */
[----:B------:R-:W2:Y:S01]  /*0030*/  S2R R7, SR_TID.X ;  /* 0x0000000000077919 */ /* 0x000ea20000002100 */
[----:B------:R-:W-:Y:S05]  /*0040*/  BSSY.RECONVERGENT B0, `(.L_x_181) ;  /* 0x000001a000007945 */ /* 0x000fea0003800200 */
[----:B------:R-:W3:Y:S01]  /*0050*/  S2UR UR4, SR_CTAID.X ;  /* 0x00000000000479c3 */ /* 0x000ee20000002500 */
[----:B0-----:R-:W-:-:S05]  /*0060*/  IMAD.SHL.U32 R5, R0, 0x80, RZ ;  /* 0x0000008000057824 */ /* 0x001fca00078e00ff */
[----:B------:R-:W-:Y:S01]  /*0070*/  SHF.R.S32.HI R4, RZ, 0x1f, R5 ;  /* 0x0000001fff047819 */ /* 0x000fe20000011405 */
[----:B---3--:R-:W-:-:S04]  /*0080*/  IMAD.WIDE.U32 R2, R5, UR4, RZ ;  /* 0x0000000405027c25 */ /* 0x008fc8000f8e00ff */
[----:B------:R-:W-:Y:S01]  /*0090*/  IMAD R13, R4, UR4, RZ ;  /* 0x00000004040d7c24 */ /* 0x000fe2000f8e02ff */
[----:B-1----:R-:W-:Y:S01]  /*00a0*/  IADD3 R6, P1, PT, -R2, UR6, RZ ;  /* 0x0000000602067c10 */ /* 0x002fe2000ff3e1ff */
[----:B--2---:R-:W-:Y:S02]  /*00b0*/  IMAD.SHL.U32 R11, R7, 0x80, RZ ;  /* 0x00000080070b7824 */ /* 0x004fe400078e00ff */
[----:B------:R-:W-:Y:S01]  /*00c0*/  IMAD.IADD R13, R3, 0x1, R13 ;  /* 0x00000001030d7824 */ /* 0x000fe200078e020d */
[----:B------:R-:W-:-:S04]  /*00d0*/  ISETP.LT.U32.AND P0, PT, R6, R5, PT ;  /* 0x000000050600720c */ /* 0x000fc80003f01070 */
[----:B------:R-:W-:-:S04]  /*00e0*/  IADD3.X R9, PT, PT, ~R13, UR7, RZ, P1, !PT ;  /* 0x000000070d097c10 */ /* 0x000fc80008ffe5ff */
[----:B------:R-:W-:-:S04]  /*00f0*/  ISETP.LT.AND.EX P0, PT, R9, R4, PT, P0 ;  /* 0x000000040900720c */ /* 0x000fc80003f01300 */
[----:B------:R-:W-:-:S05]  /*0100*/  SEL R6, R6, R5, P0 ;  /* 0x0000000506067207 */ /* 0x000fca0000000000 */
[----:B------:R-:W-:-:S05]  /*0110*/  IMAD.SHL.U32 R4, R6, 0x8, RZ ;  /* 0x0000000806047824 */ /* 0x000fca00078e00ff */
[----:B------:R-:W-:-:S13]  /*0120*/  ISETP.GE.AND P0, PT, R11, R4, PT ;  /* 0x000000040b00720c */ /* 0x000fda0003f06270 */
[----:B------:R-:W-:Y:S05]  /*0130*/  @P0 BRA `(.L_x_182) ;  /* 0x0000000000280947 */ /* 0x000fea0003800000 */
[----:B------:R-:W0:Y:S02]  /*0140*/  LDC.64 R8, c[0x0][0x3a0] ;  /* 0x0000e800ff087b82 */ /* 0x000e240000000a00 */
[----:B0-----:R-:W-:-:S04]  /*0150*/  LEA R8, P0, R2, R8, 0x3 ;  /* 0x0000000802087211 */ /* 0x001fc800078018ff */
[----:B------:R-:W-:-:S03]  /*0160*/  LEA.HI.X R9, R2, R9, R13, 0x3, P0 ;  /* 0x0000000902097211 */ /* 0x000fc600000f1c0d */
[----:B------:R-:W-:-:S07]  /*0170*/  IMAD.WIDE.U32 R8, R7, 0x80, R8 ;  /* 0x0000008007087825 */ /* 0x000fce00078e0008 */
.L_x_183:
[----:B------:R-:W-:Y:S01]  /*0180*/  VIADD R11, R11, 0x4000 ;  /* 0x000040000b0b7836 */ /* 0x000fe20000000000 */
[----:B------:R0:W-:Y:S04]  /*0190*/  CCTL.E.PF2 [R8] ;  /* 0x000000000800798f */ /* 0x0001e80000800100 */
[----:B------:R-:W-:Y:S02]  /*01a0*/  ISETP.GE.AND P0, PT, R11, R4, PT ;  /* 0x000000040b00720c */ /* 0x000fe40003f06270 */
[----:B0-----:R-:W-:-:S04]  /*01b0*/  IADD3 R8, P1, PT, R8, 0x4000, RZ ;  /* 0x0000400008087810 */ /* 0x001fc80007f3e0ff */
[----:B------:R-:W-:-:S07]  /*01c0*/  IADD3.X R9, PT, PT, RZ, R9, RZ, P1, !PT ;  /* 0x00000009ff097210 */ /* 0x000fce0000ffe4ff */
[----:B------:R-:W-:Y:S05]  /*01d0*/  @!P0 BRA `(.L_x_183) ;  /* 0xfffffffc00e88947 */ /* 0x000fea000383ffff */
.L_x_182:
[----:B------:R-:W-:Y:S05]  /*01e0*/  BSYNC.RECONVERGENT B0 ;  /* 0x0000000000007941 */ /* 0x000fea0003800200 */
.L_x_181:
[----:B------:R-:W0:Y:S01]  /*01f0*/  LDCU.64 UR8, c[0x0][0x3a0] ;  /* 0x00007400ff0877ac */ /* 0x000e220008000a00 */
[----:B------:R-:W-:Y:S01]  /*0200*/  ISETP.NE.AND P0, PT, R5, R6, PT ;  /* 0x000000060500720c */ /* 0x000fe20003f05270 */
[C---:B------:R-:W-:Y:S01]  /*0210*/  IMAD.SHL.U32 R3, R2.reuse, 0x8, RZ ;  /* 0x0000000802037824 */ /* 0x040fe200078e00ff */
[----:B------:R-:W-:Y:S01]  /*0220*/  SHF.L.U64.HI R8, R2, 0x3, R13 ;  /* 0x0000000302087819 */ /* 0x000fe2000001020d */
[----:B------:R-:W1:Y:S01]  /*0230*/  LDCU.64 UR6, c[0x0][0x398] ;  /* 0x00007300ff0677ac */ /* 0x000e620008000a00 */
[----:B------:R-:W2:Y:S02]  /*0240*/  LDCU.64 UR4, c[0x0][0x358] ;  /* 0x00006b00ff0477ac */ /* 0x000ea40008000a00 */
[C---:B0-----:R-:W-:Y:S02]  /*0250*/  IADD3 R4, P1, PT, R3.reuse, UR8, RZ ;  /* 0x0000000803047c10 */ /* 0x041fe4000ff3e0ff */
[----:B-1----:R-:W-:Y:S02]  /*0260*/  IADD3 R2, P2, PT, R3, UR6, RZ ;  /* 0x0000000603027c10 */ /* 0x002fe4000ff5e0ff */
[----:B------:R-:W-:-:S02]  /*0270*/  IADD3.X R5, PT, PT, R8, UR9, RZ, P1, !PT ;  /* 0x0000000908057c10 */ /* 0x000fc40008ffe4ff */
[----:B------:R-:W-:Y:S01]  /*0280*/  IADD3.X R3, PT, PT, R8, UR7, RZ, P2, !PT ;  /* 0x0000000708037c10 */ /* 0x000fe200097fe4ff */
[----:B--2---:R-:W-:Y:S08]  /*0290*/  @!P0 BRA `(.L_x_184) ;  /* 0x0000000c005c8947 */ /* 0x004ff00003800000 */
[----:B------:R-:W-:-:S13]  /*02a0*/  ISETP.GE.AND P0, PT, R0, 0x1, PT ;  /* 0x000000010000780c */ /* 0x000fda0003f06270 */
[----:B------:R-:W-:Y:S05]  /*02b0*/  @!P0 EXIT ;  /* 0x000000000000894d */ /* 0x000fea0003800000 */
[C---:B------:R-:W-:Y:S01]  /*02c0*/  ISETP.GE.U32.AND P0, PT, R0.reuse, 0x8, PT ;  /* 0x000000080000780c */ /* 0x040fe20003f06070 */
[----:B------:R-:W-:Y:S01]  /*02d0*/  IMAD.MOV.U32 R12, RZ, RZ, RZ ;  /* 0x000000ffff0c7224 */ /* 0x000fe200078e00ff */
[----:B------:R-:W-:-:S11]  /*02e0*/  LOP3.LUT R14, R0, 0x7, RZ, 0xc0, !PT ;  /* 0x00000007000e7812 */ /* 0x000fd600078ec0ff */
[----:B------:R-:W-:Y:S05]  /*02f0*/  @!P0 BRA `(.L_x_185) ;  /* 0x0000000800048947 */ /* 0x000fea0003800000 */
[----:B------:R-:W-:-:S13]  /*0300*/  ISETP.GE.AND P0, PT, R7, R6, PT ;  /* 0x000000060700720c */ /* 0x000fda0003f06270 */
[C---:B------:R-:W-:Y:S01]  /*0310*/  @!P0 IMAD.WIDE.U32 R12, R7.reuse, 0x8, R4 ;  /* 0x00000008070c8825 */ /* 0x040fe200078e0004 */
[----:B------:R-:W0:Y:S05]  /*0320*/  @!P0 LDC.64 R8, c[0x0][0x390] ;  /* 0x0000e400ff088b82 */ /* 0x000e2a0000000a00 */
[----:B------:R-:W0:Y:S01]  /*0330*/  @!P0 LDG.E.64 R12, desc[UR4][R12.64] ;  /* 0x000000040c0c8981 */ /* 0x000e22000c1e1b00 */
[C---:B------:R-:W-:Y:S02]  /*0340*/  VIADD R11, R7.reuse, 0x80 ;  /* 0x00000080070b7836 */ /* 0x040fe40000000000 */
[----:B------:R-:W-:-:S03]  /*0350*/  @!P0 IMAD.WIDE.U32 R18, R7, 0x8, R2 ;  /* 0x0000000807128825 */ /* 0x000fc600078e0002 */
[----:B------:R-:W-:-:S13]  /*0360*/  ISETP.GE.AND P1, PT, R11, R6, PT ;  /* 0x000000060b00720c */ /* 0x000fda0003f26270 */
[----:B------:R-:W1:Y:S01]  /*0370*/  @!P1 LDC.64 R22, c[0x0][0x390] ;  /* 0x0000e400ff169b82 */ /* 0x000e620000000a00 */
[----:B0-----:R-:W-:-:S08]  /*0380*/  @!P0 DADD R8, R12, -R8 ;  /* 0x000000000c088229 */ /* 0x001fd00000000808 */
[----:B------:R-:W-:Y:S01]  /*0390*/  @!P0 DMUL R16, R8, R8 ;  /* 0x0000000808108228 */ /* 0x000fe20000000000 */
[----:B------:R-:W-:-:S06]  /*03a0*/  IMAD.WIDE R8, R11, 0x8, R4 ;  /* 0x000000080b087825 */ /* 0x000fcc00078e0204 */
[----:B------:R0:W-:Y:S04]  /*03b0*/  @!P0 STG.E.64 desc[UR4][R18.64], R16 ;  /* 0x0000001012008986 */ /* 0x0001e8000c101b04 */
[----:B------:R-:W1:Y:S01]  /*03c0*/  @!P1 LDG.E.64 R20, desc[UR4][R8.64] ;  /* 0x0000000408149981 */ /* 0x000e62000c1e1b00 */
[----:B------:R-:W-:Y:S02]  /*03d0*/  VIADD R13, R7, 0x100 ;  /* 0x00000100070d7836 */ /* 0x000fe40000000000 */
[----:B------:R-:W-:-:S03]  /*03e0*/  IMAD.WIDE R10, R11, 0x8, R2 ;  /* 0x000000080b0a7825 */ /* 0x000fc600078e0202 */
[----:B------:R-:W-:Y:S01]  /*03f0*/  ISETP.GE.AND P0, PT, R13, R6, PT ;  /* 0x000000060d00720c */ /* 0x000fe20003f06270 */
[----:B-1----:R-:W-:-:S12]  /*0400*/  @!P1 DADD R20, R20, -R22 ;  /* 0x0000000014149229 */ /* 0x002fd80000000816 */
[----:B------:R-:W1:Y:S01]  /*0410*/  @!P0 LDC.64 R22, c[0x0][0x390] ;  /* 0x0000e400ff168b82 */ /* 0x000e620000000a00 */
[----:B------:R-:W-:-:S07]  /*0420*/  @!P1 DMUL R20, R20, R20 ;  /* 0x0000001414149228 */ /* 0x000fce0000000000 */
[----:B------:R2:W-:Y:S04]  /*0430*/  @!P1 STG.E.64 desc[UR4][R10.64], R20 ;  /* 0x000000140a009986 */ /* 0x0005e8000c101b04 */
[----:B------:R-:W1:Y:S01]  /*0440*/  @!P0 LDG.E.64 R12, desc[UR4][R8.64+0x400] ;  /* 0x00040004080c8981 */ /* 0x000e62000c1e1b00 */
[----:B------:R-:W-:-:S05]  /*0450*/  VIADD R15, R7, 0x180 ;  /* 0x00000180070f7836 */ /* 0x000fca0000000000 */
[----:B------:R-:W-:-:S13]  /*0460*/  ISETP.GE.AND P1, PT, R15, R6, PT ;  /* 0x000000060f00720c */ /* 0x000fda0003f26270 */
[----:B0-----:R-:W0:Y:S01]  /*0470*/  @!P1 LDC.64 R18, c[0x0][0x390] ;  /* 0x0000e400ff129b82 */ /* 0x001e220000000a00 */
[----:B-1----:R-:W-:-:S08]  /*0480*/  @!P0 DADD R12, R12, -R22 ;  /* 0x000000000c0c8229 */ /* 0x002fd00000000816 */
[----:B------:R-:W-:-:S07]  /*0490*/  @!P0 DMUL R12, R12, R12 ;  /* 0x0000000c0c0c8228 */ /* 0x000fce0000000000 */
[----:B------:R1:W-:Y:S04]  /*04a0*/  @!P0 STG.E.64 desc[UR4][R10.64+0x400], R12 ;  /* 0x0004000c0a008986 */ /* 0x0003e8000c101b04 */
[----:B------:R-:W0:Y:S01]  /*04b0*/  @!P1 LDG.E.64 R16, desc[UR4][R8.64+0x800] ;  /* 0x0008000408109981 */ /* 0x000e22000c1e1b00 */
[----:B------:R-:W-:-:S04]  /*04c0*/  IADD3 R15, PT, PT, R7, 0x200, RZ ;  /* 0x00000200070f7810 */ /* 0x000fc80007ffe0ff */
[----:B------:R-:W-:-:S13]  /*04d0*/  ISETP.GE.AND P0, PT, R15, R6, PT ;  /* 0x000000060f00720c */ /* 0x000fda0003f06270 */
[----:B--2---:R-:W2:Y:S01]  /*04e0*/  @!P0 LDC.64 R20, c[0x0][0x390] ;  /* 0x0000e400ff148b82 */ /* 0x004ea20000000a00 */
[----:B0-----:R-:W-:-:S08]  /*04f0*/  @!P1 DADD R16, R16, -R18 ;  /* 0x0000000010109229 */ /* 0x001fd00000000812 */
[----:B------:R-:W-:-:S07]  /*0500*/  @!P1 DMUL R16, R16, R16 ;  /* 0x0000001010109228 */ /* 0x000fce0000000000 */
[----:B------:R0:W-:Y:S04]  /*0510*/  @!P1 STG.E.64 desc[UR4][R10.64+0x800], R16 ;  /* 0x000800100a009986 */ /* 0x0001e8000c101b04 */
[----:B------:R-:W2:Y:S01]  /*0520*/  @!P0 LDG.E.64 R18, desc[UR4][R8.64+0xc00] ;  /* 0x000c000408128981 */ /* 0x000ea2000c1e1b00 */
[----:B------:R-:W-:-:S05]  /*0530*/  VIADD R15, R7, 0x280 ;  /* 0x00000280070f7836 */ /* 0x000fca0000000000 */
[----:B------:R-:W-:Y:S01]  /*0540*/  ISETP.GE.AND P1, PT, R15, R6, PT ;  /* 0x000000060f00720c */ /* 0x000fe20003f26270 */
[----:B--2---:R-:W-:-:S12]  /*0550*/  @!P0 DADD R18, R18, -R20 ;  /* 0x0000000012128229 */ /* 0x004fd80000000814 */
[----:B------:R-:W2:Y:S01]  /*0560*/  @!P1 LDC.64 R20, c[0x0][0x390] ;  /* 0x0000e400ff149b82 */ /* 0x000ea20000000a00 */
[----:B------:R-:W-:-:S07]  /*0570*/  @!P0 DMUL R18, R18, R18 ;  /* 0x0000001212128228 */ /* 0x000fce0000000000 */
[----:B------:R3:W-:Y:S04]  /*0580*/  @!P0 STG.E.64 desc[UR4][R10.64+0xc00], R18 ;  /* 0x000c00120a008986 */ /* 0x0007e8000c101b04 */
[----:B-1----:R-:W2:Y:S01]  /*0590*/  @!P1 LDG.E.64 R12, desc[UR4][R8.64+0x1000] ;  /* 0x00100004080c9981 */ /* 0x002ea2000c1e1b00 */
[----:B------:R-:W-:-:S05]  /*05a0*/  VIADD R15, R7, 0x300 ;  /* 0x00000300070f7836 */ /* 0x000fca0000000000 */
[----:B------:R-:W-:Y:S01]  /*05b0*/  ISETP.GE.AND P0, PT, R15, R6, PT ;  /* 0x000000060f00720c */ /* 0x000fe20003f06270 */
[----:B--2---:R-:W-:-:S12]  /*05c0*/  @!P1 DADD R12, R12, -R20 ;  /* 0x000000000c0c9229 */ /* 0x004fd80000000814 */
[----:B------:R-:W1:Y:S01]  /*05d0*/  @!P0 LDC.64 R20, c[0x0][0x390] ;  /* 0x0000e400ff148b82 */ /* 0x000e620000000a00 */
[----:B------:R-:W-:-:S07]  /*05e0*/  @!P1 DMUL R12, R12, R12 ;  /* 0x0000000c0c0c9228 */ /* 0x000fce0000000000 */
[----:B------:R2:W-:Y:S04]  /*05f0*/  @!P1 STG.E.64 desc[UR4][R10.64+0x1000], R12 ;  /* 0x0010000c0a009986 */ /* 0x0005e8000c101b04 */
[----:B0-----:R-:W1:Y:S01]  /*0600*/  @!P0 LDG.E.64 R16, desc[UR4][R8.64+0x1400] ;  /* 0x0014000408108981 */ /* 0x001e62000c1e1b00 */
[----:B------:R-:W-:-:S05]  /*0610*/  VIADD R15, R7, 0x380 ;  /* 0x00000380070f7836 */ /* 0x000fca0000000000 */
[----:B------:R-:W-:Y:S01]  /*0620*/  ISETP.GE.AND P1, PT, R15, R6, PT ;  /* 0x000000060f00720c */ /* 0x000fe20003f26270 */
[----:B-1----:R-:W-:-:S12]  /*0630*/  @!P0 DADD R16, R16, -R20 ;  /* 0x0000000010108229 */ /* 0x002fd80000000814 */
[----:B------:R-:W0:Y:S01]  /*0640*/  @!P1 LDC.64 R20, c[0x0][0x390] ;  /* 0x0000e400ff149b82 */ /* 0x000e220000000a00 */
[----:B------:R-:W-:-:S07]  /*0650*/  @!P0 DMUL R16, R16, R16 ;  /* 0x0000001010108228 */ /* 0x000fce0000000000 */
[----:B------:R1:W-:Y:S04]  /*0660*/  @!P0 STG.E.64 desc[UR4][R10.64+0x1400], R16 ;  /* 0x001400100a008986 */ /* 0x0003e8000c101b04 */
[----:B---3--:R-:W0:Y:S01]  /*0670*/  @!P1 LDG.E.64 R18, desc[UR4][R8.64+0x1800] ;  /* 0x0018000408129981 */ /* 0x008e22000c1e1b00 */
[----:B--2---:R-:W-:-:S04]  /*0680*/  LOP3.LUT R12, R0, 0x7ffffff8, RZ, 0xc0, !PT ;  /* 0x7ffffff8000c7812 */ /* 0x004fc800078ec0ff */
[----:B------:R-:W-:Y:S01]  /*0690*/  ISETP.NE.AND P0, PT, R12, 0x8, PT ;  /* 0x000000080c00780c */ /* 0x000fe20003f05270 */
[----:B0-----:R-:W-:-:S08]  /*06a0*/  @!P1 DADD R18, R18, -R20 ;  /* 0x0000000012129229 */ /* 0x001fd00000000814 */
[----:B------:R-:W-:-:S07]  /*06b0*/  @!P1 DMUL R18, R18, R18 ;  /* 0x0000001212129228 */ /* 0x000fce0000000000 */
[----:B------:R1:W-:Y:S01]  /*06c0*/  @!P1 STG.E.64 desc[UR4][R10.64+0x1800], R18 ;  /* 0x001800120a009986 */ /* 0x0003e2000c101b04 */
[----:B------:R-:W-:Y:S05]  /*06d0*/  @!P0 BRA `(.L_x_185) ;  /* 0x00000004000c8947 */ /* 0x000fea0003800000 */
[----:B------:R-:W-:Y:S01]  /*06e0*/  IMAD.MOV.U32 R0, RZ, RZ, 0x8 ;  /* 0x00000008ff007424 */ /* 0x000fe200078e00ff */
[----:B------:R-:W0:Y:S06]  /*06f0*/  LDCU.64 UR6, c[0x0][0x390] ;  /* 0x00007200ff0677ac */ /* 0x000e2c0008000a00 */
.L_x_188:
[----:B------:R-:W-:-:S04]  /*0700*/  LEA R13, R0, R7, 0x7 ;  /* 0x00000007000d7211 */ /* 0x000fc800078e38ff */
[----:B------:R-:W-:-:S13]  /*0710*/  ISETP.GE.AND P0, PT, R13, R6, PT ;  /* 0x000000060d00720c */ /* 0x000fda0003f06270 */
[C---:B-1----:R-:W-:Y:S01]  /*0720*/  @!P0 IMAD.WIDE.U32 R18, R13.reuse, 0x8, R4 ;  /* 0x000000080d128825 */ /* 0x042fe200078e0004 */
[----:B------:R-:W1:Y:S05]  /*0730*/  @!P0 LDC.64 R10, c[0x0][0x390] ;  /* 0x0000e400ff0a8b82 */ /* 0x000e6a0000000a00 */
[----:B------:R-:W1:Y:S01]  /*0740*/  @!P0 LDG.E.64 R18, desc[UR4][R18.64] ;  /* 0x0000000412128981 */ /* 0x000e62000c1e1b00 */
[C---:B------:R-:W-:Y:S02]  /*0750*/  VIADD R9, R13.reuse, 0x80 ;  /* 0x000000800d097836 */ /* 0x040fe40000000000 */
[----:B------:R-:W-:-:S03]  /*0760*/  @!P0 IMAD.WIDE.U32 R22, R13, 0x8, R2 ;  /* 0x000000080d168825 */ /* 0x000fc600078e0002 */
[----:B------:R-:W-:-:S13]  /*0770*/  ISETP.GE.AND P1, PT, R9, R6, PT ;  /* 0x000000060900720c */ /* 0x000fda0003f26270 */
[----:B------:R-:W2:Y:S01]  /*0780*/  @!P1 LDC.64 R24, c[0x0][0x390] ;  /* 0x0000e400ff189b82 */ /* 0x000ea20000000a00 */
[----:B-1----:R-:W-:-:S08]  /*0790*/  @!P0 DADD R10, R18, -R10 ;  /* 0x00000000120a8229 */ /* 0x002fd0000000080a */
[----:B------:R-:W-:Y:S01]  /*07a0*/  @!P0 DMUL R20, R10, R10 ;  /* 0x0000000a0a148228 */ /* 0x000fe20000000000 */
[----:B------:R-:W-:-:S06]  /*07b0*/  IMAD.WIDE R10, R9, 0x8, R4 ;  /* 0x00000008090a7825 */ /* 0x000fcc00078e0204 */
[----:B------:R1:W-:Y:S04]  /*07c0*/  @!P0 STG.E.64 desc[UR4][R22.64], R20 ;  /* 0x0000001416008986 */ /* 0x0003e8000c101b04 */
[----:B------:R-:W2:Y:S01]  /*07d0*/  @!P1 LDG.E.64 R16, desc[UR4][R10.64] ;  /* 0x000000040a109981 */ /* 0x000ea2000c1e1b00 */
[----:B------:R-:W-:Y:S02]  /*07e0*/  VIADD R15, R13, 0x100 ;  /* 0x000001000d0f7836 */ /* 0x000fe40000000000 */
[----:B------:R-:W-:-:S03]  /*07f0*/  IMAD.WIDE R8, R9, 0x8, R2 ;  /* 0x0000000809087825 */ /* 0x000fc600078e0202 */
[----:B------:R-:W-:Y:S01]  /*0800*/  ISETP.GE.AND P0, PT, R15, R6, PT ;  /* 0x000000060f00720c */ /* 0x000fe20003f06270 */
[----:B--2---:R-:W-:-:S12]  /*0810*/  @!P1 DADD R16, R16, -R24 ;  /* 0x0000000010109229 */ /* 0x004fd80000000818 */
[----:B------:R-:W2:Y:S01]  /*0820*/  @!P0 LDC.64 R24, c[0x0][0x390] ;  /* 0x0000e400ff188b82 */ /* 0x000ea20000000a00 */
[----:B------:R-:W-:-:S07]  /*0830*/  @!P1 DMUL R18, R16, R16 ;  /* 0x0000001010129228 */ /* 0x000fce0000000000 */
[----:B------:R3:W-:Y:S04]  /*0840*/  @!P1 STG.E.64 desc[UR4][R8.64], R18 ;  /* 0x0000001208009986 */ /* 0x0007e8000c101b04 */
[----:B------:R-:W2:Y:S01]  /*0850*/  @!P0 LDG.E.64 R16, desc[UR4][R10.64+0x400] ;  /* 0x000400040a108981 */ /* 0x000ea2000c1e1b00 */
[----:B------:R-:W-:-:S05]  /*0860*/  VIADD R15, R13, 0x180 ;  /* 0x000001800d0f7836 */ /* 0x000fca0000000000 */
[----:B------:R-:W-:-:S13]  /*0870*/  ISETP.GE.AND P1, PT, R15, R6, PT ;  /* 0x000000060f00720c */ /* 0x000fda0003f26270 */
[----:B-1----:R-:W1:Y:S01]  /*0880*/  @!P1 LDC.64 R22, c[0x0][0x390] ;  /* 0x0000e400ff169b82 */ /* 0x002e620000000a00 */
[----:B--2---:R-:W-:-:S08]  /*0890*/  @!P0 DADD R16, R16, -R24 ;  /* 0x0000000010108229 */ /* 0x004fd00000000818 */
[----:B------:R-:W-:-:S07]  /*08a0*/  @!P0 DMUL R20, R16, R16 ;  /* 0x0000001010148228 */ /* 0x000fce0000000000 */
[----:B------:R2:W-:Y:S04]  /*08b0*/  @!P0 STG.E.64 desc[UR4][R8.64+0x400], R20 ;  /* 0x0004001408008986 */ /* 0x0005e8000c101b04 */
[----:B------:R-:W1:Y:S01]  /*08c0*/  @!P1 LDG.E.64 R16, desc[UR4][R10.64+0x800] ;  /* 0x000800040a109981 */ /* 0x000e62000c1e1b00 */
[----:B------:R-:W-:-:S05]  /*08d0*/  VIADD R15, R13, 0x200 ;  /* 0x000002000d0f7836 */ /* 0x000fca0000000000 */
[----:B------:R-:W-:Y:S01]  /*08e0*/  ISETP.GE.AND P0, PT, R15, R6, PT ;  /* 0x000000060f00720c */ /* 0x000fe20003f06270 */
[----:B-1----:R-:W-:-:S12]  /*08f0*/  @!P1 DADD R16, R16, -R22 ;  /* 0x0000000010109229 */ /* 0x002fd80000000816 */
[----:B------:R-:W1:Y:S01]  /*0900*/  @!P0 LDC.64 R22, c[0x0][0x390] ;  /* 0x0000e400ff168b82 */ /* 0x000e620000000a00 */
[----:B---3--:R-:W-:-:S07]  /*0910*/  @!P1 DMUL R18, R16, R16 ;  /* 0x0000001010129228 */ /* 0x008fce0000000000 */
[----:B------:R3:W-:Y:S04]  /*0920*/  @!P1 STG.E.64 desc[UR4][R8.64+0x800], R18 ;  /* 0x0008001208009986 */ /* 0x0007e8000c101b04 */
[----:B------:R-:W1:Y:S01]  /*0930*/  @!P0 LDG.E.64 R16, desc[UR4][R10.64+0xc00] ;  /* 0x000c00040a108981 */ /* 0x000e62000c1e1b00 */
[----:B------:R-:W-:-:S04]  /*0940*/  IADD3 R15, PT, PT, R13, 0x280, RZ ;  /* 0x000002800d0f7810 */ /* 0x000fc80007ffe0ff */
[----:B------:R-:W-:Y:S01]  /*0950*/  ISETP.GE.AND P1, PT, R15, R6, PT ;  /* 0x000000060f00720c */ /* 0x000fe20003f26270 */
[----:B-1----:R-:W-:-:S12]  /*0960*/  @!P0 DADD R16, R16, -R22 ;  /* 0x0000000010108229 */ /* 0x002fd80000000816 */
[----:B------:R-:W1:Y:S01]  /*0970*/  @!P1 LDC.64 R22, c[0x0][0x390] ;  /* 0x0000e400ff169b82 */ /* 0x000e620000000a00 */
[----:B--2---:R-:W-:-:S07]  /*0980*/  @!P0 DMUL R20, R16, R16 ;  /* 0x0000001010148228 */ /* 0x004fce0000000000 */
        /* <DEDUP_REMOVED lines=9> */
[----:B------:R-:W-:Y:S01]  /*0a20*/  VIADD R13, R13, 0x380 ;  /* 0x000003800d0d7836 */ /* 0x000fe20000000000 */
[----:B------:R-:W-:Y:S01]  /*0a30*/  BSSY.RECONVERGENT B0, `(.L_x_186) ;  /* 0x000000c000007945 */ /* 0x000fe20003800200 */
[----:B------:R-:W-:-:S05]  /*0a40*/  VIADD R0, R0, 0x8 ;  /* 0x0000000800007836 */ /* 0x000fca0000000000 */
[----:B------:R-:W-:Y:S01]  /*0a50*/  ISETP.NE.AND P1, PT, R0, R12, PT ;  /* 0x0000000c0000720c */ /* 0x000fe20003f25270 */
[----:B-1----:R-:W-:-:S08]  /*0a60*/  @!P0 DADD R16, R16, -R22 ;  /* 0x0000000010108229 */ /* 0x002fd00000000816 */
[----:B------:R-:W-:-:S07]  /*0a70*/  @!P0 DMUL R16, R16, R16 ;  /* 0x0000001010108228 */ /* 0x000fce0000000000 */
[----:B------:R2:W-:Y:S01]  /*0a80*/  @!P0 STG.E.64 desc[UR4][R8.64+0x1400], R16 ;  /* 0x0014001008008986 */ /* 0x0005e2000c101b04 */
[----:B------:R-:W-:-:S13]  /*0a90*/  ISETP.GE.AND P0, PT, R13, R6, PT ;  /* 0x000000060d00720c */ /* 0x000fda0003f06270 */
[----:B--2---:R-:W-:Y:S05]  /*0aa0*/  @P0 BRA `(.L_x_187) ;  /* 0x0000000000100947 */ /* 0x004fea0003800000 */
[----:B------:R-:W0:Y:S02]  /*0ab0*/  LDG.E.64 R10, desc[UR4][R10.64+0x1800] ;  /* 0x001800040a0a7981 */ /* 0x000e24000c1e1b00 */
[----:B0-----:R-:W-:-:S08]  /*0ac0*/  DADD R16, R10, -UR6 ;  /* 0x800000060a107e29 */ /* 0x001fd00008000000 */
[----:B------:R-:W-:-:S07]  /*0ad0*/  DMUL R16, R16, R16 ;  /* 0x0000001010107228 */ /* 0x000fce0000000000 */
[----:B------:R1:W-:Y:S04]  /*0ae0*/  STG.E.64 desc[UR4][R8.64+0x1800], R16 ;  /* 0x0018001008007986 */ /* 0x0003e8000c101b04 */
.L_x_187:
[----:B0-----:R-:W-:Y:S05]  /*0af0*/  BSYNC.RECONVERGENT B0 ;  /* 0x0000000000007941 */ /* 0x001fea0003800200 */
.L_x_186:
[----:B------:R-:W-:Y:S05]  /*0b00*/  @P1 BRA `(.L_x_188) ;  /* 0xfffffff800fc1947 */ /* 0x000fea000383ffff */
.L_x_185:
[----:B------:R-:W-:-:S13]  /*0b10*/  ISETP.NE.AND P0, PT, R14, RZ, PT ;  /* 0x000000ff0e00720c */ /* 0x000fda0003f05270 */
[----:B------:R-:W-:Y:S05]  /*0b20*/  @!P0 EXIT ;  /* 0x000000000000894d */ /* 0x000fea0003800000 */
[----:B------:R-:W1:Y:S01]  /*0b30*/  LDC R0, c[0x0][0x388] ;  /* 0x0000e200ff007b82 */ /* 0x000e620000000800 */
[----:B------:R-:W-:Y:S02]  /*0b40*/  ISETP.GE.U32.AND P1, PT, R14, 0x4, PT ;  /* 0x000000040e00780c */ /* 0x000fe40003f26070 */
[----:B-1----:R-:W-:-:S04]  /*0b50*/  LOP3.LUT R8, R0, 0x3, RZ, 0xc0, !PT ;  /* 0x0000000300087812 */ /* 0x002fc800078ec0ff */
[----:B------:R-:W-:-:S07]  /*0b60*/  ISETP.NE.AND P0, PT, R8, RZ, PT ;  /* 0x000000ff0800720c */ /* 0x000fce0003f05270 */
[----:B------:R-:W-:Y:S06]  /*0b70*/  @!P1 BRA `(.L_x_189) ;  /* 0x0000000000949947 */ /* 0x000fec0003800000 */
[----:B------:R-:W-:-:S05]  /*0b80*/  IMAD R9, R12, 0x80, R7 ;  /* 0x000000800c097824 */ /* 0x000fca00078e0207 */
[----:B------:R-:W-:-:S13]  /*0b90*/  ISETP.GE.AND P2, PT, R9, R6, PT ;  /* 0x000000060900720c */ /* 0x000fda0003f46270 */
[C---:B------:R-:W-:Y:S01]  /*0ba0*/  @!P2 IMAD.WIDE R14, R9.reuse, 0x8, R4 ;  /* 0x00000008090ea825 */ /* 0x040fe200078e0204 */
[----:B------:R-:W0:Y:S05]  /*0bb0*/  @!P2 LDC.64 R16, c[0x0][0x390] ;  /* 0x0000e400ff10ab82 */ /* 0x000e2a0000000a00 */
[----:B------:R-:W0:Y:S01]  /*0bc0*/  @!P2 LDG.E.64 R14, desc[UR4][R14.64] ;  /* 0x000000040e0ea981 */ /* 0x000e22000c1e1b00 */
[C---:B------:R-:W-:Y:S01]  /*0bd0*/  IADD3 R11, PT, PT, R9.reuse, 0x80, RZ ;  /* 0x00000080090b7810 */ /* 0x040fe20007ffe0ff */
[----:B------:R-:W-:-:S03]  /*0be0*/  @!P2 IMAD.WIDE R18, R9, 0x8, R2 ;  /* 0x000000080912a825 */ /* 0x000fc600078e0202 */
[----:B------:R-:W-:-:S13]  /*0bf0*/  ISETP.GE.AND P1, PT, R11, R6, PT ;  /* 0x000000060b00720c */ /* 0x000fda0003f26270 */
[----:B------:R-:W-:Y:S01]  /*0c00*/  @!P1 IMAD.WIDE R20, R11, 0x8, R4 ;  /* 0x000000080b149825 */ /* 0x000fe200078e0204 */
[----:B------:R-:W1:Y:S01]  /*0c10*/  @!P1 LDC.64 R22, c[0x0][0x390] ;  /* 0x0000e400ff169b82 */ /* 0x000e620000000a00 */
[----:B0-----:R-:W-:-:S08]  /*0c20*/  @!P2 DADD R16, R14, -R16 ;  /* 0x000000000e10a229 */ /* 0x001fd00000000810 */
[----:B------:R-:W-:-:S07]  /*0c30*/  @!P2 DMUL R16, R16, R16 ;  /* 0x000000101010a228 */ /* 0x000fce0000000000 */
[----:B------:R0:W-:Y:S04]  /*0c40*/  @!P2 STG.E.64 desc[UR4][R18.64], R16 ;  /* 0x000000101200a986 */ /* 0x0001e8000c101b04 */
[----:B------:R-:W1:Y:S01]  /*0c50*/  @!P1 LDG.E.64 R20, desc[UR4][R20.64] ;  /* 0x0000000414149981 */ /* 0x000e62000c1e1b00 */
[----:B------:R-:W-:Y:S02]  /*0c60*/  VIADD R13, R9, 0x100 ;  /* 0x00000100090d7836 */ /* 0x000fe40000000000 */
[----:B------:R-:W-:-:S03]  /*0c70*/  @!P1 IMAD.WIDE R10, R11, 0x8, R2 ;  /* 0x000000080b0a9825 */ /* 0x000fc600078e0202 */
[----:B------:R-:W-:-:S13]  /*0c80*/  ISETP.GE.AND P2, PT, R13, R6, PT ;  /* 0x000000060d00720c */ /* 0x000fda0003f46270 */
[----:B0-----:R-:W0:Y:S01]  /*0c90*/  @!P2 LDC.64 R16, c[0x0][0x390] ;  /* 0x0000e400ff10ab82 */ /* 0x001e220000000a00 */
[----:B-1----:R-:W-:Y:S01]  /*0ca0*/  @!P1 DADD R14, R20, -R22 ;  /* 0x00000000140e9229 */ /* 0x002fe20000000816 */
[----:B------:R-:W-:-:S07]  /*0cb0*/  @!P2 IMAD.WIDE R22, R13, 0x8, R4 ;  /* 0x000000080d16a825 */ /* 0x000fce00078e0204 */
[----:B------:R-:W-:-:S07]  /*0cc0*/  @!P1 DMUL R14, R14, R14 ;  /* 0x0000000e0e0e9228 */ /* 0x000fce0000000000 */
[----:B------:R1:W-:Y:S04]  /*0cd0*/  @!P1 STG.E.64 desc[UR4][R10.64], R14 ;  /* 0x0000000e0a009986 */ /* 0x0003e8000c101b04 */
[----:B------:R-:W0:Y:S01]  /*0ce0*/  @!P2 LDG.E.64 R22, desc[UR4][R22.64] ;  /* 0x000000041616a981 */ /* 0x000e22000c1e1b00 */
[----:B------:R-:W-:Y:S02]  /*0cf0*/  VIADD R9, R9, 0x180 ;  /* 0x0000018009097836 */ /* 0x000fe40000000000 */
[----:B------:R-:W-:-:S03]  /*0d00*/  @!P2 IMAD.WIDE R18, R13, 0x8, R2 ;  /* 0x000000080d12a825 */ /* 0x000fc600078e0202 */
[----:B------:R-:W-:-:S13]  /*0d10*/  ISETP.GE.AND P1, PT, R9, R6, PT ;  /* 0x000000060900720c */ /* 0x000fda0003f26270 */
[----:B------:R-:W-:Y:S01]  /*0d20*/  @!P1 IMAD.WIDE R20, R9, 0x8, R4 ;  /* 0x0000000809149825 */ /* 0x000fe200078e0204 */
[----:B-1----:R-:W1:Y:S01]  /*0d30*/  @!P1 LDC.64 R10, c[0x0][0x390] ;  /* 0x0000e400ff0a9b82 */ /* 0x002e620000000a00 */
[----:B0-----:R-:W-:-:S08]  /*0d40*/  @!P2 DADD R16, R22, -R16 ;  /* 0x000000001610a229 */ /* 0x001fd00000000810 */
[----:B------:R-:W-:-:S07]  /*0d50*/  @!P2 DMUL R16, R16, R16 ;  /* 0x000000101010a228 */ /* 0x000fce0000000000 */
[----:B------:R0:W-:Y:S04]  /*0d60*/  @!P2 STG.E.64 desc[UR4][R18.64], R16 ;  /* 0x000000101200a986 */ /* 0x0001e8000c101b04 */
[----:B------:R-:W1:Y:S01]  /*0d70*/  @!P1 LDG.E.64 R20, desc[UR4][R20.64] ;  /* 0x0000000414149981 */ /* 0x000e62000c1e1b00 */
[----:B------:R-:W-:-:S04]  /*0d80*/  @!P1 IMAD.WIDE R14, R9, 0x8, R2 ;  /* 0x00000008090e9825 */ /* 0x000fc800078e0202 */
[----:B------:R-:W-:Y:S01]  /*0d90*/  VIADD R12, R12, 0x4 ;  /* 0x000000040c0c7836 */ /* 0x000fe20000000000 */
[----:B-1----:R-:W-:-:S08]  /*0da0*/  @!P1 DADD R10, R20, -R10 ;  /* 0x00000000140a9229 */ /* 0x002fd0000000080a */
[----:B------:R-:W-:-:S07]  /*0db0*/  @!P1 DMUL R10, R10, R10 ;  /* 0x0000000a0a0a9228 */ /* 0x000fce0000000000 */
[----:B------:R0:W-:Y:S04]  /*0dc0*/  @!P1 STG.E.64 desc[UR4][R14.64], R10 ;  /* 0x0000000a0e009986 */ /* 0x0001e8000c101b04 */
.L_x_189:
[----:B------:R-:W-:Y:S05]  /*0dd0*/  @!P0 EXIT ;  /* 0x000000000000894d */ /* 0x000fea0003800000 */
[----:B------:R-:W-:Y:S02]  /*0de0*/  ISETP.NE.AND P1, PT, R8, 0x1, PT ;  /* 0x000000010800780c */ /* 0x000fe40003f25270 */
[----:B------:R-:W-:-:S04]  /*0df0*/  LOP3.LUT R0, R0, 0x1, RZ, 0xc0, !PT ;  /* 0x0000000100007812 */ /* 0x000fc800078ec0ff */
[----:B------:R-:W-:-:S07]  /*0e00*/  ISETP.NE.U32.AND P0, PT, R0, 0x1, PT ;  /* 0x000000010000780c */ /* 0x000fce0003f05070 */
[----:B------:R-:W-:Y:S06]  /*0e10*/  @!P1 BRA `(.L_x_190) ;  /* 0x00000000004c9947 */ /* 0x000fec0003800000 */
[----:B0-----:R-:W-:-:S05]  /*0e20*/  IMAD R15, R12, 0x80, R7 ;  /* 0x000000800c0f7824 */ /* 0x001fca00078e0207 */
        /* <DEDUP_REMOVED lines=13> */
[----:B------:R-:W-:Y:S01]  /*0f00*/  VIADD R12, R12, 0x2 ;  /* 0x000000020c0c7836 */ /* 0x000fe20000000000 */
[----:B-1----:R-:W-:Y:S01]  /*0f10*/  @!P2 DADD R8, R16, -R18 ;  /* 0x000000001008a229 */ /* 0x002fe20000000812 */
[----:B------:R-:W-:-:S07]  /*0f20*/  @!P2 IMAD.WIDE R18, R13, 0x8, R2 ;  /* 0x000000080d12a825 */ /* 0x000fce00078e0202 */
[----:B------:R-:W-:-:S07]  /*0f30*/  @!P2 DMUL R8, R8, R8 ;  /* 0x000000080808a228 */ /* 0x000fce0000000000 */
[----:B------:R2:W-:Y:S04]  /*0f40*/  @!P2 STG.E.64 desc[UR4][R18.64], R8 ;  /* 0x000000081200a986 */ /* 0x0005e8000c101b04 */
.L_x_190:
[----:B------:R-:W-:Y:S05]  /*0f50*/  @P0 EXIT ;  /* 0x000000000000094d */ /* 0x000fea0003800000 */
[----:B--2---:R-:W-:-:S05]  /*0f60*/  IMAD R9, R12, 0x80, R7 ;  /* 0x000000800c097824 */ /* 0x004fca00078e0207 */
[----:B------:R-:W-:-:S13]  /*0f70*/  ISETP.GE.AND P0, PT, R9, R6, PT ;  /* 0x000000060900720c */ /* 0x000fda0003f06270 */
[----:B------:R-:W-:Y:S05]  /*0f80*/  @P0 EXIT ;  /* 0x000000000000094d */ /* 0x000fea0003800000 */
[C---:B------:R-:W-:Y:S01]  /*0f90*/  IMAD.WIDE R4, R9.reuse, 0x8, R4 ;  /* 0x0000000809047825 */ /* 0x040fe200078e0204 */
[----:B------:R-:W1:Y:S05]  /*0fa0*/  LDCU.64 UR6, c[0x0][0x390] ;  /* 0x00007200ff0677ac */ /* 0x000e6a0008000a00 */
[----:B------:R-:W1:Y:S01]  /*0fb0*/  LDG.E.64 R4, desc[UR4][R4.64] ;  /* 0x0000000404047981 */ /* 0x000e62000c1e1b00 */
[----:B------:R-:W-:Y:S01]  /*0fc0*/  IMAD.WIDE R2, R9, 0x8, R2 ;  /* 0x0000000809027825 */ /* 0x000fe200078e0202 */
[----:B-1----:R-:W-:-:S08]  /*0fd0*/  DADD R6, R4, -UR6 ;  /* 0x8000000604067e29 */ /* 0x002fd00008000000 */
[----:B------:R-:W-:-:S07]  /*0fe0*/  DMUL R6, R6, R6 ;  /* 0x0000000606067228 */ /* 0x000fce0000000000 */
[----:B------:R-:W-:Y:S01]  /*0ff0*/  STG.E.64 desc[UR4][R2.64], R6 ;  /* 0x0000000602007986 */ /* 0x000fe2000c101b04 */
[----:B------:R-:W-:Y:S05]  /*1000*/  EXIT ;  /* 0x000000000000794d */ /* 0x000fea0003800000 */
.L_x_184:
[----:B------:R-:W-:-:S13]  /*1010*/  ISETP.GE.AND P0, PT, R0, 0x1, PT ;  /* 0x000000010000780c */ /* 0x000fda0003f06270 */
[----:B------:R-:W-:Y:S05]  /*1020*/  @!P0 EXIT ;  /* 0x000000000000894d */ /* 0x000fea0003800000 */
[C---:B------:R-:W-:Y:S01]  /*1030*/  ISETP.GE.U32.AND P1, PT, R0.reuse, 0x10, PT ;  /* 0x000000100000780c */ /* 0x040fe20003f26070 */
[----:B------:R-:W-:Y:S01]  /*1040*/  IMAD.MOV.U32 R6, RZ, RZ, RZ ;  /* 0x000000ffff067224 */ /* 0x000fe200078e00ff */
[----:B------:R-:W-:-:S04]  /*1050*/  LOP3.LUT R20, R0, 0xf, RZ, 0xc0, !PT ;  /* 0x0000000f00147812 */ /* 0x000fc800078ec0ff */
[----:B------:R-:W-:-:S07]  /*1060*/  ISETP.NE.AND P0, PT, R20, RZ, PT ;  /* 0x000000ff1400720c */ /* 0x000fce0003f05270 */
[----:B------:R-:W-:Y:S06]  /*1070*/  @!P1 BRA `(.L_x_191) ;  /* 0x00000004005c9947 */ /* 0x000fec0003800000 */
[C---:B------:R-:W-:Y:S01]  /*1080*/  IMAD.WIDE.U32 R14, R7.reuse, 0x8, RZ ;  /* 0x00000008070e7825 */ /* 0x040fe200078e00ff */
[----:B------:R-:W-:Y:S01]  /*1090*/  LOP3.LUT R6, R0, 0x7ffffff0, RZ, 0xc0, !PT ;  /* 0x7ffffff000067812 */ /* 0x000fe200078ec0ff */
[----:B------:R-:W0:Y:S01]  /*10a0*/  LDCU.64 UR6, c[0x0][0x390] ;  /* 0x00007200ff0677ac */ /* 0x000e220008000a00 */
[----:B------:R-:W-:Y:S01]  /*10b0*/  IADD3 R10, PT, PT, R7, 0x480, RZ ;  /* 0x00000480070a7810 */ /* 0x000fe20007ffe0ff */
[----:B------:R-:W-:Y:S02]  /*10c0*/  IMAD.MOV.U32 R11, RZ, RZ, R14 ;  /* 0x000000ffff0b7224 */ /* 0x000fe400078e000e */
[----:B------:R-:W-:-:S07]  /*10d0*/  IMAD.MOV R14, RZ, RZ, -R6 ;  /* 0x000000ffff0e7224 */ /* 0x000fce00078e0a06 */
.L_x_192:
[----:B---3--:R-:W-:-:S05]  /*10e0*/  IADD3 R12, P1, PT, R11, R4, RZ ;  /* 0x000000040b0c7210 */ /* 0x008fca0007f3e0ff */
[----:B------:R-:W-:-:S05]  /*10f0*/  IMAD.X R13, R15, 0x1, R5, P1 ;  /* 0x000000010f0d7824 */ /* 0x000fca00008e0605 */
[----:B------:R-:W0:Y:S02]  /*1100*/  LDG.E.64 R8, desc[UR4][R12.64] ;  /* 0x000000040c087981 */ /* 0x000e24000c1e1b00 */
[----:B0-----:R-:W-:Y:S01]  /*1110*/  DADD R16, R8, -UR6 ;  /* 0x8000000608107e29 */ /* 0x001fe20008000000 */
[----:B------:R-:W-:-:S05]  /*1120*/  IADD3 R8, P1, PT, R11, R2, RZ ;  /* 0x000000020b087210 */ /* 0x000fca0007f3e0ff */
[----:B------:R-:W-:Y:S02]  /*1130*/  IMAD.X R9, R15, 0x1, R3, P1 ;  /* 0x000000010f097824 */ /* 0x000fe400008e0603 */
[----:B------:R-:W-:-:S07]  /*1140*/  DMUL R16, R16, R16 ;  /* 0x0000001010107228 */ /* 0x000fce0000000000 */
[----:B------:R0:W-:Y:S04]  /*1150*/  STG.E.64 desc[UR4][R8.64], R16 ;  /* 0x0000001008007986 */ /* 0x0001e8000c101b04 */
[----:B------:R-:W2:Y:S02]  /*1160*/  LDG.E.64 R18, desc[UR4][R12.64+0x400] ;  /* 0x000400040c127981 */ /* 0x000ea4000c1e1b00 */
[----:B--2---:R-:W-:-:S08]  /*1170*/  DADD R18, R18, -UR6 ;  /* 0x8000000612127e29 */ /* 0x004fd00008000000 */
[----:B------:R-:W-:-:S07]  /*1180*/  DMUL R18, R18, R18 ;  /* 0x0000001212127228 */ /* 0x000fce0000000000 */
[----:B------:R1:W-:Y:S04]  /*1190*/  STG.E.64 desc[UR4][R8.64+0x400], R18 ;  /* 0x0004001208007986 */ /* 0x0003e8000c101b04 */
[----:B------:R-:W2:Y:S02]  /*11a0*/  LDG.E.64 R22, desc[UR4][R12.64+0x800] ;  /* 0x000800040c167981 */ /* 0x000ea4000c1e1b00 */
[----:B--2---:R-:W-:-:S08]  /*11b0*/  DADD R22, R22, -UR6 ;  /* 0x8000000616167e29 */ /* 0x004fd00008000000 */
[----:B------:R-:W-:-:S07]  /*11c0*/  DMUL R22, R22, R22 ;  /* 0x0000001616167228 */ /* 0x000fce0000000000 */
[----:B------:R2:W-:Y:S04]  /*11d0*/  STG.E.64 desc[UR4][R8.64+0x800], R22 ;  /* 0x0008001608007986 */ /* 0x0005e8000c101b04 */
[----:B------:R-:W3:Y:S02]  /*11e0*/  LDG.E.64 R24, desc[UR4][R12.64+0xc00] ;  /* 0x000c00040c187981 */ /* 0x000ee4000c1e1b00 */
[----:B---3--:R-:W-:-:S08]  /*11f0*/  DADD R24, R24, -UR6 ;  /* 0x8000000618187e29 */ /* 0x008fd00008000000 */
[----:B------:R-:W-:-:S07]  /*1200*/  DMUL R24, R24, R24 ;  /* 0x0000001818187228 */ /* 0x000fce0000000000 */
[----:B------:R3:W-:Y:S04]  /*1210*/  STG.E.64 desc[UR4][R8.64+0xc00], R24 ;  /* 0x000c001808007986 */ /* 0x0007e8000c101b04 */
[----:B0-----:R-:W4:Y:S02]  /*1220*/  LDG.E.64 R16, desc[UR4][R12.64+0x1000] ;  /* 0x001000040c107981 */ /* 0x001f24000c1e1b00 */
[----:B----4-:R-:W-:-:S08]  /*1230*/  DADD R16, R16, -UR6 ;  /* 0x8000000610107e29 */ /* 0x010fd00008000000 */
[----:B------:R-:W-:-:S07]  /*1240*/  DMUL R16, R16, R16 ;  /* 0x0000001010107228 */ /* 0x000fce0000000000 */
[----:B------:R0:W-:Y:S04]  /*1250*/  STG.E.64 desc[UR4][R8.64+0x1000], R16 ;  /* 0x0010001008007986 */ /* 0x0001e8000c101b04 */
[----:B-1----:R-:W4:Y:S02]  /*1260*/  LDG.E.64 R18, desc[UR4][R12.64+0x1400] ;  /* 0x001400040c127981 */ /* 0x002f24000c1e1b00 */
[----:B----4-:R-:W-:-:S08]  /*1270*/  DADD R18, R18, -UR6 ;  /* 0x8000000612127e29 */ /* 0x010fd00008000000 */
[----:B------:R-:W-:-:S07]  /*1280*/  DMUL R18, R18, R18 ;  /* 0x0000001212127228 */ /* 0x000fce0000000000 */
[----:B------:R1:W-:Y:S04]  /*1290*/  STG.E.64 desc[UR4][R8.64+0x1400], R18 ;  /* 0x0014001208007986 */ /* 0x0003e8000c101b04 */
[----:B--2---:R-:W2:Y:S02]  /*12a0*/  LDG.E.64 R22, desc[UR4][R12.64+0x1800] ;  /* 0x001800040c167981 */ /* 0x004ea4000c1e1b00 */
[----:B--2---:R-:W-:-:S08]  /*12b0*/  DADD R22, R22, -UR6 ;  /* 0x8000000616167e29 */ /* 0x004fd00008000000 */
[----:B------:R-:W-:-:S07]  /*12c0*/  DMUL R22, R22, R22 ;  /* 0x0000001616167228 */ /* 0x000fce0000000000 */
[----:B------:R2:W-:Y:S04]  /*12d0*/  STG.E.64 desc[UR4][R8.64+0x1800], R22 ;  /* 0x0018001608007986 */ /* 0x0005e8000c101b04 */
[----:B---3--:R-:W3:Y:S02]  /*12e0*/  LDG.E.64 R24, desc[UR4][R12.64+0x1c00] ;  /* 0x001c00040c187981 */ /* 0x008ee4000c1e1b00 */
[----:B---3--:R-:W-:-:S08]  /*12f0*/  DADD R24, R24, -UR6 ;  /* 0x8000000618187e29 */ /* 0x008fd00008000000 */
[----:B------:R-:W-:-:S07]  /*1300*/  DMUL R24, R24, R24 ;  /* 0x0000001818187228 */ /* 0x000fce0000000000 */
[----:B------:R-:W-:Y:S04]  /*1310*/  STG.E.64 desc[UR4][R8.64+0x1c00], R24 ;  /* 0x001c001808007986 */ /* 0x000fe8000c101b04 */
[----:B------:R-:W3:Y:S01]  /*1320*/  LDG.E.64 R26, desc[UR4][R12.64+0x2000] ;  /* 0x002000040c1a7981 */ /* 0x000ee2000c1e1b00 */
[----:B0-----:R-:W-:Y:S01]  /*1330*/  MOV R17, 0x0 ;  /* 0x0000000000117802 */ /* 0x001fe20000000f00 */
[----:B------:R-:W-:-:S04]  /*1340*/  IMAD.MOV.U32 R16, RZ, RZ, 0xc00 ;  /* 0x00000c00ff107424 */ /* 0x000fc800078e00ff */
[----:B------:R-:W-:-:S03]  /*1350*/  IMAD.WIDE R16, R10, 0x8, R16 ;  /* 0x000000080a107825 */ /* 0x000fc600078e0210 */
[----:B-1----:R-:W-:-:S05]  /*1360*/  IADD3 R18, P1, PT, R16, R4, RZ ;  /* 0x0000000410127210 */ /* 0x002fca0007f3e0ff */
[----:B------:R-:W-:Y:S01]  /*1370*/  IMAD.X R19, R17, 0x1, R5, P1 ;  /* 0x0000000111137824 */ /* 0x000fe200008e0605 */
[----:B---3--:R-:W-:-:S08]  /*1380*/  DADD R26, R26, -UR6 ;  /* 0x800000061a1a7e29 */ /* 0x008fd00008000000 */
[----:B------:R-:W-:-:S07]  /*1390*/  DMUL R26, R26, R26 ;  /* 0x0000001a1a1a7228 */ /* 0x000fce0000000000 */
[----:B------:R0:W-:Y:S04]  /*13a0*/  STG.E.64 desc[UR4][R8.64+0x2000], R26 ;  /* 0x0020001a08007986 */ /* 0x0001e8000c101b04 */
[----:B--2---:R-:W2:Y:S01]  /*13b0*/  LDG.E.64 R22, desc[UR4][R18.64+-0xc00] ;  /* 0xfff4000412167981 */ /* 0x004ea2000c1e1b00 */
[----:B------:R-:W-:-:S05]  /*13c0*/  IADD3 R16, P1, PT, R16, R2, RZ ;  /* 0x0000000210107210 */ /* 0x000fca0007f3e0ff */
[----:B------:R-:W-:Y:S01]  /*13d0*/  IMAD.X R17, R17, 0x1, R3, P1 ;  /* 0x0000000111117824 */ /* 0x000fe200008e0603 */
[----:B--2---:R-:W-:-:S08]  /*13e0*/  DADD R22, R22, -UR6 ;  /* 0x8000000616167e29 */ /* 0x004fd00008000000 */
[----:B------:R-:W-:-:S07]  /*13f0*/  DMUL R22, R22, R22 ;  /* 0x0000001616167228 */ /* 0x000fce0000000000 */
[----:B------:R1:W-:Y:S04]  /*1400*/  STG.E.64 desc[UR4][R16.64+-0xc00], R22 ;  /* 0xfff4001610007986 */ /* 0x0003e8000c101b04 */
[----:B------:R-:W2:Y:S02]  /*1410*/  LDG.E.64 R12, desc[UR4][R18.64+-0x800] ;  /* 0xfff80004120c7981 */ /* 0x000ea4000c1e1b00 */
[----:B--2---:R-:W-:-:S08]  /*1420*/  DADD R12, R12, -UR6 ;  /* 0x800000060c0c7e29 */ /* 0x004fd00008000000 */
[----:B------:R-:W-:-:S07]  /*1430*/  DMUL R12, R12, R12 ;  /* 0x0000000c0c0c7228 */ /* 0x000fce0000000000 */
[----:B------:R2:W-:Y:S04]  /*1440*/  STG.E.64 desc[UR4][R16.64+-0x800], R12 ;  /* 0xfff8000c10007986 */ /* 0x0005e8000c101b04 */
[----:B0-----:R-:W3:Y:S02]  /*1450*/  LDG.E.64 R8, desc[UR4][R18.64+-0x400] ;  /* 0xfffc000412087981 */ /* 0x001ee4000c1e1b00 */
[----:B---3--:R-:W-:-:S08]  /*1460*/  DADD R8, R8, -UR6 ;  /* 0x8000000608087e29 */ /* 0x008fd00008000000 */
[----:B------:R-:W-:-:S07]  /*1470*/  DMUL R8, R8, R8 ;  /* 0x0000000808087228 */ /* 0x000fce0000000000 */
[----:B------:R0:W-:Y:S04]  /*1480*/  STG.E.64 desc[UR4][R16.64+-0x400], R8 ;  /* 0xfffc000810007986 */ /* 0x0001e8000c101b04 */
[----:B------:R-:W3:Y:S02]  /*1490*/  LDG.E.64 R24, desc[UR4][R18.64] ;  /* 0x0000000412187981 */ /* 0x000ee4000c1e1b00 */
[----:B---3--:R-:W-:-:S08]  /*14a0*/  DADD R24, R24, -UR6 ;  /* 0x8000000618187e29 */ /* 0x008fd00008000000 */
        /* <DEDUP_REMOVED lines=10> */
[----:B0-----:R-:W2:Y:S01]  /*1550*/  LDG.E.64 R8, desc[UR4][R18.64+0xc00] ;  /* 0x000c000412087981 */ /* 0x001ea2000c1e1b00 */
[----:B------:R-:W-:Y:S01]  /*1560*/  VIADD R14, R14, 0x10 ;  /* 0x000000100e0e7836 */ /* 0x000fe20000000000 */
[----:B------:R-:W-:Y:S02]  /*1570*/  IADD3 R11, P2, PT, R11, 0x4000, RZ ;  /* 0x000040000b0b7810 */ /* 0x000fe40007f5e0ff */
[----:B------:R-:W-:Y:S02]  /*1580*/  IADD3 R10, PT, PT, R10, 0x800, RZ ;  /* 0x000008000a0a7810 */ /* 0x000fe40007ffe0ff */
[----:B------:R-:W-:Y:S01]  /*1590*/  ISETP.NE.AND P1, PT, R14, RZ, PT ;  /* 0x000000ff0e00720c */ /* 0x000fe20003f25270 */
[----:B------:R-:W-:Y:S01]  /*15a0*/  IMAD.X R15, RZ, RZ, R15, P2 ;  /* 0x000000ffff0f7224 */ /* 0x000fe200010e060f */
[----:B--2---:R-:W-:-:S08]  /*15b0*/  DADD R8, R8, -UR6 ;  /* 0x8000000608087e29 */ /* 0x004fd00008000000 */
[----:B------:R-:W-:-:S07]  /*15c0*/  DMUL R8, R8, R8 ;  /* 0x0000000808087228 */ /* 0x000fce0000000000 */
[----:B------:R3:W-:Y:S01]  /*15d0*/  STG.E.64 desc[UR4][R16.64+0xc00], R8 ;  /* 0x000c000810007986 */ /* 0x0007e2000c101b04 */
[----:B------:R-:W-:Y:S05]  /*15e0*/  @P1 BRA `(.L_x_192) ;  /* 0xfffffff800bc1947 */ /* 0x000fea000383ffff */
.L_x_191:
[----:B------:R-:W-:Y:S05]  /*15f0*/  @!P0 EXIT ;  /* 0x000000000000894d */ /* 0x000fea0003800000 */
[----:B------:R-:W-:Y:S02]  /*1600*/  ISETP.GE.U32.AND P0, PT, R20, 0x8, PT ;  /* 0x000000081400780c */ /* 0x000fe40003f06070 */
[----:B------:R-:W-:-:S04]  /*1610*/  LOP3.LUT R18, R0, 0x7, RZ, 0xc0, !PT ;  /* 0x0000000700127812 */ /* 0x000fc800078ec0ff */
[----:B------:R-:W-:-:S07]  /*1620*/  ISETP.NE.AND P1, PT, R18, RZ, PT ;  /* 0x000000ff1200720c */ /* 0x000fce0003f25270 */
[----:B------:R-:W-:Y:S06]  /*1630*/  @!P0 BRA `(.L_x_193) ;  /* 0x0000000000948947 */ /* 0x000fec0003800000 */
[----:B------:R-:W-:Y:S01]  /*1640*/  IMAD R15, R6, 0x80, R7 ;  /* 0x00000080060f7824 */ /* 0x000fe200078e0207 */
[----:B------:R-:W0:Y:S03]  /*1650*/  LDCU.64 UR6, c[0x0][0x390] ;  /* 0x00007200ff0677ac */ /* 0x000e260008000a00 */
[----:B---3--:R-:W-:-:S05]  /*1660*/  IMAD.WIDE R8, R15, 0x8, R4 ;  /* 0x000000080f087825 */ /* 0x008fca00078e0204 */
[----:B------:R-:W0:Y:S02]  /*1670*/  LDG.E.64 R10, desc[UR4][R8.64] ;  /* 0x00000004080a7981 */ /* 0x000e24000c1e1b00 */
[----:B0-----:R-:W-:-:S08]  /*1680*/  DADD R10, R10, -UR6 ;  /* 0x800000060a0a7e29 */ /* 0x001fd00008000000 */
[----:B------:R-:W-:Y:S01]  /*1690*/  DMUL R12, R10, R10 ;  /* 0x0000000a0a0c7228 */ /* 0x000fe20000000000 */
[----:B------:R-:W-:-:S06]  /*16a0*/  IMAD.WIDE R10, R15, 0x8, R2 ;  /* 0x000000080f0a7825 */ /* 0x000fcc00078e0202 */
        /* <DEDUP_REMOVED lines=25> */
[----:B---3--:R-:W2:Y:S01]  /*1840*/  LDG.E.64 R20, desc[UR4][R8.64+0x1c00] ;  /* 0x001c000408147981 */ /* 0x008ea2000c1e1b00 */
[----:B------:R-:W-:Y:S01]  /*1850*/  VIADD R6, R6, 0x8 ;  /* 0x0000000806067836 */ /* 0x000fe20000000000 */
[----:B--2---:R-:W-:-:S08]  /*1860*/  DADD R20, R20, -UR6 ;  /* 0x8000000614147e29 */ /* 0x004fd00008000000 */
[----:B------:R-:W-:-:S07]  /*1870*/  DMUL R20, R20, R20 ;  /* 0x0000001414147228 */ /* 0x000fce0000000000 */
[----:B------:R0:W-:Y:S04]  /*1880*/  STG.E.64 desc[UR4][R10.64+0x1c00], R20 ;  /* 0x001c00140a007986 */ /* 0x0001e8000c101b04 */
.L_x_193:
[----:B------:R-:W-:Y:S05]  /*1890*/  @!P1 EXIT ;  /* 0x000000000000994d */ /* 0x000fea0003800000 */
[----:B------:R-:W-:Y:S02]  /*18a0*/  ISETP.GE.U32.AND P0, PT, R18, 0x4, PT ;  /* 0x000000041200780c */ /* 0x000fe40003f06070 */
[----:B------:R-:W-:-:S04]  /*18b0*/  LOP3.LUT R0, R0, 0x3, RZ, 0xc0, !PT ;  /* 0x0000000300007812 */ /* 0x000fc800078ec0ff */
[----:B------:R-:W-:-:S07]  /*18c0*/  ISETP.NE.AND P1, PT, R0, RZ, PT ;  /* 0x000000ff0000720c */ /* 0x000fce0003f25270 */
[----:B------:R-:W-:Y:S06]  /*18d0*/  @!P0 BRA `(.L_x_194) ;  /* 0x0000000000548947 */ /* 0x000fec0003800000 */
[----:B0-----:R-:W-:Y:S01]  /*18e0*/  IMAD R15, R6, 0x80, R7 ;  /* 0x00000080060f7824 */ /* 0x001fe200078e0207 */
        /* <DEDUP_REMOVED lines=15> */
[----:B------:R-:W2:Y:S01]  /*19e0*/  LDG.E.64 R18, desc[UR4][R8.64+0xc00] ;  /* 0x000c000408127981 */ /* 0x000ea2000c1e1b00 */
[----:B------:R-:W-:Y:S01]  /*19f0*/  VIADD R6, R6, 0x4 ;  /* 0x0000000406067836 */ /* 0x000fe20000000000 */
[----:B--2---:R-:W-:-:S08]  /*1a00*/  DADD R18, R18, -UR6 ;  /* 0x8000000612127e29 */ /* 0x004fd00008000000 */
[----:B------:R-:W-:-:S07]  /*1a10*/  DMUL R18, R18, R18 ;  /* 0x0000001212127228 */ /* 0x000fce0000000000 */
[----:B------:R1:W-:Y:S04]  /*1a20*/  STG.E.64 desc[UR4][R10.64+0xc00], R18 ;  /* 0x000c00120a007986 */ /* 0x0003e8000c101b04 */
.L_x_194:
[----:B------:R-:W-:Y:S05]  /*1a30*/  @!P1 EXIT ;  /* 0x000000000000994d */ /* 0x000fea0003800000 */
[----:B01-3--:R-:W-:Y:S01]  /*1a40*/  LEA R13, R6, R7, 0x7 ;  /* 0x00000007060d7211 */ /* 0x00bfe200078e38ff */
[----:B------:R-:W-:Y:S01]  /*1a50*/  IMAD.MOV R0, RZ, RZ, -R0 ;  /* 0x000000ffff007224 */ /* 0x000fe200078e0a00 */
[----:B------:R-:W0:Y:S06]  /*1a60*/  LDCU.64 UR6, c[0x0][0x390] ;  /* 0x00007200ff0677ac */ /* 0x000e2c0008000a00 */
.L_x_195:
[----:B------:R-:W-:-:S06]  /*1a70*/  IMAD.WIDE R8, R13, 0x8, R4 ;  /* 0x000000080d087825 */ /* 0x000fcc00078e0204 */
[----:B0-----:R-:W0:Y:S01]  /*1a80*/  LDG.E.64 R8, desc[UR4][R8.64] ;  /* 0x0000000408087981 */ /* 0x001e22000c1e1b00 */
[----:B------:R-:W-:-:S05]  /*1a90*/  VIADD R0, R0, 0x1 ;  /* 0x0000000100007836 */ /* 0x000fca0000000000 */
[----:B------:R-:W-:Y:S01]  /*1aa0*/  ISETP.NE.AND P0, PT, R0, RZ, PT ;  /* 0x000000ff0000720c */ /* 0x000fe20003f05270 */
[----:B0-----:R-:W-:-:S08]  /*1ab0*/  DADD R6, R8, -UR6 ;  /* 0x8000000608067e29 */ /* 0x001fd00008000000 */
[----:B------:R-:W-:Y:S01]  /*1ac0*/  DMUL R10, R6, R6 ;  /* 0x00000006060a7228 */ /* 0x000fe20000000000 */
[----:B------:R-:W-:-:S06]  /*1ad0*/  IMAD.WIDE R6, R13, 0x8, R2 ;  /* 0x000000080d067825 */ /* 0x000fcc00078e0202 */
[----:B------:R0:W-:Y:S01]  /*1ae0*/  STG.E.64 desc[UR4][R6.64], R10 ;  /* 0x0000000a06007986 */ /* 0x0001e2000c101b04 */
[----:B------:R-:W-:Y:S05]  /*1af0*/  @!P0 EXIT ;  /* 0x000000000000894d */ /* 0x000fea0003800000 */
[----:B------:R-:W-:Y:S01]  /*1b00*/  VIADD R13, R13, 0x80 ;  /* 0x000000800d0d7836 */ /* 0x000fe20000000000 */
[----:B------:R-:W-:Y:S06]  /*1b10*/  BRA `(.L_x_195) ;  /* 0xfffffffc00d47947 */ /* 0x000fec000383ffff */
.L_x_196:
        /* <DEDUP_REMOVED lines=14> */
.L_x_440:


//--------------------- .text._ZN3cub18CUB_300001_SM_10006detail9transform16transform_kernelINS2_10policy_hubILb1EN4cuda3std3__45tupleIJN6thrust24THRUST_300001_SM_1000_NS6detail15normal_iteratorINSA_10device_ptrIdEEEEEEEE10policy1000Ei26squared_difference_functorSF_JPdEEEvT0_iT1_T2_DpNS2_10kernel_argIT3_EE --------------------------
	.section	.text._ZN3cub18CUB_300001_SM_10006detail9transform16transform_kernelINS2_10policy_hubILb1EN4cuda3std3__45tupleIJN6thrust24THRUST_300001_SM_1000_NS6detail15normal_iteratorINSA_10device_ptrIdEEEEEEEE10policy1000Ei26squared_difference_functorSF_JPdEEEvT0_iT1_T2_DpNS2_10kernel_argIT3_EE,"ax",@progbits
	.align	128
        .global         _ZN3cub18CUB_300001_SM_10006detail9transform16transform_kernelINS2_10policy_hubILb1EN4cuda3std3__45tupleIJN6thrust24THRUST_300001_SM_1000_NS6detail15normal_iteratorINSA_10device_ptrIdEEEEEEEE10policy1000Ei26squared_difference_functorSF_JPdEEEvT0_iT1_T2_DpNS2_10kernel_argIT3_EE
        .type           _ZN3cub18CUB_300001_SM_10006detail9transform16transform_kernelINS2_10policy_hubILb1EN4cuda3std3__45tupleIJN6thrust24THRUST_300001_SM_1000_NS6detail15normal_iteratorINSA_10device_ptrIdEEEEEEEE10policy1000Ei26squared_difference_functorSF_JPdEEEvT0_iT1_T2_DpNS2_10kernel_argIT3_EE,@function
        .size           _ZN3cub18CUB_300001_SM_10006detail9transform16transform_kernelINS2_10policy_hubILb1EN4cuda3std3__45tupleIJN6thrust24THRUST_300001_SM_1000_NS6detail15normal_iteratorINSA_10device_ptrIdEEEEEEEE10policy1000Ei26squared_difference_functorSF_JPdEEEvT0_iT1_T2_DpNS2_10kernel_argIT3_EE,(.L_x_441 - _ZN3cub18CUB_300001_SM_10006detail9transform16transform_kernelINS2_10policy_hubILb1EN4cuda3std3__45tupleIJN6thrust24THRUST_300001_SM_1000_NS6detail15normal_iteratorINSA_10device_ptrIdEEEEEEEE10policy1000Ei26squared_difference_functorSF_JPdEEEvT0_iT1_T2_DpNS2_10kernel_argIT3_EE)
        .other          _ZN3cub18CUB_300001_SM_10006detail9transform16transform_kernelINS2_10policy_hubILb1EN4cuda3std3__45tupleIJN6thrust24THRUST_300001_SM_1000_NS6detail15normal_iteratorINSA_10device_ptrIdEEEEEEEE10policy1000Ei26squared_difference_functorSF_JPdEEEvT0_iT1_T2_DpNS2_10kernel_argIT3_EE,@"STO_CUDA_ENTRY STV_DEFAULT"
_ZN3cub18CUB_300001_SM_10006detail9transform16transform_kernelINS2_10policy_hubILb1EN4cuda3std3__45tupleIJN6thrust24THRUST_300001_SM_1000_NS6detail15normal_iteratorINSA_10device_ptrIdEEEEEEEE10policy1000Ei26squared_difference_functorSF_JPdEEEvT0_iT1_T2_DpNS2_10kernel_argIT3_EE:
.text._ZN3cub18CUB_300001_SM_10006detail9transform16transform_kernelINS2_10policy_hubILb1EN4cuda3std3__45tupleIJN6thrust24THRUST_300001_SM_1000_NS6detail15normal_iteratorINSA_10device_ptrIdEEEEEEEE10policy1000Ei26squared_difference_functorSF_JPdEEEvT0_iT1_T2_DpNS2_10kernel_argIT3_EE:
[----:B------:R-:W-:Y:S08]  /*0000*/  LDC R1, c[0x0][0x37c] ;  /* 0x0000df00ff017b82 */ /* 0x000ff00000000800 */
[----:B------:R-:W0:Y:S01]  /*0010*/  LDC.64 R8, c[0x0][0x380] ;  /* 0x0000e000ff087b82 */ /* 0x000e220000000a00 */
[----:B------:R-:W1:Y:S01]  /*0020*/  S2R R0, SR_TID.X ;  /* 0x0000000000007919 */ /* 0x000e620000002100 */
[----:B------:R-:W2:Y:S01]  /*0030*/  LDCU.64 UR6, c[0x0][0x358] ;  /* 0x00006b00ff0677ac */ /* 0x000ea20008000a00 */
[----:B------:R-:W-:Y:S05]  /*0040*/  BSSY.RECONVERGENT B0, `(.L_x_197) ;  /* 0x0000016000007945 */ /* 0x000fea0003800200 */
[----:B------:R-:W3:Y:S08]  /*0050*/  S2UR UR4, SR_CTAID.X ;  /* 0x00000000000479c3 */ /* 0x000ef00000002500 */
[----:B------:R-:W4:Y:S01]  /*0060*/  LDC.64 R2, c[0x0][0x398] ;  /* 0x0000e600ff027b82 */ /* 0x000f220000000a00 */
[----:B0-----:R-:W-:-:S07]  /*0070*/  IMAD.SHL.U32 R7, R9, 0x80, RZ ;  /* 0x0000008009077824 */ /* 0x001fce00078e00ff */
[----:B------:R-:W0:Y:S01]  /*0080*/  LDC.64 R4, c[0x0][0x390] ;  /* 0x0000e400ff047b82 */ /* 0x000e220000000a00 */
[----:B---3--:R-:W-:Y:S01]  /*0090*/  IMAD R13, R7, UR4, RZ ;  /* 0x00000004070d7c24 */ /* 0x008fe2000f8e02ff */
[----:B-1----:R-:W-:-:S03]  /*00a0*/  SHF.L.U32 R15, R0, 0x7, RZ ;  /* 0x00000007000f7819 */ /* 0x002fc600000006ff */
[----:B------:R-:W-:-:S05]  /*00b0*/  IMAD.IADD R8, R8, 0x1, -R13 ;  /* 0x0000000108087824 */ /* 0x000fca00078e0a0d */
[CC--:B------:R-:W-:Y:S02]  /*00c0*/  VIMNMX R6, PT, PT, R7.reuse, R8.reuse, PT ;  /* 0x0000000807067248 */ /* 0x0c0fe40003fe0100 */
[----:B------:R-:W-:-:S03]  /*00d0*/  ISETP.GT.AND P0, PT, R7, R8, PT ;  /* 0x000000080700720c */ /* 0x000fc60003f04270 */
[----:B------:R-:W-:-:S05]  /*00e0*/  IMAD.SHL.U32 R12, R6, 0x8, RZ ;  /* 0x00000008060c7824 */ /* 0x000fca00078e00ff */
[----:B------:R-:W-:-:S13]  /*00f0*/  ISETP.GE.AND P1, PT, R15, R12, PT ;  /* 0x0000000c0f00720c */ /* 0x000fda0003f26270 */
[----:B--2-4-:R-:W-:Y:S05]  /*0100*/  @P1 BRA `(.L_x_198) ;  /* 0x0000000000241947 */ /* 0x014fea0003800000 */
[----:B------:R-:W1:Y:S02]  /*0110*/  LDC.64 R10, c[0x0][0x398] ;  /* 0x0000e600ff0a7b82 */ /* 0x000e640000000a00 */
[----:B-1----:R-:W-:-:S04]  /*0120*/  IMAD.WIDE.U32 R10, R0, 0x80, R10 ;  /* 0x00000080000a7825 */ /* 0x002fc800078e000a */
[----:B------:R-:W-:-:S07]  /*0130*/  IMAD.WIDE R10, R13, 0x8, R10 ;  /* 0x000000080d0a7825 */ /* 0x000fce00078e020a */
.L_x_199:
[----:B------:R-:W-:Y:S01]  /*0140*/  VIADD R15, R15, 0x4000 ;  /* 0x000040000f0f7836 */ /* 0x000fe20000000000 */
[----:B------:R1:W-:Y:S04]  /*0150*/  CCTL.E.PF2 [R10] ;  /* 0x000000000a00798f */ /* 0x0003e80000800100 */
[----:B------:R-:W-:Y:S02]  /*0160*/  ISETP.GE.AND P1, PT, R15, R12, PT ;  /* 0x0000000c0f00720c */ /* 0x000fe40003f26270 */
[----:B-1----:R-:W-:-:S04]  /*0170*/  IADD3 R10, P2, PT, R10, 0x4000, RZ ;  /* 0x000040000a0a7810 */ /* 0x002fc80007f5e0ff */
[----:B------:R-:W-:-:S07]  /*0180*/  IADD3.X R11, PT, PT, RZ, R11, RZ, P2, !PT ;  /* 0x0000000bff0b7210 */ /* 0x000fce00017fe4ff */
[----:B------:R-:W-:Y:S05]  /*0190*/  @!P1 BRA `(.L_x_199) ;  /* 0xfffffffc00e89947 */ /* 0x000fea000383ffff */
.L_x_198:
[----:B------:R-:W-:Y:S05]  /*01a0*/  BSYNC.RECONVERGENT B0 ;  /* 0x0000000000007941 */ /* 0x000fea0003800200 */
.L_x_197:
[----:B------:R-:W-:-:S04]  /*01b0*/  IMAD.WIDE R2, R13, 0x8, R2 ;  /* 0x000000080d027825 */ /* 0x000fc800078e0202 */
[----:B0-----:R-:W-:Y:S01]  /*01c0*/  IMAD.WIDE R4, R13, 0x8, R4 ;  /* 0x000000080d047825 */ /* 0x001fe200078e0204 */
[----:B------:R-:W-:Y:S06]  /*01d0*/  @P0 BRA `(.L_x_200) ;  /* 0x0000000800c80947 */ /* 0x000fec0003800000 */
[----:B------:R-:W-:-:S13]  /*01e0*/  ISETP.GE.AND P0, PT, R9, 0x1, PT ;  /* 0x000000010900780c */ /* 0x000fda0003f06270 */
[----:B------:R-:W-:Y:S05]  /*01f0*/  @!P0 EXIT ;  /* 0x000000000000894d */ /* 0x000fea0003800000 */
[C---:B------:R-:W-:Y:S01]  /*0200*/  ISETP.GE.U32.AND P1, PT, R9.reuse, 0x10, PT ;  /* 0x000000100900780c */ /* 0x040fe20003f26070 */
[----:B------:R-:W-:Y:S01]  /*0210*/  IMAD.MOV.U32 R7, RZ, RZ, RZ ;  /* 0x000000ffff077224 */ /* 0x000fe200078e00ff */
[----:B------:R-:W-:-:S04]  /*0220*/  LOP3.LUT R20, R9, 0xf, RZ, 0xc0, !PT ;  /* 0x0000000f09147812 */ /* 0x000fc800078ec0ff */
[----:B------:R-:W-:-:S07]  /*0230*/  ISETP.NE.AND P0, PT, R20, RZ, PT ;  /* 0x000000ff1400720c */ /* 0x000fce0003f05270 */
[----:B------:R-:W-:Y:S06]  /*0240*/  @!P1 BRA `(.L_x_201) ;  /* 0x00000004005c9947 */ /* 0x000fec0003800000 */
[----:B------:R-:W-:Y:S01]  /*0250*/  LOP3.LUT R7, R9, 0x7ffffff0, RZ, 0xc0, !PT ;  /* 0x7ffffff009077812 */ /* 0x000fe200078ec0ff */
[C---:B------:R-:W-:Y:S01]  /*0260*/  IMAD.WIDE.U32 R14, R0.reuse, 0x8, RZ ;  /* 0x00000008000e7825 */ /* 0x040fe200078e00ff */
[----:B------:R-:W-:Y:S01]  /*0270*/  IADD3 R6, PT, PT, R0, 0x480, RZ ;  /* 0x0000048000067810 */ /* 0x000fe20007ffe0ff */
[----:B------:R-:W0:Y:S02]  /*0280*/  LDCU.64 UR4, c[0x0][0x388] ;  /* 0x00007100ff0477ac */ /* 0x000e240008000a00 */
[----:B------:R-:W-:Y:S02]  /*0290*/  IMAD.MOV.U32 R11, RZ, RZ, R14 ;  /* 0x000000ffff0b7224 */ /* 0x000fe400078e000e */
[----:B------:R-:W-:-:S07]  /*02a0*/  IMAD.MOV R10, RZ, RZ, -R7 ;  /* 0x000000ffff0a7224 */ /* 0x000fce00078e0a07 */
.L_x_202:
[----:B---3--:R-:W-:-:S05]  /*02b0*/  IADD3 R12, P1, PT, R2, R11, RZ ;  /* 0x0000000b020c7210 */ /* 0x008fca0007f3e0ff */
[----:B------:R-:W-:-:S05]  /*02c0*/  IMAD.X R13, R3, 0x1, R15, P1 ;  /* 0x00000001030d7824 */ /* 0x000fca00008e060f */
[----:B------:R-:W0:Y:S02]  /*02d0*/  LDG.E.64 R8, desc[UR6][R12.64] ;  /* 0x000000060c087981 */ /* 0x000e24000c1e1b00 */
[----:B0-----:R-:W-:Y:S01]  /*02e0*/  DADD R16, R8, -UR4 ;  /* 0x8000000408107e29 */ /* 0x001fe20008000000 */
[----:B------:R-:W-:-:S04]  /*02f0*/  IADD3 R8, P1, PT, R4, R11, RZ ;  /* 0x0000000b04087210 */ /* 0x000fc80007f3e0ff */
[----:B------:R-:W-:-:S03]  /*0300*/  IADD3.X R9, PT, PT, R5, R15, RZ, P1, !PT ;  /* 0x0000000f05097210 */ /* 0x000fc60000ffe4ff */
        /* <DEDUP_REMOVED lines=30> */
[----:B0-----:R-:W3:Y:S01]  /*04f0*/  LDG.E.64 R16, desc[UR6][R12.64+0x2000] ;  /* 0x002000060c107981 */ /* 0x001ee2000c1e1b00 */
[----:B------:R-:W-:Y:S02]  /*0500*/  IMAD.MOV.U32 R26, RZ, RZ, 0xc00 ;  /* 0x00000c00ff1a7424 */ /* 0x000fe400078e00ff */
[----:B------:R-:W-:Y:S02]  /*0510*/  IMAD.MOV.U32 R27, RZ, RZ, 0x0 ;  /* 0x00000000ff1b7424 */ /* 0x000fe400078e00ff */
[----:B-1----:R-:W-:Y:S01]  /*0520*/  IMAD.WIDE R18, R6, 0x8, R26 ;  /* 0x0000000806127825 */ /* 0x002fe200078e021a */
[----:B---3--:R-:W-:-:S02]  /*0530*/  DADD R26, R16, -UR4 ;  /* 0x80000004101a7e29 */ /* 0x008fc40008000000 */
[----:B------:R-:W-:-:S04]  /*0540*/  IADD3 R16, P1, PT, R2, R18, RZ ;  /* 0x0000001202107210 */ /* 0x000fc80007f3e0ff */
[----:B------:R-:W-:Y:S02]  /*0550*/  IADD3.X R17, PT, PT, R3, R19, RZ, P1, !PT ;  /* 0x0000001303117210 */ /* 0x000fe40000ffe4ff */
        /* <DEDUP_REMOVED lines=30> */
[----:B------:R-:W-:Y:S01]  /*0740*/  IADD3 R11, P2, PT, R11, 0x4000, RZ ;  /* 0x000040000b0b7810 */ /* 0x000fe20007f5e0ff */
[----:B------:R-:W-:-:S03]  /*0750*/  VIADD R6, R6, 0x800 ;  /* 0x0000080006067836 */ /* 0x000fc60000000000 */
[----:B------:R-:W-:Y:S02]  /*0760*/  ISETP.NE.AND P1, PT, R10, RZ, PT ;  /* 0x000000ff0a00720c */ /* 0x000fe40003f25270 */
[----:B------:R-:W-:Y:S01]  /*0770*/  IADD3.X R15, PT, PT, RZ, R15, RZ, P2, !PT ;  /* 0x0000000fff0f7210 */ /* 0x000fe200017fe4ff */
[----:B--2---:R-:W-:-:S08]  /*0780*/  DADD R8, R8, -UR4 ;  /* 0x8000000408087e29 */ /* 0x004fd00008000000 */
[----:B------:R-:W-:-:S07]  /*0790*/  DMUL R8, R8, R8 ;  /* 0x0000000808087228 */ /* 0x000fce0000000000 */
[----:B------:R3:W-:Y:S01]  /*07a0*/  STG.E.64 desc[UR6][R18.64+0xc00], R8 ;  /* 0x000c000812007986 */ /* 0x0007e2000c101b06 */
[----:B------:R-:W-:Y:S05]  /*07b0*/  @P1 BRA `(.L_x_202) ;  /* 0xfffffff800bc1947 */ /* 0x000fea000383ffff */
.L_x_201:
[----:B------:R-:W-:Y:S05]  /*07c0*/  @!P0 EXIT ;  /* 0x000000000000894d */ /* 0x000fea0003800000 */
[----:B------:R-:W0:Y:S01]  /*07d0*/  LDCU UR4, c[0x0][0x384] ;  /* 0x00007080ff0477ac */ /* 0x000e220008000800 */
[----:B------:R-:W-:Y:S01]  /*07e0*/  ISETP.GE.U32.AND P0, PT, R20, 0x8, PT ;  /* 0x000000081400780c */ /* 0x000fe20003f06070 */
[----:B0-----:R-:W-:-:S06]  /*07f0*/  ULOP3.LUT UR5, UR4, 0x7, URZ, 0xc0, !UPT ;  /* 0x0000000704057892 */ /* 0x001fcc000f8ec0ff */
[----:B------:R-:W-:-:S06]  /*0800*/  ISETP.NE.AND P1, PT, RZ, UR5, PT ;  /* 0x00000005ff007c0c */ /* 0x000fcc000bf25270 */
[----:B------:R-:W-:Y:S07]  /*0810*/  @!P0 BRA `(.L_x_203) ;  /* 0x0000000000948947 */ /* 0x000fee0003800000 */
        /* <DEDUP_REMOVED lines=33> */
[----:B------:R-:W-:Y:S01]  /*0a30*/  IADD3 R7, PT, PT, R7, 0x8, RZ ;  /* 0x0000000807077810 */ /* 0x000fe20007ffe0ff */
[----:B--2---:R-:W-:-:S08]  /*0a40*/  DADD R18, R18, -UR8 ;  /* 0x8000000812127e29 */ /* 0x004fd00008000000 */
[----:B------:R-:W-:-:S07]  /*0a50*/  DMUL R18, R18, R18 ;  /* 0x0000001212127228 */ /* 0x000fce0000000000 */
[----:B------:R0:W-:Y:S04]  /*0a60*/  STG.E.64 desc[UR6][R10.64+0x1c00], R18 ;  /* 0x001c00120a007986 */ /* 0x0001e8000c101b06 */
.L_x_203:
[----:B------:R-:W-:Y:S05]  /*0a70*/  @!P1 EXIT ;  /* 0x000000000000994d */ /* 0x000fea0003800000 */
[----:B------:R-:W-:Y:S02]  /*0a80*/  UISETP.GE.U32.AND UP0, UPT, UR5, 0x4, UPT ;  /* 0x000000040500788c */ /* 0x000fe4000bf06070 */
[----:B------:R-:W-:-:S06]  /*0a90*/  ULOP3.LUT UR4, UR4, 0x3, URZ, 0xc0, !UPT ;  /* 0x0000000304047892 */ /* 0x000fcc000f8ec0ff */
[----:B------:R-:W-:Y:S01]  /*0aa0*/  ISETP.NE.AND P0, PT, RZ, UR4, PT ;  /* 0x00000004ff007c0c */ /* 0x000fe2000bf05270 */
[----:B------:R-:W-:-:S12]  /*0ab0*/  BRA.U !UP0, `(.L_x_204) ;  /* 0x0000000108547547 */ /* 0x000fd8000b800000 */
        /* <DEDUP_REMOVED lines=21> */
.L_x_204:
[----:B------:R-:W-:Y:S05]  /*0c10*/  @!P0 EXIT ;  /* 0x000000000000894d */ /* 0x000fea0003800000 */
[----:B01-3--:R-:W-:Y:S01]  /*0c20*/  LEA R13, R7, R0, 0x7 ;  /* 0x00000000070d7211 */ /* 0x00bfe200078e38ff */
[----:B------:R-:W0:Y:S01]  /*0c30*/  LDCU.64 UR8, c[0x0][0x388] ;  /* 0x00007100ff0877ac */ /* 0x000e220008000a00 */
[----:B------:R-:W-:-:S12]  /*0c40*/  UIADD3 UR4, UPT, UPT, -UR4, URZ, URZ ;  /* 0x000000ff04047290 */ /* 0x000fd8000fffe1ff */
.L_x_205:
[----:B------:R-:W-:-:S06]  /*0c50*/  IMAD.WIDE R8, R13, 0x8, R2 ;  /* 0x000000080d087825 */ /* 0x000fcc00078e0202 */
[----:B------:R-:W0:Y:S01]  /*0c60*/  LDG.E.64 R8, desc[UR6][R8.64] ;  /* 0x0000000608087981 */ /* 0x000e22000c1e1b00 */
[----:B------:R-:W-:-:S04]  /*0c70*/  UIADD3 UR4, UPT, UPT, UR4, 0x1, URZ ;  /* 0x0000000104047890 */ /* 0x000fc8000fffe0ff */
[----:B------:R-:W-:Y:S01]  /*0c80*/  UISETP.NE.AND UP0, UPT, UR4, URZ, UPT ;  /* 0x000000ff0400728c */ /* 0x000fe2000bf05270 */
[----:B01----:R-:W-:-:S08]  /*0c90*/  DADD R6, R8, -UR8 ;  /* 0x8000000808067e29 */ /* 0x003fd00008000000 */
[----:B------:R-:W-:Y:S01]  /*0ca0*/  DMUL R10, R6, R6 ;  /* 0x00000006060a7228 */ /* 0x000fe20000000000 */
[----:B------:R-:W-:-:S04]  /*0cb0*/  IMAD.WIDE R6, R13, 0x8, R4 ;  /* 0x000000080d067825 */ /* 0x000fc800078e0204 */
[----:B------:R-:W-:Y:S02]  /*0cc0*/  VIADD R13, R13, 0x80 ;  /* 0x000000800d0d7836 */ /* 0x000fe40000000000 */
[----:B------:R1:W-:Y:S01]  /*0cd0*/  STG.E.64 desc[UR6][R6.64], R10 ;  /* 0x0000000a06007986 */ /* 0x0003e2000c101b06 */
[----:B------:R-:W-:Y:S05]  /*0ce0*/  BRA.U UP0, `(.L_x_205) ;  /* 0xfffffffd00d87547 */ /* 0x000fea000b83ffff */
[----:B------:R-:W-:Y:S05]  /*0cf0*/  EXIT ;  /* 0x000000000000794d */ /* 0x000fea0003800000 */
.L_x_200:
[----:B------:R-:W-:-:S13]  /*0d00*/  ISETP.GE.AND P0, PT, R9, 0x1, PT ;  /* 0x000000010900780c */ /* 0x000fda0003f06270 */
[----:B------:R-:W-:Y:S05]  /*0d10*/  @!P0 EXIT ;  /* 0x000000000000894d */ /* 0x000fea0003800000 */
[C---:B------:R-:W-:Y:S01]  /*0d20*/  ISETP.GE.U32.AND P0, PT, R9.reuse, 0x8, PT ;  /* 0x000000080900780c */ /* 0x040fe20003f06070 */
[----:B------:R-:W-:Y:S01]  /*0d30*/  IMAD.MOV.U32 R7, RZ, RZ, RZ ;  /* 0x000000ffff077224 */ /* 0x000fe200078e00ff */
[----:B------:R-:W-:-:S11]  /*0d40*/  LOP3.LUT R22, R9, 0x7, RZ, 0xc0, !PT ;  /* 0x0000000709167812 */ /* 0x000fd600078ec0ff */
[----:B------:R-:W-:Y:S05]  /*0d50*/  @!P0 BRA `(.L_x_206) ;  /* 0x0000000400108947 */ /* 0x000fea0003800000 */
[----:B------:R-:W-:Y:S01]  /*0d60*/  LOP3.LUT R7, R9, 0x7ffffff8, RZ, 0xc0, !PT ;  /* 0x7ffffff809077812 */ /* 0x000fe200078ec0ff */
[----:B------:R-:W0:Y:S01]  /*0d70*/  LDCU.64 UR4, c[0x0][0x388] ;  /* 0x00007100ff0477ac */ /* 0x000e220008000a00 */
[----:B------:R-:W-:-:S07]  /*0d80*/  MOV R10, RZ ;  /* 0x000000ff000a7202 */ /* 0x000fce0000000f00 */
.L_x_209:
[----:B------:R-:W-:-:S05]  /*0d90*/  IMAD R11, R10, 0x80, R0 ;  /* 0x000000800a0b7824 */ /* 0x000fca00078e0200 */
        /* <DEDUP_REMOVED lines=13> */
[----:B------:R-:W-:Y:S01]  /*0e70*/  IADD3 R15, PT, PT, R11, 0x100, RZ ;  /* 0x000001000b0f7810 */ /* 0x000fe20007ffe0ff */
[----:B------:R-:W-:-:S03]  /*0e80*/  IMAD.WIDE R12, R13, 0x8, R4 ;  /* 0x000000080d0c7825 */ /* 0x000fc600078e0204 */
[----:B------:R-:W-:Y:S01]  /*0e90*/  ISETP.GE.AND P0, PT, R15, R6, PT ;  /* 0x000000060f00720c */ /* 0x000fe20003f06270 */
[----:B--2---:R-:W-:-:S12]  /*0ea0*/  @!P1 DADD R20, R20, -R24 ;  /* 0x0000000014149229 */ /* 0x004fd80000000818 */
[----:B------:R-:W2:Y:S01]  /*0eb0*/  @!P0 LDC.64 R24, c[0x0][0x388] ;  /* 0x0000e200ff188b82 */ /* 0x000ea20000000a00 */
[----:B------:R-:W-:-:S07]  /*0ec0*/  @!P1 DMUL R20, R20, R20 ;  /* 0x0000001414149228 */ /* 0x000fce0000000000 */
[----:B------:R3:W-:Y:S04]  /*0ed0*/  @!P1 STG.E.64 desc[UR6][R12.64], R20 ;  /* 0x000000140c009986 */ /* 0x0007e8000c101b06 */
[----:B------:R-:W2:Y:S01]  /*0ee0*/  @!P0 LDG.E.64 R14, desc[UR6][R8.64+0x400] ;  /* 0x00040006080e8981 */ /* 0x000ea2000c1e1b00 */
[----:B-1----:R-:W-:-:S05]  /*0ef0*/  VIADD R17, R11, 0x180 ;  /* 0x000001800b117836 */ /* 0x002fca0000000000 */
[----:B------:R-:W-:-:S13]  /*0f00*/  ISETP.GE.AND P1, PT, R17, R6, PT ;  /* 0x000000061100720c */ /* 0x000fda0003f26270 */
[----:B------:R-:W1:Y:S01]  /*0f10*/  @!P1 LDC.64 R18, c[0x0][0x388] ;  /* 0x0000e200ff129b82 */ /* 0x000e620000000a00 */
[----:B--2---:R-:W-:-:S08]  /*0f20*/  @!P0 DADD R14, R14, -R24 ;  /* 0x000000000e0e8229 */ /* 0x004fd00000000818 */
[----:B------:R-:W-:-:S07]  /*0f30*/  @!P0 DMUL R14, R14, R14 ;  /* 0x0000000e0e0e8228 */ /* 0x000fce0000000000 */
[----:B------:R2:W-:Y:S04]  /*0f40*/  @!P0 STG.E.64 desc[UR6][R12.64+0x400], R14 ;  /* 0x0004000e0c008986 */ /* 0x0005e8000c101b06 */
[----:B------:R-:W1:Y:S01]  /*0f50*/  @!P1 LDG.E.64 R16, desc[UR6][R8.64+0x800] ;  /* 0x0008000608109981 */ /* 0x000e62000c1e1b00 */
[----:B------:R-:W-:-:S05]  /*0f60*/  VIADD R23, R11, 0x200 ;  /* 0x000002000b177836 */ /* 0x000fca0000000000 */
[----:B------:R-:W-:-:S13]  /*0f70*/  ISETP.GE.AND P0, PT, R23, R6, PT ;  /* 0x000000061700720c */ /* 0x000fda0003f06270 */
[----:B---3--:R-:W3:Y:S01]  /*0f80*/  @!P0 LDC.64 R20, c[0x0][0x388] ;  /* 0x0000e200ff148b82 */ /* 0x008ee20000000a00 */
[----:B-1----:R-:W-:-:S08]  /*0f90*/  @!P1 DADD R16, R16, -R18 ;  /* 0x0000000010109229 */ /* 0x002fd00000000812 */
[----:B------:R-:W-:-:S07]  /*0fa0*/  @!P1 DMUL R16, R16, R16 ;  /* 0x0000001010109228 */ /* 0x000fce0000000000 */
[----:B------:R1:W-:Y:S04]  /*0fb0*/  @!P1 STG.E.64 desc[UR6][R12.64+0x800], R16 ;  /* 0x000800100c009986 */ /* 0x0003e8000c101b06 */
[----:B------:R-:W3:Y:S01]  /*0fc0*/  @!P0 LDG.E.64 R18, desc[UR6][R8.64+0xc00] ;  /* 0x000c000608128981 */ /* 0x000ee2000c1e1b00 */
[----:B------:R-:W-:-:S04]  /*0fd0*/  IADD3 R23, PT, PT, R11, 0x280, RZ ;  /* 0x000002800b177810 */ /* 0x000fc80007ffe0ff */
[----:B------:R-:W-:Y:S01]  /*0fe0*/  ISETP.GE.AND P1, PT, R23, R6, PT ;  /* 0x000000061700720c */ /* 0x000fe20003f26270 */
[----:B---3--:R-:W-:-:S12]  /*0ff0*/  @!P0 DADD R18, R18, -R20 ;  /* 0x0000000012128229 */ /* 0x008fd80000000814 */
[----:B------:R-:W3:Y:S01]  /*1000*/  @!P1 LDC.64 R20, c[0x0][0x388] ;  /* 0x0000e200ff149b82 */ /* 0x000ee20000000a00 */
[----:B------:R-:W-:-:S07]  /*1010*/  @!P0 DMUL R18, R18, R18 ;  /* 0x0000001212128228 */ /* 0x000fce0000000000 */
[----:B------:R4:W-:Y:S04]  /*1020*/  @!P0 STG.E.64 desc[UR6][R12.64+0xc00], R18 ;  /* 0x000c00120c008986 */ /* 0x0009e8000c101b06 */
[----:B--2---:R-:W3:Y:S01]  /*1030*/  @!P1 LDG.E.64 R14, desc[UR6][R8.64+0x1000] ;  /* 0x00100006080e9981 */ /* 0x004ee2000c1e1b00 */
[----:B------:R-:W-:-:S05]  /*1040*/  VIADD R23, R11, 0x300 ;  /* 0x000003000b177836 */ /* 0x000fca0000000000 */
[----:B------:R-:W-:Y:S01]  /*1050*/  ISETP.GE.AND P0, PT, R23, R6, PT ;  /* 0x000000061700720c */ /* 0x000fe20003f06270 */
[----:B---3--:R-:W-:-:S12]  /*1060*/  @!P1 DADD R14, R14, -R20 ;  /* 0x000000000e0e9229 */ /* 0x008fd80000000814 */
[----:B------:R-:W2:Y:S01]  /*1070*/  @!P0 LDC.64 R20, c[0x0][0x388] ;  /* 0x0000e200ff148b82 */ /* 0x000ea20000000a00 */
[----:B------:R-:W-:-:S07]  /*1080*/  @!P1 DMUL R14, R14, R14 ;  /* 0x0000000e0e0e9228 */ /* 0x000fce0000000000 */
[----:B------:R4:W-:Y:S04]  /*1090*/  @!P1 STG.E.64 desc[UR6][R12.64+0x1000], R14 ;  /* 0x0010000e0c009986 */ /* 0x0009e8000c101b06 */
[----:B-1----:R-:W2:Y:S01]  /*10a0*/  @!P0 LDG.E.64 R16, desc[UR6][R8.64+0x1400] ;  /* 0x0014000608108981 */ /* 0x002ea2000c1e1b00 */
[----:B------:R-:W-:Y:S01]  /*10b0*/  VIADD R11, R11, 0x380 ;  /* 0x000003800b0b7836 */ /* 0x000fe20000000000 */
[----:B------:R-:W-:Y:S01]  /*10c0*/  IADD3 R10, PT, PT, R10, 0x8, RZ ;  /* 0x000000080a0a7810 */ /* 0x000fe20007ffe0ff */
[----:B------:R-:W-:Y:S03]  /*10d0*/  BSSY.RECONVERGENT B0, `(.L_x_207) ;  /* 0x000000b000007945 */ /* 0x000fe60003800200 */
[----:B------:R-:W-:Y:S01]  /*10e0*/  ISETP.NE.AND P1, PT, R10, R7, PT ;  /* 0x000000070a00720c */ /* 0x000fe20003f25270 */
[----:B--2---:R-:W-:-:S08]  /*10f0*/  @!P0 DADD R16, R16, -R20 ;  /* 0x0000000010108229 */ /* 0x004fd00000000814 */
[----:B------:R-:W-:-:S07]  /*1100*/  @!P0 DMUL R16, R16, R16 ;  /* 0x0000001010108228 */ /* 0x000fce0000000000 */
[----:B------:R4:W-:Y:S01]  /*1110*/  @!P0 STG.E.64 desc[UR6][R12.64+0x1400], R16 ;  /* 0x001400100c008986 */ /* 0x0009e2000c101b06 */
[----:B------:R-:W-:-:S13]  /*1120*/  ISETP.GE.AND P0, PT, R11, R6, PT ;  /* 0x000000060b00720c */ /* 0x000fda0003f06270 */
[----:B----4-:R-:W-:Y:S05]  /*1130*/  @P0 BRA `(.L_x_208) ;  /* 0x0000000000100947 */ /* 0x010fea0003800000 */
[----:B------:R-:W0:Y:S02]  /*1140*/  LDG.E.64 R8, desc[UR6][R8.64+0x1800] ;  /* 0x0018000608087981 */ /* 0x000e24000c1e1b00 */
[----:B0-----:R-:W-:-:S08]  /*1150*/  DADD R14, R8, -UR4 ;  /* 0x80000004080e7e29 */ /* 0x001fd00008000000 */
[----:B------:R-:W-:-:S07]  /*1160*/  DMUL R14, R14, R14 ;  /* 0x0000000e0e0e7228 */ /* 0x000fce0000000000 */
[----:B------:R1:W-:Y:S04]  /*1170*/  STG.E.64 desc[UR6][R12.64+0x1800], R14 ;  /* 0x0018000e0c007986 */ /* 0x0003e8000c101b06 */
.L_x_208:
[----:B0-----:R-:W-:Y:S05]  /*1180*/  BSYNC.RECONVERGENT B0 ;  /* 0x0000000000007941 */ /* 0x001fea0003800200 */
.L_x_207:
[----:B------:R-:W-:Y:S05]  /*1190*/  @P1 BRA `(.L_x_209) ;  /* 0xfffffff800fc1947 */ /* 0x000fea000383ffff */
.L_x_206:
[----:B------:R-:W-:-:S13]  /*11a0*/  ISETP.NE.AND P0, PT, R22, RZ, PT ;  /* 0x000000ff1600720c */ /* 0x000fda0003f05270 */
[----:B------:R-:W-:Y:S05]  /*11b0*/  @!P0 EXIT ;  /* 0x000000000000894d */ /* 0x000fea0003800000 */
[----:B------:R-:W0:Y:S01]  /*11c0*/  LDC R8, c[0x0][0x384] ;  /* 0x0000e100ff087b82 */ /* 0x000e220000000800 */
[----:B------:R-:W-:Y:S02]  /*11d0*/  ISETP.GE.U32.AND P1, PT, R22, 0x4, PT ;  /* 0x000000041600780c */ /* 0x000fe40003f26070 */
[----:B0-----:R-:W-:-:S04]  /*11e0*/  LOP3.LUT R10, R8, 0x3, RZ, 0xc0, !PT ;  /* 0x00000003080a7812 */ /* 0x001fc800078ec0ff */
[----:B------:R-:W-:-:S07]  /*11f0*/  ISETP.NE.AND P0, PT, R10, RZ, PT ;  /* 0x000000ff0a00720c */ /* 0x000fce0003f05270 */
[----:B------:R-:W-:Y:S06]  /*1200*/  @!P1 BRA `(.L_x_210) ;  /* 0x0000000000949947 */ /* 0x000fec0003800000 */
[----:B------:R-:W-:-:S05]  /*1210*/  IMAD R9, R7, 0x80, R0 ;  /* 0x0000008007097824 */ /* 0x000fca00078e0200 */
[----:B------:R-:W-:-:S13]  /*1220*/  ISETP.GE.AND P2, PT, R9, R6, PT ;  /* 0x000000060900720c */ /* 0x000fda0003f46270 */
[C---:B-1----:R-:W-:Y:S01]  /*1230*/  @!P2 IMAD.WIDE R12, R9.reuse, 0x8, R2 ;  /* 0x00000008090ca825 */ /* 0x042fe200078e0202 */
[----:B------:R-:W0:Y:S05]  /*1240*/  @!P2 LDC.64 R14, c[0x0][0x388] ;  /* 0x0000e200ff0eab82 */ /* 0x000e2a0000000a00 */
[----:B------:R-:W0:Y:S01]  /*1250*/  @!P2 LDG.E.64 R12, desc[UR6][R12.64] ;  /* 0x000000060c0ca981 */ /* 0x000e22000c1e1b00 */
[C---:B------:R-:W-:Y:S02]  /*1260*/  VIADD R11, R9.reuse, 0x80 ;  /* 0x00000080090b7836 */ /* 0x040fe40000000000 */
        /* <DEDUP_REMOVED lines=8> */
[----:B------:R-:W-:Y:S01]  /*12f0*/  IADD3 R13, PT, PT, R9, 0x100, RZ ;  /* 0x00000100090d7810 */ /* 0x000fe20007ffe0ff */
[----:B------:R-:W-:-:S03]  /*1300*/  @!P1 IMAD.WIDE R22, R11, 0x8, R4 ;  /* 0x000000080b169825 */ /* 0x000fc600078e0204 */
[----:B------:R-:W-:-:S13]  /*1310*/  ISETP.GE.AND P2, PT, R13, R6, PT ;  /* 0x000000060d00720c */ /* 0x000fda0003f46270 */
[----:B------:R-:W-:Y:S01]  /*1320*/  @!P2 IMAD.WIDE R24, R13, 0x8, R2 ;  /* 0x000000080d18a825 */ /* 0x000fe200078e0202 */
[----:B0-----:R-:W0:Y:S01]  /*1330*/  @!P2 LDC.64 R14, c[0x0][0x388] ;  /* 0x0000e200ff0eab82 */ /* 0x001e220000000a00 */
[----:B-1----:R-:W-:-:S08]  /*1340*/  @!P1 DADD R20, R18, -R20 ;  /* 0x0000000012149229 */ /* 0x002fd00000000814 */
[----:B------:R-:W-:-:S07]  /*1350*/  @!P1 DMUL R20, R20, R20 ;  /* 0x0000001414149228 */ /* 0x000fce0000000000 */
[----:B------:R1:W-:Y:S04]  /*1360*/  @!P1 STG.E.64 desc[UR6][R22.64], R20 ;  /* 0x0000001416009986 */ /* 0x0003e8000c101b06 */
[----:B------:R-:W0:Y:S01]  /*1370*/  @!P2 LDG.E.64 R24, desc[UR6][R24.64] ;  /* 0x000000061818a981 */ /* 0x000e22000c1e1b00 */
[----:B------:R-:W-:Y:S02]  /*1380*/  VIADD R9, R9, 0x180 ;  /* 0x0000018009097836 */ /* 0x000fe40000000000 */
[----:B------:R-:W-:-:S03]  /*1390*/  @!P2 IMAD.WIDE R12, R13, 0x8, R4 ;  /* 0x000000080d0ca825 */ /* 0x000fc600078e0204 */
[----:B------:R-:W-:-:S13]  /*13a0*/  ISETP.GE.AND P1, PT, R9, R6, PT ;  /* 0x000000060900720c */ /* 0x000fda0003f26270 */
[----:B------:R-:W-:Y:S01]  /*13b0*/  @!P1 IMAD.WIDE R16, R9, 0x8, R2 ;  /* 0x0000000809109825 */ /* 0x000fe200078e0202 */
[----:B------:R-:W2:Y:S01]  /*13c0*/  @!P1 LDC.64 R18, c[0x0][0x388] ;  /* 0x0000e200ff129b82 */ /* 0x000ea20000000a00 */
[----:B0-----:R-:W-:-:S08]  /*13d0*/  @!P2 DADD R14, R24, -R14 ;  /* 0x00000000180ea229 */ /* 0x001fd0000000080e */
[----:B------:R-:W-:-:S07]  /*13e0*/  @!P2 DMUL R14, R14, R14 ;  /* 0x0000000e0e0ea228 */ /* 0x000fce0000000000 */
[----:B------:R0:W-:Y:S04]  /*13f0*/  @!P2 STG.E.64 desc[UR6][R12.64], R14 ;  /* 0x0000000e0c00a986 */ /* 0x0001e8000c101b06 */
[----:B------:R-:W2:Y:S01]  /*1400*/  @!P1 LDG.E.64 R16, desc[UR6][R16.64] ;  /* 0x0000000610109981 */ /* 0x000ea2000c1e1b00 */
[----:B-1----:R-:W-:Y:S01]  /*1410*/  @!P1 IMAD.WIDE R20, R9, 0x8, R4 ;  /* 0x0000000809149825 */ /* 0x002fe200078e0204 */
[----:B------:R-:W-:Y:S01]  /*1420*/  IADD3 R7, PT, PT, R7, 0x4, RZ ;  /* 0x0000000407077810 */ /* 0x000fe20007ffe0ff */
[----:B--2---:R-:W-:-:S08]  /*1430*/  @!P1 DADD R18, R16, -R18 ;  /* 0x0000000010129229 */ /* 0x004fd00000000812 */
[----:B------:R-:W-:-:S07]  /*1440*/  @!P1 DMUL R18, R18, R18 ;  /* 0x0000001212129228 */ /* 0x000fce0000000000 */
[----:B------:R0:W-:Y:S04]  /*1450*/  @!P1 STG.E.64 desc[UR6][R20.64], R18 ;  /* 0x0000001214009986 */ /* 0x0001e8000c101b06 */
.L_x_210:
[----:B------:R-:W-:Y:S05]  /*1460*/  @!P0 EXIT ;  /* 0x000000000000894d */ /* 0x000fea0003800000 */
[----:B------:R-:W-:Y:S02]  /*1470*/  ISETP.NE.AND P1, PT, R10, 0x1, PT ;  /* 0x000000010a00780c */ /* 0x000fe40003f25270 */
[----:B------:R-:W-:-:S04]  /*1480*/  LOP3.LUT R8, R8, 0x1, RZ, 0xc0, !PT ;  /* 0x0000000108087812 */ /* 0x000fc800078ec0ff */
[----:B------:R-:W-:-:S07]  /*1490*/  ISETP.NE.U32.AND P0, PT, R8, 0x1, PT ;  /* 0x000000010800780c */ /* 0x000fce0003f05070 */
[----:B------:R-:W-:Y:S06]  /*14a0*/  @!P1 BRA `(.L_x_211) ;  /* 0x00000000004c9947 */ /* 0x000fec0003800000 */
[----:B01----:R-:W-:-:S05]  /*14b0*/  IMAD R13, R7, 0x80, R0 ;  /* 0x00000080070d7824 */ /* 0x003fca00078e0200 */
        /* <DEDUP_REMOVED lines=18> */
.L_x_211:
[----:B------:R-:W-:Y:S05]  /*15e0*/  @P0 EXIT ;  /* 0x000000000000094d */ /* 0x000fea0003800000 */
[----:B--2---:R-:W-:-:S04]  /*15f0*/  LEA R9, R7, R0, 0x7 ;  /* 0x0000000007097211 */ /* 0x004fc800078e38ff */
[----:B------:R-:W-:-:S13]  /*1600*/  ISETP.GE.AND P0, PT, R9, R6, PT ;  /* 0x000000060900720c */ /* 0x000fda0003f06270 */
[----:B------:R-:W-:Y:S05]  /*1610*/  @P0 EXIT ;  /* 0x000000000000094d */ /* 0x000fea0003800000 */
[C---:B------:R-:W-:Y:S01]  /*1620*/  IMAD.WIDE R2, R9.reuse, 0x8, R2 ;  /* 0x0000000809027825 */ /* 0x040fe200078e0202 */
[----:B------:R-:W2:Y:S05]  /*1630*/  LDCU.64 UR4, c[0x0][0x388] ;  /* 0x00007100ff0477ac */ /* 0x000eaa0008000a00 */
[----:B------:R-:W2:Y:S01]  /*1640*/  LDG.E.64 R2, desc[UR6][R2.64] ;  /* 0x0000000602027981 */ /* 0x000ea2000c1e1b00 */
[----:B------:R-:W-:Y:S01]  /*1650*/  IMAD.WIDE R4, R9, 0x8, R4 ;  /* 0x0000000809047825 */ /* 0x000fe200078e0204 */
[----:B--2---:R-:W-:-:S08]  /*1660*/  DADD R6, R2, -UR4 ;  /* 0x8000000402067e29 */ /* 0x004fd00008000000 */
[----:B------:R-:W-:-:S07]  /*1670*/  DMUL R6, R6, R6 ;  /* 0x0000000606067228 */ /* 0x000fce0000000000 */
[----:B------:R-:W-:Y:S01]  /*1680*/  STG.E.64 desc[UR6][R4.64], R6 ;  /* 0x0000000604007986 */ /* 0x000fe2000c101b06 */
[----:B------:R-:W-:Y:S05]  /*1690*/  EXIT ;  /* 0x000000000000794d */ /* 0x000fea0003800000 */
.L_x_212:
        /* <DEDUP_REMOVED lines=14> */
.L_x_441:


//--------------------- .text._ZN3cub18CUB_300001_SM_10006detail9transform16transform_kernelINS2_10policy_hubILb1EN4cuda3std3__45tupleIJN6thrust24THRUST_300001_SM_1000_NS6detail15normal_iteratorINSA_10device_ptrIdEEEESF_EEEE10policy1000El27relative_difference_functorSF_JPdSK_EEEvT0_iT1_T2_DpNS2_10kernel_argIT3_EE --------------------------
	.section	.text._ZN3cub18CUB_300001_SM_10006detail9transform16transform_kernelINS2_10policy_hubILb1EN4cuda3std3__45tupleIJN6thrust24THRUST_300001_SM_1000_NS6detail15normal_iteratorINSA_10device_ptrIdEEEESF_EEEE10policy1000El27relative_difference_functorSF_JPdSK_EEEvT0_iT1_T2_DpNS2_10kernel_argIT3_EE,"ax",@progbits
	.align	128
        .global         _ZN3cub18CUB_300001_SM_10006detail9transform16transform_kernelINS2_10policy_hubILb1EN4cuda3std3__45tupleIJN6thrust24THRUST_300001_SM_1000_NS6detail15normal_iteratorINSA_10device_ptrIdEEEESF_EEEE10policy1000El27relative_difference_functorSF_JPdSK_EEEvT0_iT1_T2_DpNS2_10kernel_argIT3_EE
        .type           _ZN3cub18CUB_300001_SM_10006detail9transform16transform_kernelINS2_10policy_hubILb1EN4cuda3std3__45tupleIJN6thrust24THRUST_300001_SM_1000_NS6detail15normal_iteratorINSA_10device_ptrIdEEEESF_EEEE10policy1000El27relative_difference_functorSF_JPdSK_EEEvT0_iT1_T2_DpNS2_10kernel_argIT3_EE,@function
        .size           _ZN3cub18CUB_300001_SM_10006detail9transform16transform_kernelINS2_10policy_hubILb1EN4cuda3std3__45tupleIJN6thrust24THRUST_300001_SM_1000_NS6detail15normal_iteratorINSA_10device_ptrIdEEEESF_EEEE10policy1000El27relative_difference_functorSF_JPdSK_EEEvT0_iT1_T2_DpNS2_10kernel_argIT3_EE,(.L_x_432 - _ZN3cub18CUB_300001_SM_10006detail9transform16transform_kernelINS2_10policy_hubILb1EN4cuda3std3__45tupleIJN6thrust24THRUST_300001_SM_1000_NS6detail15normal_iteratorINSA_10device_ptrIdEEEESF_EEEE10policy1000El27relative_difference_functorSF_JPdSK_EEEvT0_iT1_T2_DpNS2_10kernel_argIT3_EE)
        .other          _ZN3cub18CUB_300001_SM_10006detail9transform16transform_kernelINS2_10policy_hubILb1EN4cuda3std3__45tupleIJN6thrust24THRUST_300001_SM_1000_NS6detail15normal_iteratorINSA_10device_ptrIdEEEESF_EEEE10policy1000El27relative_difference_functorSF_JPdSK_EEEvT0_iT1_T2_DpNS2_10kernel_argIT3_EE,@"STO_CUDA_ENTRY STV_DEFAULT"
_ZN3cub18CUB_300001_SM_10006detail9transform16transform_kernelINS2_10policy_hubILb1EN4cuda3std3__45tupleIJN6thrust24THRUST_300001_SM_1000_NS6detail15normal_iteratorINSA_10device_ptrIdEEEESF_EEEE10policy1000El27relative_difference_functorSF_JPdSK_EEEvT0_iT1_T2_DpNS2_10kernel_argIT3_EE:
.text._ZN3cub18CUB_300001_SM_10006detail9transform16transform_kernelINS2_10policy_hubILb1EN4cuda3std3__45tupleIJN6thrust24THRUST_300001_SM_1000_NS6detail15normal_iteratorINSA_10device_ptrIdEEEESF_EEEE10policy1000El27relative_difference_functorSF_JPdSK_EEEvT0_iT1_T2_DpNS2_10kernel_argIT3_EE:
        /* <DEDUP_REMOVED lines=20> */
[----:B------:R-:W0:Y:S01]  /*0140*/  LDCU.64 UR4, c[0x0][0x398] ;  /* 0x00007300ff0477ac */ /* 0x000e220008000a00 */
[C---:B------:R-:W-:Y:S01]  /*0150*/  IMAD.SHL.U32 R10, R4.reuse, 0x8, RZ ;  /* 0x00000008040a7824 */ /* 0x040fe200078e00ff */
[----:B------:R-:W-:Y:S01]  /*0160*/  SHF.L.U64.HI R12, R4, 0x3, R13 ;  /* 0x00000003040c7819 */ /* 0x000fe2000001020d */
[----:B------:R-:W-:Y:S01]  /*0170*/  BSSY.RECONVERGENT B1, `(.L_x_215) ;  /* 0x000000b000017945 */ /* 0x000fe20003800200 */
[----:B------:R-:W-:Y:S02]  /*0180*/  MOV R11, R9 ;  /* 0x00000009000b7202 */ /* 0x000fe40000000f00 */
[----:B0-----:R-:W-:-:S04]  /*0190*/  IADD3 R6, P0, PT, R10, UR4, RZ ;  /* 0x000000040a067c10 */ /* 0x001fc8000ff1e0ff */
[----:B------:R-:W-:-:S03]  /*01a0*/  IADD3.X R7, PT, PT, R12, UR5, RZ, P0, !PT ;  /* 0x000000050c077c10 */ /* 0x000fc600087fe4ff */
[----:B------:R-:W-:-:S07]  /*01b0*/  IMAD.WIDE.U32 R6, R33, 0x80, R6 ;  /* 0x0000008021067825 */ /* 0x000fce00078e0006 */
.L_x_216:
[----:B------:R-:W-:Y:S01]  /*01c0*/  VIADD R11, R11, 0x4000 ;  /* 0x000040000b0b7836 */ /* 0x000fe20000000000 */
[----:B------:R0:W-:Y:S04]  /*01d0*/  CCTL.E.PF2 [R6] ;  /* 0x000000000600798f */ /* 0x0001e80000800100 */
[----:B------:R-:W-:Y:S02]  /*01e0*/  ISETP.GE.AND P0, PT, R11, R8, PT ;  /* 0x000000080b00720c */ /* 0x000fe40003f06270 */
[----:B0-----:R-:W-:-:S05]  /*01f0*/  IADD3 R6, P1, PT, R6, 0x4000, RZ ;  /* 0x0000400006067810 */ /* 0x001fca0007f3e0ff */
[----:B------:R-:W-:-:S06]  /*0200*/  IMAD.X R7, RZ, RZ, R7, P1 ;  /* 0x000000ffff077224 */ /* 0x000fcc00008e0607 */
[----:B------:R-:W-:Y:S05]  /*0210*/  @!P0 BRA `(.L_x_216) ;  /* 0xfffffffc00e88947 */ /* 0x000fea000383ffff */
[----:B------:R-:W-:Y:S05]  /*0220*/  BSYNC.RECONVERGENT B1 ;  /* 0x0000000000017941 */ /* 0x000fea0003800200 */
.L_x_215:
[----:B------:R-:W0:Y:S02]  /*0230*/  LDCU.64 UR4, c[0x0][0x3a8] ;  /* 0x00007500ff0477ac */ /* 0x000e240008000a00 */
[----:B0-----:R-:W-:-:S04]  /*0240*/  IADD3 R6, P0, PT, R10, UR4, RZ ;  /* 0x000000040a067c10 */ /* 0x001fc8000ff1e0ff */
[----:B------:R-:W-:-:S03]  /*0250*/  IADD3.X R7, PT, PT, R12, UR5, RZ, P0, !PT ;  /* 0x000000050c077c10 */ /* 0x000fc600087fe4ff */
[----:B------:R-:W-:-:S07]  /*0260*/  IMAD.WIDE.U32 R6, R33, 0x80, R6 ;  /* 0x0000008021067825 */ /* 0x000fce00078e0006 */
.L_x_217:
[----:B------:R-:W-:Y:S01]  /*0270*/  VIADD R9, R9, 0x4000 ;  /* 0x0000400009097836 */ /* 0x000fe20000000000 */
[----:B------:R0:W-:Y:S04]  /*0280*/  CCTL.E.PF2 [R6] ;  /* 0x000000000600798f */ /* 0x0001e80000800100 */
[----:B------:R-:W-:Y:S02]  /*0290*/  ISETP.GE.AND P0, PT, R9, R8, PT ;  /* 0x000000080900720c */ /* 0x000fe40003f06270 */
[----:B0-----:R-:W-:-:S05]  /*02a0*/  IADD3 R6, P1, PT, R6, 0x4000, RZ ;  /* 0x0000400006067810 */ /* 0x001fca0007f3e0ff */
[----:B------:R-:W-:-:S06]  /*02b0*/  IMAD.X R7, RZ, RZ, R7, P1 ;  /* 0x000000ffff077224 */ /* 0x000fcc00008e0607 */
[----:B------:R-:W-:Y:S05]  /*02c0*/  @!P0 BRA `(.L_x_217) ;  /* 0xfffffffc00e88947 */ /* 0x000fea000383ffff */
.L_x_214:
[----:B------:R-:W-:Y:S05]  /*02d0*/  BSYNC.RECONVERGENT B0 ;  /* 0x0000000000007941 */ /* 0x000fea0003800200 */
.L_x_213:
[----:B------:R-:W0:Y:S01]  /*02e0*/  LDCU.128 UR8, c[0x0][0x390] ;  /* 0x00007200ff0877ac */ /* 0x000e220008000c00 */
[----:B------:R-:W-:Y:S01]  /*02f0*/  ISETP.NE.AND P0, PT, R3, R2, PT ;  /* 0x000000020300720c */ /* 0x000fe20003f05270 */
[C---:B------:R-:W-:Y:S01]  /*0300*/  IMAD.SHL.U32 R7, R4.reuse, 0x8, RZ ;  /* 0x0000000804077824 */ /* 0x040fe200078e00ff */
[----:B------:R-:W-:Y:S01]  /*0310*/  SHF.L.U64.HI R5, R4, 0x3, R13 ;  /* 0x0000000304057819 */ /* 0x000fe2000001020d */
[----:B------:R-:W1:Y:S03]  /*0320*/  LDCU.64 UR6, c[0x0][0x3a8] ;  /* 0x00007500ff0677ac */ /* 0x000e660008000a00 */
[----:B------:R-:W-:Y:S01]  /*0330*/  R2UR UR14, R7 ;  /* 0x00000000070e72ca */ /* 0x000fe200000e0000 */
[----:B------:R-:W2:Y:S01]  /*0340*/  LDCU.64 UR12, c[0x0][0x358] ;  /* 0x00006b00ff0c77ac */ /* 0x000ea20008000a00 */
[----:B------:R-:W-:Y:S02]  /*0350*/  R2UR UR15, R5 ;  /* 0x00000000050f72ca */ /* 0x000fe400000e0000 */
[----:B0-----:R-:W-:-:S02]  /*0360*/  IADD3 R8, P2, PT, R7, UR10, RZ ;  /* 0x0000000a07087c10 */ /* 0x001fc4000ff5e0ff */
[C---:B------:R-:W-:Y:S02]  /*0370*/  IADD3 R4, P1, PT, R7.reuse, UR8, RZ ;  /* 0x0000000807047c10 */ /* 0x040fe4000ff3e0ff */
[----:B-1----:R-:W-:Y:S02]  /*0380*/  IADD3 R6, P3, PT, R7, UR6, RZ ;  /* 0x0000000607067c10 */ /* 0x002fe4000ff7e0ff */
[C---:B------:R-:W-:Y:S02]  /*0390*/  IADD3.X R9, PT, PT, R5.reuse, UR11, RZ, P2, !PT ;  /* 0x0000000b05097c10 */ /* 0x040fe400097fe4ff */
[C---:B------:R-:W-:Y:S02]  /*03a0*/  IADD3.X R7, PT, PT, R5.reuse, UR7, RZ, P3, !PT ;  /* 0x0000000705077c10 */ /* 0x040fe40009ffe4ff */
[----:B------:R-:W-:Y:S01]  /*03b0*/  IADD3.X R5, PT, PT, R5, UR9, RZ, P1, !PT ;  /* 0x0000000905057c10 */ /* 0x000fe20008ffe4ff */
[----:B--2---:R-:W-:Y:S06]  /*03c0*/  @!P0 BRA `(.L_x_218) ;  /* 0x0000001c00e08947 */ /* 0x004fec0003800000 */
[----:B------:R-:W-:-:S13]  /*03d0*/  ISETP.GE.AND P0, PT, R0, 0x1, PT ;  /* 0x000000010000780c */ /* 0x000fda0003f06270 */
[----:B------:R-:W-:Y:S05]  /*03e0*/  @!P0 EXIT ;  /* 0x000000000000894d */ /* 0x000fea0003800000 */
[C---:B------:R-:W-:Y:S01]  /*03f0*/  ISETP.GE.U32.AND P0, PT, R0.reuse, 0x8, PT ;  /* 0x000000080000780c */ /* 0x040fe20003f06070 */
[----:B------:R-:W-:Y:S01]  /*0400*/  HFMA2 R32, -RZ, RZ, 0, 0 ;  /* 0x00000000ff207431 */ /* 0x000fe200000001ff */
[----:B------:R-:W-:-:S11]  /*0410*/  LOP3.LUT R34, R0, 0x7, RZ, 0xc0, !PT ;  /* 0x0000000700227812 */ /* 0x000fd600078ec0ff */
[----:B------:R-:W-:Y:S05]  /*0420*/  @!P0 BRA `(.L_x_219) ;  /* 0x0000000c00f08947 */ /* 0x000fea0003800000 */
[----:B------:R-:W-:Y:S01]  /*0430*/  LOP3.LUT R32, R0, 0x7ffffff8, RZ, 0xc0, !PT ;  /* 0x7ffffff800207812 */ /* 0x000fe200078ec0ff */
[----:B------:R-:W-:-:S06]  /*0440*/  UMOV UR4, URZ ;  /* 0x000000ff00047c82 */ /* 0x000fcc0008000000 */
.L_x_252:
[----:B------:R-:W-:Y:S01]  /*0450*/  IMAD.U32 R0, RZ, RZ, UR4 ;  /* 0x00000004ff007e24 */ /* 0x000fe2000f8e00ff */
[----:B------:R-:W-:Y:S01]  /*0460*/  UIADD3 UR4, UPT, UPT, UR4, 0x8, URZ ;  /* 0x0000000804047890 */ /* 0x000fe2000fffe0ff */
[----:B------:R-:W-:Y:S02]  /*0470*/  BSSY.RECONVERGENT B1, `(.L_x_220) ;  /* 0x0000021000017945 */ /* 0x000fe40003800200 */
[----:B------:R-:W-:-:S03]  /*0480*/  IMAD R3, R0, 0x80, R33 ;  /* 0x0000008000037824 */ /* 0x000fc600078e0221 */
[----:B------:R-:W-:Y:S02]  /*0490*/  ISETP.NE.AND P1, PT, R32, UR4, PT ;  /* 0x0000000420007c0c */ /* 0x000fe4000bf25270 */
[----:B------:R-:W-:-:S13]  /*04a0*/  ISETP.GE.AND P0, PT, R3, R2, PT ;  /* 0x000000020300720c */ /* 0x000fda0003f06270 */
[----:B01234-:R-:W-:Y:S05]  /*04b0*/  @P0 BRA `(.L_x_221) ;  /* 0x0000000000700947 */ /* 0x01ffea0003800000 */
[----:B------:R-:W-:-:S06]  /*04c0*/  IMAD.WIDE.U32 R10, R3, 0x8, R8 ;  /* 0x00000008030a7825 */ /* 0x000fcc00078e0008 */
[----:B------:R-:W2:Y:S01]  /*04d0*/  LDG.E.64 R10, desc[UR12][R10.64] ;  /* 0x0000000c0a0a7981 */ /* 0x000ea2000c1e1b00 */
[----:B------:R-:W-:-:S06]  /*04e0*/  IMAD.WIDE.U32 R14, R3, 0x8, R6 ;  /* 0x00000008030e7825 */ /* 0x000fcc00078e0006 */
[----:B------:R-:W3:Y:S01]  /*04f0*/  LDG.E.64 R14, desc[UR12][R14.64] ;  /* 0x0000000c0e0e7981 */ /* 0x000ee2000c1e1b00 */
[----:B------:R-:W-:Y:S01]  /*0500*/  IMAD.MOV.U32 R12, RZ, RZ, 0x1 ;  /* 0x00000001ff0c7424 */ /* 0x000fe200078e00ff */
[----:B------:R-:W-:Y:S01]  /*0510*/  BSSY.RECONVERGENT B2, `(.L_x_222) ;  /* 0x0000013000027945 */ /* 0x000fe20003800200 */
[----:B--2---:R-:W0:Y:S01]  /*0520*/  MUFU.RCP64H R13, R11 ;  /* 0x0000000b000d7308 */ /* 0x004e220000001800 */
[----:B---3--:R-:W-:-:S03]  /*0530*/  FSETP.GEU.AND P2, PT, |R15|, 6.5827683646048100446e-37, PT ;  /* 0x036000000f00780b */ /* 0x008fc60003f4e200 */
[----:B0-----:R-:W-:-:S08]  /*0540*/  DFMA R16, -R10, R12, 1 ;  /* 0x3ff000000a10742b */ /* 0x001fd0000000010c */
[----:B------:R-:W-:-:S08]  /*0550*/  DFMA R16, R16, R16, R16 ;  /* 0x000000101010722b */ /* 0x000fd00000000010 */
[----:B------:R-:W-:-:S08]  /*0560*/  DFMA R16, R12, R16, R12 ;  /* 0x000000100c10722b */ /* 0x000fd0000000000c */
[----:B------:R-:W-:-:S08]  /*0570*/  DFMA R12, -R10, R16, 1 ;  /* 0x3ff000000a0c742b */ /* 0x000fd00000000110 */
[----:B------:R-:W-:-:S08]  /*0580*/  DFMA R12, R16, R12, R16 ;  /* 0x0000000c100c722b */ /* 0x000fd00000000010 */
[----:B------:R-:W-:-:S08]  /*0590*/  DMUL R16, R14, R12 ;  /* 0x0000000c0e107228 */ /* 0x000fd00000000000 */
[----:B------:R-:W-:-:S08]  /*05a0*/  DFMA R18, -R10, R16, R14 ;  /* 0x000000100a12722b */ /* 0x000fd0000000010e */
[----:B------:R-:W-:-:S10]  /*05b0*/  DFMA R12, R12, R18, R16 ;  /* 0x000000120c0c722b */ /* 0x000fd40000000010 */
[----:B------:R-:W-:-:S05]  /*05c0*/  FFMA R0, RZ, R11, R13 ;  /* 0x0000000bff007223 */ /* 0x000fca000000000d */
[----:B------:R-:W-:-:S13]  /*05d0*/  FSETP.GT.AND P0, PT, |R0|, 1.469367938527859385e-39, PT ;  /* 0x001000000000780b */ /* 0x000fda0003f04200 */
[----:B------:R-:W-:Y:S05]  /*05e0*/  @P0 BRA P2, `(.L_x_223) ;  /* 0x0000000000140947 */ /* 0x000fea0001000000 */
[----:B------:R-:W-:Y:S01]  /*05f0*/  IMAD.MOV.U32 R17, RZ, RZ, R14 ;  /* 0x000000ffff117224 */ /* 0x000fe200078e000e */
[----:B------:R-:W-:Y:S01]  /*0600*/  MOV R13, R11 ;  /* 0x0000000b000d7202 */ /* 0x000fe20000000f00 */
[----:B------:R-:W-:Y:S01]  /*0610*/  IMAD.MOV.U32 R16, RZ, RZ, R15 ;  /* 0x000000ffff107224 */ /* 0x000fe200078e000f */
[----:B------:R-:W-:-:S07]  /*0620*/  MOV R0, 0x640 ;  /* 0x0000064000007802 */ /* 0x000fce0000000f00 */
[----:B------:R-:W-:Y:S05]  /*0630*/  CALL.REL.NOINC `($__internal_0_$__cuda_sm20_div_rn_f64_full) ;  /* 0x0000003800447944 */ /* 0x000fea0003c00000 */
.L_x_223:
[----:B------:R-:W-:Y:S05]  /*0640*/  BSYNC.RECONVERGENT B2 ;  /* 0x0000000000027941 */ /* 0x000fea0003800200 */
.L_x_222:
[----:B------:R-:W-:Y:S01]  /*0650*/  DADD R12, R12, -1 ;  /* 0xbff000000c0c7429 */ /* 0x000fe20000000000 */
[----:B------:R-:W-:-:S06]  /*0660*/  IMAD.WIDE.U32 R10, R3, 0x8, R4 ;  /* 0x00000008030a7825 */ /* 0x000fcc00078e0004 */
[----:B------:R0:W-:Y:S04]  /*0670*/  STG.E.64 desc[UR12][R10.64], R12 ;  /* 0x0000000c0a007986 */ /* 0x0001e8000c101b0c */
.L_x_221:
[----:B------:R-:W-:Y:S05]  /*0680*/  BSYNC.RECONVERGENT B1 ;  /* 0x0000000000017941 */ /* 0x000fea0003800200 */
.L_x_220:
[----:B------:R-:W-:Y:S01]  /*0690*/  VIADD R27, R3, 0x80 ;  /* 0x00000080031b7836 */ /* 0x000fe20000000000 */
[----:B------:R-:W-:Y:S03]  /*06a0*/  BSSY.RECONVERGENT B1, `(.L_x_224) ;  /* 0x000001f000017945 */ /* 0x000fe60003800200 */
[C---:B------:R-:W-:Y:S01]  /*06b0*/  IMAD.WIDE R22, R27.reuse, 0x8, R8 ;  /* 0x000000081b167825 */ /* 0x040fe200078e0208 */
[----:B------:R-:W-:-:S03]  /*06c0*/  ISETP.GE.AND P0, PT, R27, R2, PT ;  /* 0x000000021b00720c */ /* 0x000fc60003f06270 */
[----:B------:R-:W-:-:S04]  /*06d0*/  IMAD.WIDE R24, R27, 0x8, R6 ;  /* 0x000000081b187825 */ /* 0x000fc800078e0206 */
[----:B------:R-:W-:-:S06]  /*06e0*/  IMAD.WIDE R26, R27, 0x8, R4 ;  /* 0x000000081b1a7825 */ /* 0x000fcc00078e0204 */
[----:B------:R-:W-:Y:S05]  /*06f0*/  @P0 BRA `(.L_x_225) ;  /* 0x0000000000640947 */ /* 0x000fea0003800000 */
[----:B0-----:R-:W2:Y:S04]  /*0700*/  LDG.E.64 R10, desc[UR12][R22.64] ;  /* 0x0000000c160a7981 */ /* 0x001ea8000c1e1b00 */
        /* <DEDUP_REMOVED lines=21> */
.L_x_227:
[----:B------:R-:W-:Y:S05]  /*0860*/  BSYNC.RECONVERGENT B2 ;  /* 0x0000000000027941 */ /* 0x000fea0003800200 */
.L_x_226:
[----:B------:R-:W-:-:S07]  /*0870*/  DADD R12, R12, -1 ;  /* 0xbff000000c0c7429 */ /* 0x000fce0000000000 */
[----:B------:R1:W-:Y:S04]  /*0880*/  STG.E.64 desc[UR12][R26.64], R12 ;  /* 0x0000000c1a007986 */ /* 0x0003e8000c101b0c */
.L_x_225:
[----:B------:R-:W-:Y:S05]  /*0890*/  BSYNC.RECONVERGENT B1 ;  /* 0x0000000000017941 */ /* 0x000fea0003800200 */
.L_x_224:
[----:B0-----:R-:W-:Y:S01]  /*08a0*/  VIADD R11, R3, 0x100 ;  /* 0x00000100030b7836 */ /* 0x001fe20000000000 */
[----:B------:R-:W-:Y:S04]  /*08b0*/  BSSY.RECONVERGENT B1, `(.L_x_228) ;  /* 0x000001c000017945 */ /* 0x000fe80003800200 */
[----:B------:R-:W-:-:S13]  /*08c0*/  ISETP.GE.AND P0, PT, R11, R2, PT ;  /* 0x000000020b00720c */ /* 0x000fda0003f06270 */
[----:B------:R-:W-:Y:S05]  /*08d0*/  @P0 BRA `(.L_x_229) ;  /* 0x0000000000640947 */ /* 0x000fea0003800000 */
[----:B------:R-:W2:Y:S04]  /*08e0*/  LDG.E.64 R10, desc[UR12][R22.64+0x400] ;  /* 0x0004000c160a7981 */ /* 0x000ea8000c1e1b00 */
[----:B------:R-:W3:Y:S01]  /*08f0*/  LDG.E.64 R14, desc[UR12][R24.64+0x400] ;  /* 0x0004000c180e7981 */ /* 0x000ee2000c1e1b00 */
[----:B-1----:R-:W-:Y:S01]  /*0900*/  IMAD.MOV.U32 R12, RZ, RZ, 0x1 ;  /* 0x00000001ff0c7424 */ /* 0x002fe200078e00ff */
        /* <DEDUP_REMOVED lines=19> */
.L_x_231:
[----:B------:R-:W-:Y:S05]  /*0a40*/  BSYNC.RECONVERGENT B2 ;  /* 0x0000000000027941 */ /* 0x000fea0003800200 */
.L_x_230:
[----:B------:R-:W-:-:S07]  /*0a50*/  DADD R12, R12, -1 ;  /* 0xbff000000c0c7429 */ /* 0x000fce0000000000 */
[----:B------:R0:W-:Y:S04]  /*0a60*/  STG.E.64 desc[UR12][R26.64+0x400], R12 ;  /* 0x0004000c1a007986 */ /* 0x0001e8000c101b0c */
.L_x_229:
[----:B------:R-:W-:Y:S05]  /*0a70*/  BSYNC.RECONVERGENT B1 ;  /* 0x0000000000017941 */ /* 0x000fea0003800200 */
.L_x_228:
[----:B------:R-:W-:Y:S01]  /*0a80*/  VIADD R11, R3, 0x180 ;  /* 0x00000180030b7836 */ /* 0x000fe20000000000 */
[----:B------:R-:W-:Y:S04]  /*0a90*/  BSSY.RECONVERGENT B1, `(.L_x_232) ;  /* 0x000001c000017945 */ /* 0x000fe80003800200 */
[----:B------:R-:W-:-:S13]  /*0aa0*/  ISETP.GE.AND P0, PT, R11, R2, PT ;  /* 0x000000020b00720c */ /* 0x000fda0003f06270 */
[----:B------:R-:W-:Y:S05]  /*0ab0*/  @P0 BRA `(.L_x_233) ;  /* 0x0000000000640947 */ /* 0x000fea0003800000 */
[----:B------:R-:W2:Y:S04]  /*0ac0*/  LDG.E.64 R10, desc[UR12][R22.64+0x800] ;  /* 0x0008000c160a7981 */ /* 0x000ea8000c1e1b00 */
[----:B------:R-:W3:Y:S01]  /*0ad0*/  LDG.E.64 R14, desc[UR12][R24.64+0x800] ;  /* 0x0008000c180e7981 */ /* 0x000ee2000c1e1b00 */
[----:B01----:R-:W-:Y:S01]  /*0ae0*/  IMAD.MOV.U32 R12, RZ, RZ, 0x1 ;  /* 0x00000001ff0c7424 */ /* 0x003fe200078e00ff */
        /* <DEDUP_REMOVED lines=19> */
.L_x_235:
[----:B------:R-:W-:Y:S05]  /*0c20*/  BSYNC.RECONVERGENT B2 ;  /* 0x0000000000027941 */ /* 0x000fea0003800200 */
.L_x_234:
[----:B------:R-:W-:-:S07]  /*0c30*/  DADD R12, R12, -1 ;  /* 0xbff000000c0c7429 */ /* 0x000fce0000000000 */
[----:B------:R2:W-:Y:S04]  /*0c40*/  STG.E.64 desc[UR12][R26.64+0x800], R12 ;  /* 0x0008000c1a007986 */ /* 0x0005e8000c101b0c */
.L_x_233:
[----:B------:R-:W-:Y:S05]  /*0c50*/  BSYNC.RECONVERGENT B1 ;  /* 0x0000000000017941 */ /* 0x000fea0003800200 */
.L_x_232:
[----:B------:R-:W-:Y:S01]  /*0c60*/  VIADD R11, R3, 0x200 ;  /* 0x00000200030b7836 */ /* 0x000fe20000000000 */
[----:B------:R-:W-:Y:S04]  /*0c70*/  BSSY.RECONVERGENT B1, `(.L_x_236) ;  /* 0x000001c000017945 */ /* 0x000fe80003800200 */
[----:B------:R-:W-:-:S13]  /*0c80*/  ISETP.GE.AND P0, PT, R11, R2, PT ;  /* 0x000000020b00720c */ /* 0x000fda0003f06270 */
[----:B------:R-:W-:Y:S05]  /*0c90*/  @P0 BRA `(.L_x_237) ;  /* 0x0000000000640947 */ /* 0x000fea0003800000 */
[----:B------:R-:W3:Y:S04]  /*0ca0*/  LDG.E.64 R10, desc[UR12][R22.64+0xc00] ;  /* 0x000c000c160a7981 */ /* 0x000ee8000c1e1b00 */
[----:B------:R-:W4:Y:S01]  /*0cb0*/  LDG.E.64 R14, desc[UR12][R24.64+0xc00] ;  /* 0x000c000c180e7981 */ /* 0x000f22000c1e1b00 */
[----:B012---:R-:W-:Y:S01]  /*0cc0*/  IMAD.MOV.U32 R12, RZ, RZ, 0x1 ;  /* 0x00000001ff0c7424 */ /* 0x007fe200078e00ff */
[----:B------:R-:W-:Y:S01]  /*0cd0*/  BSSY.RECONVERGENT B2, `(.L_x_238) ;  /* 0x0000013000027945 */ /* 0x000fe20003800200 */
[----:B---3--:R-:W0:Y:S01]  /*0ce0*/  MUFU.RCP64H R13, R11 ;  /* 0x0000000b000d7308 */ /* 0x008e220000001800 */
[----:B----4-:R-:W-:-:S03]  /*0cf0*/  FSETP.GEU.AND P2, PT, |R15|, 6.5827683646048100446e-37, PT ;  /* 0x036000000f00780b */ /* 0x010fc60003f4e200 */
        /* <DEDUP_REMOVED lines=16> */
.L_x_239:
[----:B------:R-:W-:Y:S05]  /*0e00*/  BSYNC.RECONVERGENT B2 ;  /* 0x0000000000027941 */ /* 0x000fea0003800200 */
.L_x_238:
[----:B------:R-:W-:-:S07]  /*0e10*/  DADD R12, R12, -1 ;  /* 0xbff000000c0c7429 */ /* 0x000fce0000000000 */
[----:B------:R3:W-:Y:S04]  /*0e20*/  STG.E.64 desc[UR12][R26.64+0xc00], R12 ;  /* 0x000c000c1a007986 */ /* 0x0007e8000c101b0c */
.L_x_237:
[----:B------:R-:W-:Y:S05]  /*0e30*/  BSYNC.RECONVERGENT B1 ;  /* 0x0000000000017941 */ /* 0x000fea0003800200 */
.L_x_236:
[----:B------:R-:W-:Y:S01]  /*0e40*/  VIADD R11, R3, 0x280 ;  /* 0x00000280030b7836 */ /* 0x000fe20000000000 */
[----:B------:R-:W-:Y:S04]  /*0e50*/  BSSY.RECONVERGENT B1, `(.L_x_240) ;  /* 0x000001c000017945 */ /* 0x000fe80003800200 */
[----:B------:R-:W-:-:S13]  /*0e60*/  ISETP.GE.AND P0, PT, R11, R2, PT ;  /* 0x000000020b00720c */ /* 0x000fda0003f06270 */
[----:B------:R-:W-:Y:S05]  /*0e70*/  @P0 BRA `(.L_x_241) ;  /* 0x0000000000640947 */ /* 0x000fea0003800000 */
[----:B------:R-:W4:Y:S04]  /*0e80*/  LDG.E.64 R10, desc[UR12][R22.64+0x1000] ;  /* 0x0010000c160a7981 */ /* 0x000f28000c1e1b00 */
[----:B------:R-:W5:Y:S01]  /*0e90*/  LDG.E.64 R14, desc[UR12][R24.64+0x1000] ;  /* 0x0010000c180e7981 */ /* 0x000f62000c1e1b00 */
[----:B0123--:R-:W-:Y:S01]  /*0ea0*/  IMAD.MOV.U32 R12, RZ, RZ, 0x1 ;  /* 0x00000001ff0c7424 */ /* 0x00ffe200078e00ff */
[----:B------:R-:W-:Y:S01]  /*0eb0*/  BSSY.RECONVERGENT B2, `(.L_x_242) ;  /* 0x0000013000027945 */ /* 0x000fe20003800200 */
[----:B----4-:R-:W0:Y:S01]  /*0ec0*/  MUFU.RCP64H R13, R11 ;  /* 0x0000000b000d7308 */ /* 0x010e220000001800 */
[----:B-----5:R-:W-:-:S03]  /*0ed0*/  FSETP.GEU.AND P2, PT, |R15|, 6.5827683646048100446e-37, PT ;  /* 0x036000000f00780b */ /* 0x020fc60003f4e200 */
        /* <DEDUP_REMOVED lines=16> */
.L_x_243:
[----:B------:R-:W-:Y:S05]  /*0fe0*/  BSYNC.RECONVERGENT B2 ;  /* 0x0000000000027941 */ /* 0x000fea0003800200 */
.L_x_242:
[----:B------:R-:W-:-:S07]  /*0ff0*/  DADD R12, R12, -1 ;  /* 0xbff000000c0c7429 */ /* 0x000fce0000000000 */
[----:B------:R4:W-:Y:S04]  /*1000*/  STG.E.64 desc[UR12][R26.64+0x1000], R12 ;  /* 0x0010000c1a007986 */ /* 0x0009e8000c101b0c */
.L_x_241:
[----:B------:R-:W-:Y:S05]  /*1010*/  BSYNC.RECONVERGENT B1 ;  /* 0x0000000000017941 */ /* 0x000fea0003800200 */
.L_x_240:
[----:B------:R-:W-:Y:S01]  /*1020*/  VIADD R11, R3, 0x300 ;  /* 0x00000300030b7836 */ /* 0x000fe20000000000 */
[----:B------:R-:W-:Y:S04]  /*1030*/  BSSY.RECONVERGENT B1, `(.L_x_244) ;  /* 0x000001c000017945 */ /* 0x000fe80003800200 */
[----:B------:R-:W-:-:S13]  /*1040*/  ISETP.GE.AND P0, PT, R11, R2, PT ;  /* 0x000000020b00720c */ /* 0x000fda0003f06270 */
[----:B------:R-:W-:Y:S05]  /*1050*/  @P0 BRA `(.L_x_245) ;  /* 0x0000000000640947 */ /* 0x000fea0003800000 */
[----:B------:R-:W5:Y:S04]  /*1060*/  LDG.E.64 R10, desc[UR12][R22.64+0x1400] ;  /* 0x0014000c160a7981 */ /* 0x000f68000c1e1b00 */
[----:B------:R-:W5:Y:S01]  /*1070*/  LDG.E.64 R14, desc[UR12][R24.64+0x1400] ;  /* 0x0014000c180e7981 */ /* 0x000f62000c1e1b00 */
[----:B01234-:R-:W-:Y:S01]  /*1080*/  IMAD.MOV.U32 R12, RZ, RZ, 0x1 ;  /* 0x00000001ff0c7424 */ /* 0x01ffe200078e00ff */
[----:B------:R-:W-:Y:S01]  /*1090*/  BSSY.RECONVERGENT B2, `(.L_x_246) ;  /* 0x0000013000027945 */ /* 0x000fe20003800200 */
[----:B-----5:R-:W0:Y:S01]  /*10a0*/  MUFU.RCP64H R13, R11 ;  /* 0x0000000b000d7308 */ /* 0x020e220000001800 */
[----:B------:R-:W-:-:S03]  /*10b0*/  FSETP.GEU.AND P2, PT, |R15|, 6.5827683646048100446e-37, PT ;  /* 0x036000000f00780b */ /* 0x000fc60003f4e200 */
        /* <DEDUP_REMOVED lines=16> */
.L_x_247:
[----:B------:R-:W-:Y:S05]  /*11c0*/  BSYNC.RECONVERGENT B2 ;  /* 0x0000000000027941 */ /* 0x000fea0003800200 */
.L_x_246:
[----:B------:R-:W-:-:S07]  /*11d0*/  DADD R12, R12, -1 ;  /* 0xbff000000c0c7429 */ /* 0x000fce0000000000 */
[----:B------:R0:W-:Y:S04]  /*11e0*/  STG.E.64 desc[UR12][R26.64+0x1400], R12 ;  /* 0x0014000c1a007986 */ /* 0x0001e8000c101b0c */
.L_x_245:
[----:B------:R-:W-:Y:S05]  /*11f0*/  BSYNC.RECONVERGENT B1 ;  /* 0x0000000000017941 */ /* 0x000fea0003800200 */
.L_x_244:
        /* <DEDUP_REMOVED lines=26> */
.L_x_251:
[----:B------:R-:W-:Y:S05]  /*13a0*/  BSYNC.RECONVERGENT B2 ;  /* 0x0000000000027941 */ /* 0x000fea0003800200 */
.L_x_250:
[----:B------:R-:W-:-:S07]  /*13b0*/  DADD R12, R12, -1 ;  /* 0xbff000000c0c7429 */ /* 0x000fce0000000000 */
[----:B------:R0:W-:Y:S04]  /*13c0*/  STG.E.64 desc[UR12][R26.64+0x1800], R12 ;  /* 0x0018000c1a007986 */ /* 0x0001e8000c101b0c */
.L_x_249:
[----:B------:R-:W-:Y:S05]  /*13d0*/  BSYNC.RECONVERGENT B1 ;  /* 0x0000000000017941 */ /* 0x000fea0003800200 */
.L_x_248:
[----:B------:R-:W-:Y:S05]  /*13e0*/  @P1 BRA `(.L_x_252) ;  /* 0xfffffff000181947 */ /* 0x000fea000383ffff */
.L_x_219:
[----:B------:R-:W-:-:S13]  /*13f0*/  ISETP.NE.AND P0, PT, R34, RZ, PT ;  /* 0x000000ff2200720c */ /* 0x000fda0003f05270 */
[----:B------:R-:W-:Y:S05]  /*1400*/  @!P0 EXIT ;  /* 0x000000000000894d */ /* 0x000fea0003800000 */
[----:B------:R-:W5:Y:S01]  /*1410*/  LDCU UR4, c[0x0][0x388] ;  /* 0x00007100ff0477ac */ /* 0x000f620008000800 */
[----:B------:R-:W-:Y:S01]  /*1420*/  ISETP.GE.U32.AND P0, PT, R34, 0x4, PT ;  /* 0x000000042200780c */ /* 0x000fe20003f06070 */
[----:B-----5:R-:W-:-:S12]  /*1430*/  ULOP3.LUT UR4, UR4, 0x3, URZ, 0xc0, !UPT ;  /* 0x0000000304047892 */ /* 0x020fd8000f8ec0ff */
[----:B------:R-:W-:Y:S05]  /*1440*/  @!P0 BRA `(.L_x_253) ;  /* 0x0000000800148947 */ /* 0x000fea0003800000 */
[----:B------:R-:W-:Y:S01]  /*1450*/  IMAD R3, R32, 0x80, R33 ;  /* 0x0000008020037824 */ /* 0x000fe200078e0221 */
[----:B------:R-:W-:Y:S04]  /*1460*/  BSSY.RECONVERGENT B1, `(.L_x_254) ;  /* 0x000001f000017945 */ /* 0x000fe80003800200 */
[----:B------:R-:W-:-:S13]  /*1470*/  ISETP.GE.AND P0, PT, R3, R2, PT ;  /* 0x000000020300720c */ /* 0x000fda0003f06270 */
[----:B------:R-:W-:Y:S05]  /*1480*/  @P0 BRA `(.L_x_255) ;  /* 0x0000000000700947 */ /* 0x000fea0003800000 */
[----:B------:R-:W-:-:S06]  /*1490*/  IMAD.WIDE R10, R3, 0x8, R8 ;  /* 0x00000008030a7825 */ /* 0x000fcc00078e0208 */
[----:B------:R-:W5:Y:S01]  /*14a0*/  LDG.E.64 R10, desc[UR12][R10.64] ;  /* 0x0000000c0a0a7981 */ /* 0x000f62000c1e1b00 */
[----:B------:R-:W-:-:S06]  /*14b0*/  IMAD.WIDE R14, R3, 0x8, R6 ;  /* 0x00000008030e7825 */ /* 0x000fcc00078e0206 */
        /* <DEDUP_REMOVED lines=21> */
.L_x_257:
[----:B------:R-:W-:Y:S05]  /*1610*/  BSYNC.RECONVERGENT B2 ;  /* 0x0000000000027941 */ /* 0x000fea0003800200 */
.L_x_256:
[----:B------:R-:W-:Y:S01]  /*1620*/  DADD R12, R12, -1 ;  /* 0xbff000000c0c7429 */ /* 0x000fe20000000000 */
[----:B------:R-:W-:-:S06]  /*1630*/  IMAD.WIDE R10, R3, 0x8, R4 ;  /* 0x00000008030a7825 */ /* 0x000fcc00078e0204 */
[----:B------:R0:W-:Y:S04]  /*1640*/  STG.E.64 desc[UR12][R10.64], R12 ;  /* 0x0000000c0a007986 */ /* 0x0001e8000c101b0c */
.L_x_255:
[----:B------:R-:W-:Y:S05]  /*1650*/  BSYNC.RECONVERGENT B1 ;  /* 0x0000000000017941 */ /* 0x000fea0003800200 */
.L_x_254:
[----:B------:R-:W-:Y:S01]  /*1660*/  VIADD R22, R3, 0x80 ;  /* 0x0000008003167836 */ /* 0x000fe20000000000 */
[----:B------:R-:W-:Y:S04]  /*1670*/  BSSY.RECONVERGENT B1, `(.L_x_258) ;  /* 0x000001f000017945 */ /* 0x000fe80003800200 */
[----:B------:R-:W-:-:S13]  /*1680*/  ISETP.GE.AND P0, PT, R22, R2, PT ;  /* 0x000000021600720c */ /* 0x000fda0003f06270 */
[----:B------:R-:W-:Y:S05]  /*1690*/  @P0 BRA `(.L_x_259) ;  /* 0x0000000000700947 */ /* 0x000fea0003800000 */
[----:B0-----:R-:W-:-:S06]  /*16a0*/  IMAD.WIDE R10, R22, 0x8, R8 ;  /* 0x00000008160a7825 */ /* 0x001fcc00078e0208 */
[----:B------:R-:W5:Y:S01]  /*16b0*/  LDG.E.64 R10, desc[UR12][R10.64] ;  /* 0x0000000c0a0a7981 */ /* 0x000f62000c1e1b00 */
[----:B------:R-:W-:-:S06]  /*16c0*/  IMAD.WIDE R14, R22, 0x8, R6 ;  /* 0x00000008160e7825 */ /* 0x000fcc00078e0206 */
[----:B------:R-:W5:Y:S01]  /*16d0*/  LDG.E.64 R14, desc[UR12][R14.64] ;  /* 0x0000000c0e0e7981 */ /* 0x000f62000c1e1b00 */
[----:B-1234-:R-:W-:Y:S01]  /*16e0*/  IMAD.MOV.U32 R12, RZ, RZ, 0x1 ;  /* 0x00000001ff0c7424 */ /* 0x01efe200078e00ff */
        /* <DEDUP_REMOVED lines=19> */
.L_x_261:
[----:B------:R-:W-:Y:S05]  /*1820*/  BSYNC.RECONVERGENT B2 ;  /* 0x0000000000027941 */ /* 0x000fea0003800200 */
.L_x_260:
[----:B------:R-:W-:Y:S01]  /*1830*/  DADD R12, R12, -1 ;  /* 0xbff000000c0c7429 */ /* 0x000fe20000000000 */
[----:B------:R-:W-:-:S06]  /*1840*/  IMAD.WIDE R22, R22, 0x8, R4 ;  /* 0x0000000816167825 */ /* 0x000fcc00078e0204 */
[----:B------:R0:W-:Y:S04]  /*1850*/  STG.E.64 desc[UR12][R22.64], R12 ;  /* 0x0000000c16007986 */ /* 0x0001e8000c101b0c */
.L_x_259:
[----:B------:R-:W-:Y:S05]  /*1860*/  BSYNC.RECONVERGENT B1 ;  /* 0x0000000000017941 */ /* 0x000fea0003800200 */
.L_x_258:
[----:B0-----:R-:W-:Y:S01]  /*1870*/  VIADD R22, R3, 0x100 ;  /* 0x0000010003167836 */ /* 0x001fe20000000000 */
[----:B------:R-:W-:Y:S04]  /*1880*/  BSSY.RECONVERGENT B1, `(.L_x_262) ;  /* 0x000001f000017945 */ /* 0x000fe80003800200 */
[----:B------:R-:W-:-:S13]  /*1890*/  ISETP.GE.AND P0, PT, R22, R2, PT ;  /* 0x000000021600720c */ /* 0x000fda0003f06270 */
[----:B------:R-:W-:Y:S05]  /*18a0*/  @P0 BRA `(.L_x_263) ;  /* 0x0000000000700947 */ /* 0x000fea0003800000 */
[----:B------:R-:W-:-:S06]  /*18b0*/  IMAD.WIDE R10, R22, 0x8, R8 ;  /* 0x00000008160a7825 */ /* 0x000fcc00078e0208 */
        /* <DEDUP_REMOVED lines=23> */
.L_x_265:
[----:B------:R-:W-:Y:S05]  /*1a30*/  BSYNC.RECONVERGENT B2 ;  /* 0x0000000000027941 */ /* 0x000fea0003800200 */
.L_x_264:
[----:B------:R-:W-:Y:S01]  /*1a40*/  DADD R12, R12, -1 ;  /* 0xbff000000c0c7429 */ /* 0x000fe20000000000 */
[----:B------:R-:W-:-:S06]  /*1a50*/  IMAD.WIDE R22, R22, 0x8, R4 ;  /* 0x0000000816167825 */ /* 0x000fcc00078e0204 */
[----:B------:R0:W-:Y:S04]  /*1a60*/  STG.E.64 desc[UR12][R22.64], R12 ;  /* 0x0000000c16007986 */ /* 0x0001e8000c101b0c */
.L_x_263:
[----:B------:R-:W-:Y:S05]  /*1a70*/  BSYNC.RECONVERGENT B1 ;  /* 0x0000000000017941 */ /* 0x000fea0003800200 */
.L_x_262:
[----:B------:R-:W-:Y:S01]  /*1a80*/  VIADD R3, R3, 0x180 ;  /* 0x0000018003037836 */ /* 0x000fe20000000000 */
        /* <DEDUP_REMOVED lines=27> */
.L_x_269:
[----:B------:R-:W-:Y:S05]  /*1c40*/  BSYNC.RECONVERGENT B2 ;  /* 0x0000000000027941 */ /* 0x000fea0003800200 */
.L_x_268:
[----:B------:R-:W-:Y:S01]  /*1c50*/  DADD R12, R12, -1 ;  /* 0xbff000000c0c7429 */ /* 0x000fe20000000000 */
[----:B------:R-:W-:-:S06]  /*1c60*/  IMAD.WIDE R10, R3, 0x8, R4 ;  /* 0x00000008030a7825 */ /* 0x000fcc00078e0204 */
[----:B------:R0:W-:Y:S04]  /*1c70*/  STG.E.64 desc[UR12][R10.64], R12 ;  /* 0x0000000c0a007986 */ /* 0x0001e8000c101b0c */
.L_x_267:
[----:B------:R-:W-:Y:S05]  /*1c80*/  BSYNC.RECONVERGENT B1 ;  /* 0x0000000000017941 */ /* 0x000fea0003800200 */
.L_x_266:
[----:B------:R-:W-:-:S07]  /*1c90*/  VIADD R32, R32, 0x4 ;  /* 0x0000000420207836 */ /* 0x000fce0000000000 */
.L_x_253:
[----:B------:R-:W-:-:S13]  /*1ca0*/  ISETP.NE.AND P0, PT, RZ, UR4, PT ;  /* 0x00000004ff007c0c */ /* 0x000fda000bf05270 */
[----:B------:R-:W-:Y:S05]  /*1cb0*/  @!P0 EXIT ;  /* 0x000000000000894d */ /* 0x000fea0003800000 */
[----:B------:R-:W-:-:S09]  /*1cc0*/  UISETP.NE.AND UP0, UPT, UR4, 0x1, UPT ;  /* 0x000000010400788c */ /* 0x000fd2000bf05270 */
[----:B------:R-:W-:Y:S05]  /*1cd0*/  BRA.U !UP0, `(.L_x_270) ;  /* 0x00000005080c7547 */ /* 0x000fea000b800000 */
[----:B------:R-:W-:Y:S01]  /*1ce0*/  IMAD R3, R32, 0x80, R33 ;  /* 0x0000008020037824 */ /* 0x000fe200078e0221 */
        /* <DEDUP_REMOVED lines=27> */
.L_x_274:
[----:B------:R-:W-:Y:S05]  /*1ea0*/  BSYNC.RECONVERGENT B2 ;  /* 0x0000000000027941 */ /* 0x000fea0003800200 */
.L_x_273:
[----:B------:R-:W-:Y:S01]  /*1eb0*/  DADD R12, R12, -1 ;  /* 0xbff000000c0c7429 */ /* 0x000fe20000000000 */
[----:B------:R-:W-:-:S06]  /*1ec0*/  IMAD.WIDE R10, R3, 0x8, R4 ;  /* 0x00000008030a7825 */ /* 0x000fcc00078e0204 */
[----:B------:R0:W-:Y:S04]  /*1ed0*/  STG.E.64 desc[UR12][R10.64], R12 ;  /* 0x0000000c0a007986 */ /* 0x0001e8000c101b0c */
.L_x_272:
[----:B------:R-:W-:Y:S05]  /*1ee0*/  BSYNC.RECONVERGENT B1 ;  /* 0x0000000000017941 */ /* 0x000fea0003800200 */
.L_x_271:
        /* <DEDUP_REMOVED lines=28> */
.L_x_278:
[----:B------:R-:W-:Y:S05]  /*20b0*/  BSYNC.RECONVERGENT B2 ;  /* 0x0000000000027941 */ /* 0x000fea0003800200 */
.L_x_277:
[----:B------:R-:W-:Y:S01]  /*20c0*/  DADD R12, R12, -1 ;  /* 0xbff000000c0c7429 */ /* 0x000fe20000000000 */
[----:B------:R-:W-:-:S06]  /*20d0*/  IMAD.WIDE R10, R3, 0x8, R4 ;  /* 0x00000008030a7825 */ /* 0x000fcc00078e0204 */
[----:B------:R0:W-:Y:S04]  /*20e0*/  STG.E.64 desc[UR12][R10.64], R12 ;  /* 0x0000000c0a007986 */ /* 0x0001e8000c101b0c */
.L_x_276:
[----:B------:R-:W-:Y:S05]  /*20f0*/  BSYNC.RECONVERGENT B1 ;  /* 0x0000000000017941 */ /* 0x000fea0003800200 */
.L_x_275:
[----:B------:R-:W-:-:S07]  /*2100*/  VIADD R32, R32, 0x2 ;  /* 0x0000000220207836 */ /* 0x000fce0000000000 */
.L_x_270:
[----:B------:R-:W5:Y:S02]  /*2110*/  LDC R0, c[0x0][0x388] ;  /* 0x0000e200ff007b82 */ /* 0x000f640000000800 */
[----:B-----5:R-:W-:-:S04]  /*2120*/  LOP3.LUT R0, R0, 0x1, RZ, 0xc0, !PT ;  /* 0x0000000100007812 */ /* 0x020fc800078ec0ff */
[----:B------:R-:W-:-:S13]  /*2130*/  ISETP.NE.U32.AND P0, PT, R0, 0x1, PT ;  /* 0x000000010000780c */ /* 0x000fda0003f05070 */
[----:B------:R-:W-:Y:S05]  /*2140*/  @P0 EXIT ;  /* 0x000000000000094d */ /* 0x000fea0003800000 */
[----:B------:R-:W-:-:S05]  /*2150*/  IMAD R32, R32, 0x80, R33 ;  /* 0x0000008020207824 */ /* 0x000fca00078e0221 */
[----:B------:R-:W-:-:S13]  /*2160*/  ISETP.GE.AND P0, PT, R32, R2, PT ;  /* 0x000000022000720c */ /* 0x000fda0003f06270 */
[----:B------:R-:W-:Y:S05]  /*2170*/  @P0 EXIT ;  /* 0x000000000000094d */ /* 0x000fea0003800000 */
[----:B0-----:R-:W-:-:S06]  /*2180*/  IMAD.WIDE R10, R32, 0x8, R8 ;  /* 0x00000008200a7825 */ /* 0x001fcc00078e0208 */
[----:B------:R-:W5:Y:S01]  /*2190*/  LDG.E.64 R10, desc[UR12][R10.64] ;  /* 0x0000000c0a0a7981 */ /* 0x000f62000c1e1b00 */
[----:B------:R-:W-:-:S06]  /*21a0*/  IMAD.WIDE R6, R32, 0x8, R6 ;  /* 0x0000000820067825 */ /* 0x000fcc00078e0206 */
[----:B------:R-:W2:Y:S01]  /*21b0*/  LDG.E.64 R6, desc[UR12][R6.64] ;  /* 0x0000000c06067981 */ /* 0x000ea2000c1e1b00 */
[----:B------:R-:W-:Y:S01]  /*21c0*/  IMAD.MOV.U32 R2, RZ, RZ, 0x1 ;  /* 0x00000001ff027424 */ /* 0x000fe200078e00ff */
[----:B------:R-:W-:Y:S01]  /*21d0*/  BSSY.RECONVERGENT B1, `(.L_x_279) ;  /* 0x0000013000017945 */ /* 0x000fe20003800200 */
[----:B-----5:R-:W0:Y:S01]  /*21e0*/  MUFU.RCP64H R3, R11 ;  /* 0x0000000b00037308 */ /* 0x020e220000001800 */
[----:B--2---:R-:W-:-:S03]  /*21f0*/  FSETP.GEU.AND P1, PT, |R7|, 6.5827683646048100446e-37, PT ;  /* 0x036000000700780b */ /* 0x004fc60003f2e200 */
[----:B0-----:R-:W-:-:S08]  /*2200*/  DFMA R8, -R10, R2, 1 ;  /* 0x3ff000000a08742b */ /* 0x001fd00000000102 */
[----:B------:R-:W-:-:S08]  /*2210*/  DFMA R8, R8, R8, R8 ;  /* 0x000000080808722b */ /* 0x000fd00000000008 */
[----:B------:R-:W-:-:S08]  /*2220*/  DFMA R8, R2, R8, R2 ;  /* 0x000000080208722b */ /* 0x000fd00000000002 */
[----:B------:R-:W-:-:S08]  /*2230*/  DFMA R2, -R10, R8, 1 ;  /* 0x3ff000000a02742b */ /* 0x000fd00000000108 */
[----:B------:R-:W-:-:S08]  /*2240*/  DFMA R2, R8, R2, R8 ;  /* 0x000000020802722b */ /* 0x000fd00000000008 */
[----:B-1-34-:R-:W-:-:S08]  /*2250*/  DMUL R12, R6, R2 ;  /* 0x00000002060c7228 */ /* 0x01afd00000000000 */
[----:B------:R-:W-:-:S08]  /*2260*/  DFMA R8, -R10, R12, R6 ;  /* 0x0000000c0a08722b */ /* 0x000fd00000000106 */
[----:B------:R-:W-:-:S10]  /*2270*/  DFMA R12, R2, R8, R12 ;  /* 0x00000008020c722b */ /* 0x000fd4000000000c */
[----:B------:R-:W-:-:S05]  /*2280*/  FFMA R0, RZ, R11, R13 ;  /* 0x0000000bff007223 */ /* 0x000fca000000000d */
[----:B------:R-:W-:-:S13]  /*2290*/  FSETP.GT.AND P0, PT, |R0|, 1.469367938527859385e-39, PT ;  /* 0x001000000000780b */ /* 0x000fda0003f04200 */
[----:B------:R-:W-:Y:S05]  /*22a0*/  @P0 BRA P1, `(.L_x_280) ;  /* 0x0000000000140947 */ /* 0x000fea0000800000 */
[----:B------:R-:W-:Y:S01]  /*22b0*/  MOV R17, R6 ;  /* 0x0000000600117202 */ /* 0x000fe20000000f00 */
[----:B------:R-:W-:Y:S01]  /*22c0*/  IMAD.MOV.U32 R16, RZ, RZ, R7 ;  /* 0x000000ffff107224 */ /* 0x000fe200078e0007 */
[----:B------:R-:W-:Y:S01]  /*22d0*/  MOV R0, 0x2300 ;  /* 0x0000230000007802 */ /* 0x000fe20000000f00 */
[----:B------:R-:W-:-:S07]  /*22e0*/  IMAD.MOV.U32 R13, RZ, RZ, R11 ;  /* 0x000000ffff0d7224 */ /* 0x000fce00078e000b */
[----:B------:R-:W-:Y:S05]  /*22f0*/  CALL.REL.NOINC `($__internal_0_$__cuda_sm20_div_rn_f64_full) ;  /* 0x0000001c00147944 */ /* 0x000fea0003c00000 */
.L_x_280:
[----:B------:R-:W-:Y:S05]  /*2300*/  BSYNC.RECONVERGENT B1 ;  /* 0x0000000000017941 */ /* 0x000fea0003800200 */
.L_x_279:
[----:B------:R-:W-:Y:S01]  /*2310*/  DADD R12, R12, -1 ;  /* 0xbff000000c0c7429 */ /* 0x000fe20000000000 */
[----:B------:R-:W-:-:S06]  /*2320*/  IMAD.WIDE R4, R32, 0x8, R4 ;  /* 0x0000000820047825 */ /* 0x000fcc00078e0204 */
[----:B------:R-:W-:Y:S01]  /*2330*/  STG.E.64 desc[UR12][R4.64], R12 ;  /* 0x0000000c04007986 */ /* 0x000fe2000c101b0c */
[----:B------:R-:W-:Y:S05]  /*2340*/  EXIT ;  /* 0x000000000000794d */ /* 0x000fea0003800000 */
.L_x_218:
[----:B------:R-:W-:-:S13]  /*2350*/  ISETP.GE.AND P0, PT, R0, 0x1, PT ;  /* 0x000000010000780c */ /* 0x000fda0003f06270 */
[----:B------:R-:W-:Y:S05]  /*2360*/  @!P0 EXIT ;  /* 0x000000000000894d */ /* 0x000fea0003800000 */
[----:B------:R-:W-:Y:S01]  /*2370*/  ISETP.GE.U32.AND P0, PT, R0, 0x8, PT ;  /* 0x000000080000780c */ /* 0x000fe20003f06070 */
[----:B------:R-:W-:-:S12]  /*2380*/  IMAD.MOV.U32 R32, RZ, RZ, RZ ;  /* 0x000000ffff207224 */ /* 0x000fd800078e00ff */
[----:B------:R-:W-:Y:S05]  /*2390*/  @!P0 BRA `(.L_x_281) ;  /* 0x0000000c00b88947 */ /* 0x000fea0003800000 */
[----:B------:R-:W0:Y:S01]  /*23a0*/  LDC.64 R34, c[0x0][0x390] ;  /* 0x0000e400ff227b82 */ /* 0x000e220000000a00 */
[----:B------:R-:W-:Y:S01]  /*23b0*/  UIADD3 UR4, UP2, UPT, UR14, 0xc00, URZ ;  /* 0x00000c000e047890 */ /* 0x000fe2000ff5e0ff */
[----:B------:R-:W-:Y:S01]  /*23c0*/  LOP3.LUT R32, R0, 0x7ffffff8, RZ, 0xc0, !PT ;  /* 0x7ffffff800207812 */ /* 0x000fe200078ec0ff */
[----:B------:R-:W-:Y:S02]  /*23d0*/  VIADD R26, R33, 0x80 ;  /* 0x00000080211a7836 */ /* 0x000fe40000000000 */
[----:B------:R-:W-:Y:S01]  /*23e0*/  UIADD3 UR10, UP1, UPT, UR4, UR10, URZ ;  /* 0x0000000a040a7290 */ /* 0x000fe2000ff3e0ff */
[----:B------:R-:W-:Y:S01]  /*23f0*/  IADD3 R27, PT, PT, -R32, RZ, RZ ;  /* 0x000000ff201b7210 */ /* 0x000fe20007ffe1ff */
[----:B------:R-:W-:Y:S01]  /*2400*/  UIADD3 UR8, UP0, UPT, UR4, UR8, URZ ;  /* 0x0000000804087290 */ /* 0x000fe2000ff1e0ff */
[----:B------:R-:W1:Y:S01]  /*2410*/  LDC.64 R36, c[0x0][0x398] ;  /* 0x0000e600ff247b82 */ /* 0x000e620000000a00 */
[----:B------:R-:W-:Y:S02]  /*2420*/  UIADD3.X UR5, UPT, UPT, URZ, UR15, URZ, UP2, !UPT ;  /* 0x0000000fff057290 */ /* 0x000fe400097fe4ff */
[----:B------:R-:W-:-:S02]  /*2430*/  UIADD3 UR4, UP2, UPT, UR4, UR6, URZ ;  /* 0x0000000604047290 */ /* 0x000fc4000ff5e0ff */
[----:B------:R-:W-:Y:S02]  /*2440*/  UIADD3.X UR11, UPT, UPT, UR5, UR11, URZ, UP1, !UPT ;  /* 0x0000000b050b7290 */ /* 0x000fe40008ffe4ff */
[----:B------:R-:W-:Y:S02]  /*2450*/  UIADD3.X UR9, UPT, UPT, UR5, UR9, URZ, UP0, !UPT ;  /* 0x0000000905097290 */ /* 0x000fe400087fe4ff */
[----:B------:R-:W-:Y:S01]  /*2460*/  UIADD3.X UR5, UPT, UPT, UR5, UR7, URZ, UP2, !UPT ;  /* 0x0000000705057290 */ /* 0x000fe200097fe4ff */
[----:B0-----:R-:W-:-:S11]  /*2470*/  IMAD.WIDE.U32 R34, R33, 0x8, R34 ;  /* 0x0000000821227825 */ /* 0x001fd600078e0022 */
.L_x_298:
[----:B-1----:R-:W-:-:S03]  /*2480*/  IMAD.WIDE.U32 R2, R33, 0x8, R36 ;  /* 0x0000000821027825 */ /* 0x002fc600078e0024 */
[----:B------:R-:W-:-:S04]  /*2490*/  IADD3 R10, P0, PT, R2, UR14, RZ ;  /* 0x0000000e020a7c10 */ /* 0x000fc8000ff1e0ff */
[----:B------:R-:W-:Y:S02]  /*24a0*/  IADD3.X R11, PT, PT, R3, UR15, RZ, P0, !PT ;  /* 0x0000000f030b7c10 */ /* 0x000fe400087fe4ff */
[----:B0-----:R-:W0:Y:S04]  /*24b0*/  LDC.64 R2, c[0x0][0x3a8] ;  /* 0x0000ea00ff027b82 */ /* 0x001e280000000a00 */
[----:B------:R-:W2:Y:S01]  /*24c0*/  LDG.E.64 R10, desc[UR12][R10.64] ;  /* 0x0000000c0a0a7981 */ /* 0x000ea2000c1e1b00 */
[----:B0-----:R-:W-:-:S03]  /*24d0*/  IMAD.WIDE.U32 R2, R33, 0x8, R2 ;  /* 0x0000000821027825 */ /* 0x001fc600078e0002 */
[----:B------:R-:W-:-:S04]  /*24e0*/  IADD3 R14, P0, PT, R2, UR14, RZ ;  /* 0x0000000e020e7c10 */ /* 0x000fc8000ff1e0ff */
[----:B------:R-:W-:-:S06]  /*24f0*/  IADD3.X R15, PT, PT, R3, UR15, RZ, P0, !PT ;  /* 0x0000000f030f7c10 */ /* 0x000fcc00087fe4ff */
[----:B------:R-:W3:Y:S01]  /*2500*/  LDG.E.64 R14, desc[UR12][R14.64] ;  /* 0x0000000c0e0e7981 */ /* 0x000ee2000c1e1b00 */
[----:B------:R-:W-:Y:S01]  /*2510*/  IMAD.MOV.U32 R2, RZ, RZ, 0x1 ;  /* 0x00000001ff027424 */ /* 0x000fe200078e00ff */
[----:B------:R-:W-:Y:S01]  /*2520*/  MOV R23, UR5 ;  /* 0x0000000500177c02 */ /* 0x000fe20008000f00 */
[----:B------:R-:W-:Y:S01]  /*2530*/  IMAD.U32 R22, RZ, RZ, UR4 ;  /* 0x00000004ff167e24 */ /* 0x000fe2000f8e00ff */
[----:B------:R-:W-:Y:S01]  /*2540*/  BSSY.RECONVERGENT B1, `(.L_x_282) ;  /* 0x000001a000017945 */ /* 0x000fe20003800200 */
[----:B------:R-:W-:Y:S02]  /*2550*/  IMAD.U32 R24, RZ, RZ, UR8 ;  /* 0x00000008ff187e24 */ /* 0x000fe4000f8e00ff */
[----:B------:R-:W-:Y:S02]  /*2560*/  IMAD.U32 R25, RZ, RZ, UR9 ;  /* 0x00000009ff197e24 */ /* 0x000fe4000f8e00ff */
[----:B------:R-:W-:-:S04]  /*2570*/  IMAD.WIDE R22, R26, 0x8, R22 ;  /* 0x000000081a167825 */ /* 0x000fc800078e0216 */
[----:B------:R-:W-:Y:S01]  /*2580*/  IMAD.WIDE R24, R26, 0x8, R24 ;  /* 0x000000081a187825 */ /* 0x000fe200078e0218 */
[----:B--2---:R-:W0:Y:S02]  /*2590*/  MUFU.RCP64H R3, R11 ;  /* 0x0000000b00037308 */ /* 0x004e240000001800 */
[----:B0-----:R-:W-:-:S08]  /*25a0*/  DFMA R12, -R10, R2, 1 ;  /* 0x3ff000000a0c742b */ /* 0x001fd00000000102 */
[----:B------:R-:W-:-:S08]  /*25b0*/  DFMA R12, R12, R12, R12 ;  /* 0x0000000c0c0c722b */ /* 0x000fd0000000000c */
[----:B------:R-:W-:Y:S01]  /*25c0*/  DFMA R12, R2, R12, R2 ;  /* 0x0000000c020c722b */ /* 0x000fe20000000002 */
[----:B---3--:R-:W-:-:S07]  /*25d0*/  FSETP.GEU.AND P1, PT, |R15|, 6.5827683646048100446e-37, PT ;  /* 0x036000000f00780b */ /* 0x008fce0003f2e200 */
[----:B------:R-:W-:-:S08]  /*25e0*/  DFMA R2, -R10, R12, 1 ;  /* 0x3ff000000a02742b */ /* 0x000fd0000000010c */
[----:B------:R-:W-:-:S08]  /*25f0*/  DFMA R2, R12, R2, R12 ;  /* 0x000000020c02722b */ /* 0x000fd0000000000c */
[----:B------:R-:W-:-:S08]  /*2600*/  DMUL R12, R14, R2 ;  /* 0x000000020e0c7228 */ /* 0x000fd00000000000 */
[----:B------:R-:W-:-:S08]  /*2610*/  DFMA R16, -R10, R12, R14 ;  /* 0x0000000c0a10722b */ /* 0x000fd0000000010e */
[----:B------:R-:W-:Y:S01]  /*2620*/  DFMA R12, R2, R16, R12 ;  /* 0x00000010020c722b */ /* 0x000fe2000000000c */
[----:B------:R-:W-:Y:S02]  /*2630*/  IMAD.U32 R2, RZ, RZ, UR10 ;  /* 0x0000000aff027e24 */ /* 0x000fe4000f8e00ff */
[----:B------:R-:W-:Y:S02]  /*2640*/  IMAD.U32 R3, RZ, RZ, UR11 ;  /* 0x0000000bff037e24 */ /* 0x000fe4000f8e00ff */
[----:B------:R-:W-:-:S05]  /*2650*/  IMAD.WIDE R2, R26, 0x8, R2 ;  /* 0x000000081a027825 */ /* 0x000fca00078e0202 */
        /* <DEDUP_REMOVED lines=8> */
.L_x_283:
[----:B------:R-:W-:Y:S05]  /*26e0*/  BSYNC.RECONVERGENT B1 ;  /* 0x0000000000017941 */ /* 0x000fea0003800200 */
.L_x_282:
[----:B------:R-:W-:Y:S01]  /*26f0*/  IADD3 R20, P0, PT, R34, UR14, RZ ;  /* 0x0000000e22147c10 */ /* 0x000fe2000ff1e0ff */
[----:B------:R-:W-:-:S03]  /*2700*/  DADD R12, R12, -1 ;  /* 0xbff000000c0c7429 */ /* 0x000fc60000000000 */
[----:B------:R-:W-:-:S05]  /*2710*/  IADD3.X R21, PT, PT, R35, UR15, RZ, P0, !PT ;  /* 0x0000000f23157c10 */ /* 0x000fca00087fe4ff */
[----:B------:R0:W-:Y:S04]  /*2720*/  STG.E.64 desc[UR12][R20.64], R12 ;  /* 0x0000000c14007986 */ /* 0x0001e8000c101b0c */
[----:B------:R-:W2:Y:S04]  /*2730*/  LDG.E.64 R10, desc[UR12][R2.64+-0xc00] ;  /* 0xfff4000c020a7981 */ /* 0x000ea8000c1e1b00 */
[----:B------:R-:W3:Y:S01]  /*2740*/  LDG.E.64 R14, desc[UR12][R22.64+-0xc00] ;  /* 0xfff4000c160e7981 */ /* 0x000ee2000c1e1b00 */
[----:B------:R-:W-:Y:S01]  /*2750*/  IMAD.MOV.U32 R16, RZ, RZ, 0x1 ;  /* 0x00000001ff107424 */ /* 0x000fe200078e00ff */
[----:B------:R-:W-:Y:S01]  /*2760*/  BSSY.RECONVERGENT B1, `(.L_x_284) ;  /* 0x0000013000017945 */ /* 0x000fe20003800200 */
[----:B--2---:R-:W1:Y:S01]  /*2770*/  MUFU.RCP64H R17, R11 ;  /* 0x0000000b00117308 */ /* 0x004e620000001800 */
[----:B---3--:R-:W-:-:S03]  /*2780*/  FSETP.GEU.AND P1, PT, |R15|, 6.5827683646048100446e-37, PT ;  /* 0x036000000f00780b */ /* 0x008fc60003f2e200 */
[----:B-1----:R-:W-:-:S08]  /*2790*/  DFMA R18, -R10, R16, 1 ;  /* 0x3ff000000a12742b */ /* 0x002fd00000000110 */
[----:B------:R-:W-:-:S08]  /*27a0*/  DFMA R18, R18, R18, R18 ;  /* 0x000000121212722b */ /* 0x000fd00000000012 */
[----:B------:R-:W-:-:S08]  /*27b0*/  DFMA R18, R16, R18, R16 ;  /* 0x000000121012722b */ /* 0x000fd00000000010 */
[----:B------:R-:W-:-:S08]  /*27c0*/  DFMA R16, -R10, R18, 1 ;  /* 0x3ff000000a10742b */ /* 0x000fd00000000112 */
[----:B------:R-:W-:-:S08]  /*27d0*/  DFMA R16, R18, R16, R18 ;  /* 0x000000101210722b */ /* 0x000fd00000000012 */
[----:B------:R-:W-:-:S08]  /*27e0*/  DMUL R18, R14, R16 ;  /* 0x000000100e127228 */ /* 0x000fd00000000000 */
[----:B0-----:R-:W-:-:S08]  /*27f0*/  DFMA R12, -R10, R18, R14 ;  /* 0x000000120a0c722b */ /* 0x001fd0000000010e */
[----:B------:R-:W-:-:S10]  /*2800*/  DFMA R12, R16, R12, R18 ;  /* 0x0000000c100c722b */ /* 0x000fd40000000012 */
[----:B------:R-:W-:-:S05]  /*2810*/  FFMA R0, RZ, R11, R13 ;  /* 0x0000000bff007223 */ /* 0x000fca000000000d */
[----:B------:R-:W-:-:S13]  /*2820*/  FSETP.GT.AND P0, PT, |R0|, 1.469367938527859385e-39, PT ;  /* 0x001000000000780b */ /* 0x000fda0003f04200 */
[----:B------:R-:W-:Y:S05]  /*2830*/  @P0 BRA P1, `(.L_x_285) ;  /* 0x0000000000140947 */ /* 0x000fea0000800000 */
[----:B------:R-:W-:Y:S01]  /*2840*/  IMAD.MOV.U32 R17, RZ, RZ, R14 ;  /* 0x000000ffff117224 */ /* 0x000fe200078e000e */
[----:B------:R-:W-:Y:S01]  /*2850*/  MOV R0, 0x2890 ;  /* 0x0000289000007802 */ /* 0x000fe20000000f00 */
[----:B------:R-:W-:Y:S02]  /*2860*/  IMAD.MOV.U32 R16, RZ, RZ, R15 ;  /* 0x000000ffff107224 */ /* 0x000fe400078e000f */
[----:B------:R-:W-:-:S07]  /*2870*/  IMAD.MOV.U32 R13, RZ, RZ, R11 ;  /* 0x000000ffff0d7224 */ /* 0x000fce00078e000b */
[----:B------:R-:W-:Y:S05]  /*2880*/  CALL.REL.NOINC `($__internal_0_$__cuda_sm20_div_rn_f64_full) ;  /* 0x0000001400b07944 */ /* 0x000fea0003c00000 */
.L_x_285:
[----:B------:R-:W-:Y:S05]  /*2890*/  BSYNC.RECONVERGENT B1 ;  /* 0x0000000000017941 */ /* 0x000fea0003800200 */
.L_x_284:
[----:B------:R-:W-:-:S07]  /*28a0*/  DADD R12, R12, -1 ;  /* 0xbff000000c0c7429 */ /* 0x000fce0000000000 */
[----:B------:R0:W-:Y:S04]  /*28b0*/  STG.E.64 desc[UR12][R24.64+-0xc00], R12 ;  /* 0xfff4000c18007986 */ /* 0x0001e8000c101b0c */
[----:B------:R-:W2:Y:S04]  /*28c0*/  LDG.E.64 R10, desc[UR12][R2.64+-0x800] ;  /* 0xfff8000c020a7981 */ /* 0x000ea8000c1e1b00 */
[----:B------:R-:W3:Y:S01]  /*28d0*/  LDG.E.64 R14, desc[UR12][R22.64+-0x800] ;  /* 0xfff8000c160e7981 */ /* 0x000ee2000c1e1b00 */
[----:B------:R-:W-:Y:S01]  /*28e0*/  MOV R16, 0x1 ;  /* 0x0000000100107802 */ /* 0x000fe20000000f00 */
        /* <DEDUP_REMOVED lines=19> */
.L_x_287:
[----:B------:R-:W-:Y:S05]  /*2a20*/  BSYNC.RECONVERGENT B1 ;  /* 0x0000000000017941 */ /* 0x000fea0003800200 */
.L_x_286:
[----:B------:R-:W-:-:S07]  /*2a30*/  DADD R12, R12, -1 ;  /* 0xbff000000c0c7429 */ /* 0x000fce0000000000 */
        /* <DEDUP_REMOVED lines=23> */
.L_x_289:
[----:B------:R-:W-:Y:S05]  /*2bb0*/  BSYNC.RECONVERGENT B1 ;  /* 0x0000000000017941 */ /* 0x000fea0003800200 */
.L_x_288:
        /* <DEDUP_REMOVED lines=24> */
.L_x_291:
[----:B------:R-:W-:Y:S05]  /*2d40*/  BSYNC.RECONVERGENT B1 ;  /* 0x0000000000017941 */ /* 0x000fea0003800200 */
.L_x_290:
        /* <DEDUP_REMOVED lines=24> */
.L_x_293:
[----:B------:R-:W-:Y:S05]  /*2ed0*/  BSYNC.RECONVERGENT B1 ;  /* 0x0000000000017941 */ /* 0x000fea0003800200 */
.L_x_292:
        /* <DEDUP_REMOVED lines=24> */
.L_x_295:
[----:B------:R-:W-:Y:S05]  /*3060*/  BSYNC.RECONVERGENT B1 ;  /* 0x0000000000017941 */ /* 0x000fea0003800200 */
.L_x_294:
        /* <DEDUP_REMOVED lines=24> */
.L_x_297:
[----:B------:R-:W-:Y:S05]  /*31f0*/  BSYNC.RECONVERGENT B1 ;  /* 0x0000000000017941 */ /* 0x000fea0003800200 */
.L_x_296:
[----:B------:R-:W-:Y:S01]  /*3200*/  DADD R12, R12, -1 ;  /* 0xbff000000c0c7429 */ /* 0x000fe20000000000 */
[----:B------:R-:W-:Y:S01]  /*3210*/  VIADD R27, R27, 0x8 ;  /* 0x000000081b1b7836 */ /* 0x000fe20000000000 */
[----:B------:R-:W-:Y:S01]  /*3220*/  UIADD3 UR14, UP0, UPT, UR14, 0x2000, URZ ;  /* 0x000020000e0e7890 */ /* 0x000fe2000ff1e0ff */
[----:B------:R-:W-:-:S03]  /*3230*/  IADD3 R26, PT, PT, R26, 0x400, RZ ;  /* 0x000004001a1a7810 */ /* 0x000fc60007ffe0ff */
[----:B------:R-:W-:Y:S01]  /*3240*/  ISETP.NE.AND P0, PT, R27, RZ, PT ;  /* 0x000000ff1b00720c */ /* 0x000fe20003f05270 */
[----:B------:R0:W-:Y:S01]  /*3250*/  STG.E.64 desc[UR12][R24.64+0xc00], R12 ;  /* 0x000c000c18007986 */ /* 0x0001e2000c101b0c */
[----:B------:R-:W-:-:S11]  /*3260*/  UIADD3.X UR15, UPT, UPT, URZ, UR15, URZ, UP0, !UPT ;  /* 0x0000000fff0f7290 */ /* 0x000fd600087fe4ff */
[----:B------:R-:W-:Y:S05]  /*3270*/  @P0 BRA `(.L_x_298) ;  /* 0xfffffff000800947 */ /* 0x000fea000383ffff */
.L_x_281:
[----:B------:R-:W1:Y:S02]  /*3280*/  LDCU UR6, c[0x0][0x388] ;  /* 0x00007100ff0677ac */ /* 0x000e640008000800 */
[----:B-1----:R-:W-:-:S06]  /*3290*/  ULOP3.LUT UP0, UR7, UR6, 0x7, URZ, 0xc0, !UPT ;  /* 0x0000000706077892 */ /* 0x002fcc000f80c0ff */
[----:B------:R-:W-:-:S13]  /*32a0*/  PLOP3.LUT P0, PT, PT, PT, UP0, 0x80, 0x8 ;  /* 0x000000000008781c */ /* 0x000fda0003f0f008 */
[----:B------:R-:W-:Y:S05]  /*32b0*/  @!P0 EXIT ;  /* 0x000000000000894d */ /* 0x000fea0003800000 */
[----:B------:R-:W-:Y:S02]  /*32c0*/  UISETP.GE.U32.AND UP0, UPT, UR7, 0x4, UPT ;  /* 0x000000040700788c */ /* 0x000fe4000bf06070 */
[----:B------:R-:W-:-:S07]  /*32d0*/  ULOP3.LUT UR6, UR6, 0x3, URZ, 0xc0, !UPT ;  /* 0x0000000306067892 */ /* 0x000fce000f8ec0ff */
[----:B------:R-:W-:Y:S05]  /*32e0*/  BRA.U !UP0, `(.L_x_299) ;  /* 0x0000000508a47547 */ /* 0x000fea000b800000 */
[----:B------:R-:W-:-:S04]  /*32f0*/  IMAD R2, R32, 0x80, R33 ;  /* 0x0000008020027824 */ /* 0x000fc800078e0221 */
[----:B0-----:R-:W-:-:S05]  /*3300*/  IMAD.WIDE R24, R2, 0x8, R8 ;  /* 0x0000000802187825 */ /* 0x001fca00078e0208 */
[----:B------:R-:W2:Y:S01]  /*3310*/  LDG.E.64 R10, desc[UR12][R24.64] ;  /* 0x0000000c180a7981 */ /* 0x000ea2000c1e1b00 */
[----:B------:R-:W-:-:S05]  /*3320*/  IMAD.WIDE R22, R2, 0x8, R6 ;  /* 0x0000000802167825 */ /* 0x000fca00078e0206 */
        /* <DEDUP_REMOVED lines=21> */
.L_x_301:
[----:B------:R-:W-:Y:S05]  /*3480*/  BSYNC.RECONVERGENT B1 ;  /* 0x0000000000017941 */ /* 0x000fea0003800200 */
.L_x_300:
[----:B------:R-:W-:Y:S01]  /*3490*/  DADD R12, R12, -1 ;  /* 0xbff000000c0c7429 */ /* 0x000fe20000000000 */
[----:B------:R-:W-:-:S06]  /*34a0*/  IMAD.WIDE R2, R2, 0x8, R4 ;  /* 0x0000000802027825 */ /* 0x000fcc00078e0204 */
        /* <DEDUP_REMOVED lines=23> */
.L_x_303:
[----:B------:R-:W-:Y:S05]  /*3620*/  BSYNC.RECONVERGENT B1 ;  /* 0x0000000000017941 */ /* 0x000fea0003800200 */
.L_x_302:
        /* <DEDUP_REMOVED lines=24> */
.L_x_305:
[----:B------:R-:W-:Y:S05]  /*37b0*/  BSYNC.RECONVERGENT B1 ;  /* 0x0000000000017941 */ /* 0x000fea0003800200 */
.L_x_304:
        /* <DEDUP_REMOVED lines=24> */
.L_x_307:
[----:B------:R-:W-:Y:S05]  /*3940*/  BSYNC.RECONVERGENT B1 ;  /* 0x0000000000017941 */ /* 0x000fea0003800200 */
.L_x_306:
[----:B------:R-:W-:Y:S01]  /*3950*/  DADD R12, R12, -1 ;  /* 0xbff000000c0c7429 */ /* 0x000fe20000000000 */
[----:B------:R-:W-:-:S06]  /*3960*/  VIADD R32, R32, 0x4 ;  /* 0x0000000420207836 */ /* 0x000fcc0000000000 */
[----:B------:R1:W-:Y:S04]  /*3970*/  STG.E.64 desc[UR12][R2.64+0xc00], R12 ;  /* 0x000c000c02007986 */ /* 0x0003e8000c101b0c */
.L_x_299:
[----:B------:R-:W-:-:S13]  /*3980*/  ISETP.NE.AND P0, PT, RZ, UR6, PT ;  /* 0x00000006ff007c0c */ /* 0x000fda000bf05270 */
[----:B------:R-:W-:Y:S05]  /*3990*/  @!P0 EXIT ;  /* 0x000000000000894d */ /* 0x000fea0003800000 */
[----:B------:R-:W-:-:S09]  /*39a0*/  UISETP.NE.AND UP0, UPT, UR6, 0x1, UPT ;  /* 0x000000010600788c */ /* 0x000fd2000bf05270 */
[----:B------:R-:W-:Y:S05]  /*39b0*/  BRA.U !UP0, `(.L_x_308) ;  /* 0x0000000108dc7547 */ /* 0x000fea000b800000 */
[----:B-1----:R-:W-:-:S04]  /*39c0*/  IMAD R2, R32, 0x80, R33 ;  /* 0x0000008020027824 */ /* 0x002fc800078e0221 */
[----:B0-----:R-:W-:-:S05]  /*39d0*/  IMAD.WIDE R24, R2, 0x8, R8 ;  /* 0x0000000802187825 */ /* 0x001fca00078e0208 */
[----:B------:R-:W2:Y:S01]  /*39e0*/  LDG.E.64 R10, desc[UR12][R24.64] ;  /* 0x0000000c180a7981 */ /* 0x000ea2000c1e1b00 */
[----:B------:R-:W-:-:S05]  /*39f0*/  IMAD.WIDE R22, R2, 0x8, R6 ;  /* 0x0000000802167825 */ /* 0x000fca00078e0206 */
[----:B------:R-:W3:Y:S01]  /*3a00*/  LDG.E.64 R14, desc[UR12][R22.64] ;  /* 0x0000000c160e7981 */ /* 0x000ee2000c1e1b00 */
[----:B------:R-:W-:Y:S01]  /*3a10*/  MOV R12, 0x1 ;  /* 0x00000001000c7802 */ /* 0x000fe20000000f00 */
        /* <DEDUP_REMOVED lines=19> */
.L_x_310:
[----:B------:R-:W-:Y:S05]  /*3b50*/  BSYNC.RECONVERGENT B1 ;  /* 0x0000000000017941 */ /* 0x000fea0003800200 */
.L_x_309:
        /* <DEDUP_REMOVED lines=25> */
.L_x_312:
[----:B------:R-:W-:Y:S05]  /*3cf0*/  BSYNC.RECONVERGENT B1 ;  /* 0x0000000000017941 */ /* 0x000fea0003800200 */
.L_x_311:
[----:B------:R-:W-:Y:S01]  /*3d00*/  DADD R12, R12, -1 ;  /* 0xbff000000c0c7429 */ /* 0x000fe20000000000 */
[----:B------:R-:W-:-:S06]  /*3d10*/  VIADD R32, R32, 0x2 ;  /* 0x0000000220207836 */ /* 0x000fcc0000000000 */
[----:B------:R2:W-:Y:S04]  /*3d20*/  STG.E.64 desc[UR12][R2.64+0x400], R12 ;  /* 0x0004000c02007986 */ /* 0x0005e8000c101b0c */
.L_x_308:
[----:B------:R-:W3:Y:S02]  /*3d30*/  LDC R0, c[0x0][0x388] ;  /* 0x0000e200ff007b82 */ /* 0x000ee40000000800 */
[----:B---3--:R-:W-:-:S04]  /*3d40*/  LOP3.LUT R0, R0, 0x1, RZ, 0xc0, !PT ;  /* 0x0000000100007812 */ /* 0x008fc800078ec0ff */
[----:B------:R-:W-:-:S13]  /*3d50*/  ISETP.NE.U32.AND P0, PT, R0, 0x1, PT ;  /* 0x000000010000780c */ /* 0x000fda0003f05070 */
[----:B------:R-:W-:Y:S05]  /*3d60*/  @P0 EXIT ;  /* 0x000000000000094d */ /* 0x000fea0003800000 */
[----:B------:R-:W-:-:S04]  /*3d70*/  IMAD R32, R32, 0x80, R33 ;  /* 0x0000008020207824 */ /* 0x000fc800078e0221 */
[----:B------:R-:W-:-:S06]  /*3d80*/  IMAD.WIDE R10, R32, 0x8, R8 ;  /* 0x00000008200a7825 */ /* 0x000fcc00078e0208 */
[----:B------:R-:W3:Y:S01]  /*3d90*/  LDG.E.64 R10, desc[UR12][R10.64] ;  /* 0x0000000c0a0a7981 */ /* 0x000ee2000c1e1b00 */
[----:B------:R-:W-:-:S06]  /*3da0*/  IMAD.WIDE R6, R32, 0x8, R6 ;  /* 0x0000000820067825 */ /* 0x000fcc00078e0206 */
[----:B------:R-:W4:Y:S01]  /*3db0*/  LDG.E.64 R6, desc[UR12][R6.64] ;  /* 0x0000000c06067981 */ /* 0x000f22000c1e1b00 */
[----:B-12---:R-:W-:Y:S01]  /*3dc0*/  MOV R2, 0x1 ;  /* 0x0000000100027802 */ /* 0x006fe20000000f00 */
[----:B------:R-:W-:Y:S01]  /*3dd0*/  BSSY.RECONVERGENT B1, `(.L_x_313) ;  /* 0x0000013000017945 */ /* 0x000fe20003800200 */
[----:B---3--:R-:W1:Y:S01]  /*3de0*/  MUFU.RCP64H R3, R11 ;  /* 0x0000000b00037308 */ /* 0x008e620000001800 */
[----:B----4-:R-:W-:-:S03]  /*3df0*/  FSETP.GEU.AND P1, PT, |R7|, 6.5827683646048100446e-37, PT ;  /* 0x036000000700780b */ /* 0x010fc60003f2e200 */
[----:B-1----:R-:W-:-:S08]  /*3e00*/  DFMA R8, -R10, R2, 1 ;  /* 0x3ff000000a08742b */ /* 0x002fd00000000102 */
[----:B------:R-:W-:-:S08]  /*3e10*/  DFMA R8, R8, R8, R8 ;  /* 0x000000080808722b */ /* 0x000fd00000000008 */
[----:B------:R-:W-:-:S08]  /*3e20*/  DFMA R8, R2, R8, R2 ;  /* 0x000000080208722b */ /* 0x000fd00000000002 */
[----:B------:R-:W-:-:S08]  /*3e30*/  DFMA R2, -R10, R8, 1 ;  /* 0x3ff000000a02742b */ /* 0x000fd00000000108 */
[----:B------:R-:W-:-:S08]  /*3e40*/  DFMA R2, R8, R2, R8 ;  /* 0x000000020802722b */ /* 0x000fd00000000008 */
[----:B0-----:R-:W-:-:S08]  /*3e50*/  DMUL R12, R6, R2 ;  /* 0x00000002060c7228 */ /* 0x001fd00000000000 */
        /* <DEDUP_REMOVED lines=10> */
.L_x_314:
[----:B------:R-:W-:Y:S05]  /*3f00*/  BSYNC.RECONVERGENT B1 ;  /* 0x0000000000017941 */ /* 0x000fea0003800200 */
.L_x_313:
[----:B------:R-:W-:Y:S01]  /*3f10*/  DADD R12, R12, -1 ;  /* 0xbff000000c0c7429 */ /* 0x000fe20000000000 */
[----:B------:R-:W-:-:S06]  /*3f20*/  IMAD.WIDE R4, R32, 0x8, R4 ;  /* 0x0000000820047825 */ /* 0x000fcc00078e0204 */
[----:B------:R-:W-:Y:S01]  /*3f30*/  STG.E.64 desc[UR12][R4.64], R12 ;  /* 0x0000000c04007986 */ /* 0x000fe2000c101b0c */
[----:B------:R-:W-:Y:S05]  /*3f40*/  EXIT ;  /* 0x000000000000794d */ /* 0x000fea0003800000 */
        .weak           $__internal_0_$__cuda_sm20_div_rn_f64_full
        .type           $__internal_0_$__cuda_sm20_div_rn_f64_full,@function
        .size           $__internal_0_$__cuda_sm20_div_rn_f64_full,(.L_x_432 - $__internal_0_$__cuda_sm20_div_rn_f64_full)
$__internal_0_$__cuda_sm20_div_rn_f64_full:
[-C--:B------:R-:W-:Y:S01]  /*3f50*/  LOP3.LUT R17, R17, R16.reuse, RZ, 0x3c, !PT ;  /* 0x0000001011117212 */ /* 0x080fe200078e3cff */
[----:B------:R-:W-:Y:S01]  /*3f60*/  IMAD.MOV.U32 R12, RZ, RZ, R10 ;  /* 0x000000ffff0c7224 */ /* 0x000fe200078e000a */
[----:B------:R-:W-:Y:S01]  /*3f70*/  FSETP.GEU.AND P0, PT, |R13|, 1.469367938527859385e-39, PT ;  /* 0x001000000d00780b */ /* 0x000fe20003f0e200 */
[----:B------:R-:W-:Y:S01]  /*3f80*/  IMAD.MOV.U32 R18, RZ, RZ, 0x1 ;  /* 0x00000001ff127424 */ /* 0x000fe200078e00ff */
[----:B------:R-:W-:Y:S01]  /*3f90*/  LOP3.LUT R16, R17, R16, RZ, 0x3c, !PT ;  /* 0x0000001011107212 */ /* 0x000fe200078e3cff */
[----:B------:R-:W-:Y:S01]  /*3fa0*/  BSSY.RECONVERGENT B0, `(.L_x_315) ;  /* 0x000005b000007945 */ /* 0x000fe20003800200 */
[----:B------:R-:W-:Y:S02]  /*3fb0*/  LOP3.LUT R11, R13, 0x800fffff, RZ, 0xc0, !PT ;  /* 0x800fffff0d0b7812 */ /* 0x000fe400078ec0ff */
[----:B------:R-:W-:Y:S02]  /*3fc0*/  LOP3.LUT R17, R17, R16, RZ, 0x3c, !PT ;  /* 0x0000001011117212 */ /* 0x000fe400078e3cff */
[----:B------:R-:W-:-:S02]  /*3fd0*/  LOP3.LUT R11, R11, 0x3ff00000, RZ, 0xfc, !PT ;  /* 0x3ff000000b0b7812 */ /* 0x000fc400078efcff */
[C---:B------:R-:W-:Y:S02]  /*3fe0*/  FSETP.GEU.AND P3, PT, |R17|.reuse, 1.469367938527859385e-39, PT ;  /* 0x001000001100780b */ /* 0x040fe40003f6e200 */
[----:B------:R-:W-:Y:S01]  /*3ff0*/  LOP3.LUT R31, R17, 0x7ff00000, RZ, 0xc0, !PT ;  /* 0x7ff00000111f7812 */ /* 0x000fe200078ec0ff */
[----:B------:R-:W-:Y:S01]  /*4000*/  @!P0 DMUL R10, R12, 8.98846567431157953865e+307 ;  /* 0x7fe000000c0a8828 */ /* 0x000fe20000000000 */
[----:B------:R-:W-:Y:S02]  /*4010*/  LOP3.LUT R30, R13, 0x7ff00000, RZ, 0xc0, !PT ;  /* 0x7ff000000d1e7812 */ /* 0x000fe400078ec0ff */
[----:B------:R-:W-:Y:S02]  /*4020*/  MOV R15, 0x1ca00000 ;  /* 0x1ca00000000f7802 */ /* 0x000fe40000000f00 */
[----:B------:R-:W-:Y:S01]  /*4030*/  ISETP.GE.U32.AND P2, PT, R31, R30, PT ;  /* 0x0000001e1f00720c */ /* 0x000fe20003f46070 */
[----:B------:R-:W0:Y:S04]  /*4040*/  MUFU.RCP64H R19, R11 ;  /* 0x0000000b00137308 */ /* 0x000e280000001800 */
[----:B------:R-:W-:-:S02]  /*4050*/  @!P3 LOP3.LUT R14, R13, 0x7ff00000, RZ, 0xc0, !PT ;  /* 0x7ff000000d0eb812 */ /* 0x000fc400078ec0ff */
[----:B------:R-:W-:Y:S02]  /*4060*/  @!P0 LOP3.LUT R30, R11, 0x7ff00000, RZ, 0xc0, !PT ;  /* 0x7ff000000b1e8812 */ /* 0x000fe400078ec0ff */
[----:B------:R-:W-:Y:S02]  /*4070*/  @!P3 ISETP.GE.U32.AND P4, PT, R31, R14, PT ;  /* 0x0000000e1f00b20c */ /* 0x000fe40003f86070 */
[C---:B------:R-:W-:Y:S02]  /*4080*/  SEL R14, R15.reuse, 0x63400000, !P2 ;  /* 0x634000000f0e7807 */ /* 0x040fe40005000000 */
[----:B------:R-:W-:Y:S02]  /*4090*/  @!P3 SEL R20, R15, 0x63400000, !P4 ;  /* 0x634000000f14b807 */ /* 0x000fe40006000000 */
[--C-:B------:R-:W-:Y:S01]  /*40a0*/  LOP3.LUT R15, R14, 0x800fffff, R17.reuse, 0xf8, !PT ;  /* 0x800fffff0e0f7812 */ /* 0x100fe200078ef811 */
[----:B------:R-:W-:Y:S01]  /*40b0*/  IMAD.MOV.U32 R14, RZ, RZ, R16 ;  /* 0x000000ffff0e7224 */ /* 0x000fe200078e0010 */
[----:B------:R-:W-:-:S04]  /*40c0*/  @!P3 LOP3.LUT R20, R20, 0x80000000, R17, 0xf8, !PT ;  /* 0x800000001414b812 */ /* 0x000fc800078ef811 */
[----:B------:R-:W-:Y:S01]  /*40d0*/  @!P3 LOP3.LUT R21, R20, 0x100000, RZ, 0xfc, !PT ;  /* 0x001000001415b812 */ /* 0x000fe200078efcff */
[----:B------:R-:W-:-:S06]  /*40e0*/  @!P3 IMAD.MOV.U32 R20, RZ, RZ, RZ ;  /* 0x000000ffff14b224 */ /* 0x000fcc00078e00ff */
[----:B------:R-:W-:Y:S02]  /*40f0*/  @!P3 DFMA R14, R14, 2, -R20 ;  /* 0x400000000e0eb82b */ /* 0x000fe40000000814 */
[----:B0-----:R-:W-:-:S08]  /*4100*/  DFMA R20, R18, -R10, 1 ;  /* 0x3ff000001214742b */ /* 0x001fd0000000080a */
[----:B------:R-:W-:Y:S01]  /*4110*/  DFMA R20, R20, R20, R20 ;  /* 0x000000141414722b */ /* 0x000fe20000000014 */
[----:B------:R-:W-:-:S07]  /*4120*/  @!P3 LOP3.LUT R31, R15, 0x7ff00000, RZ, 0xc0, !PT ;  /* 0x7ff000000f1fb812 */ /* 0x000fce00078ec0ff */
[----:B------:R-:W-:-:S08]  /*4130*/  DFMA R18, R18, R20, R18 ;  /* 0x000000141212722b */ /* 0x000fd00000000012 */
[----:B------:R-:W-:-:S08]  /*4140*/  DFMA R20, R18, -R10, 1 ;  /* 0x3ff000001214742b */ /* 0x000fd0000000080a */
[----:B------:R-:W-:-:S08]  /*4150*/  DFMA R18, R18, R20, R18 ;  /* 0x000000141212722b */ /* 0x000fd00000000012 */
[----:B------:R-:W-:-:S08]  /*4160*/  DMUL R20, R18, R14 ;  /* 0x0000000e12147228 */ /* 0x000fd00000000000 */
[----:B------:R-:W-:-:S08]  /*4170*/  DFMA R28, R20, -R10, R14 ;  /* 0x8000000a141c722b */ /* 0x000fd0000000000e */
[----:B------:R-:W-:Y:S01]  /*4180*/  DFMA R18, R18, R28, R20 ;  /* 0x0000001c1212722b */ /* 0x000fe20000000014 */
[----:B------:R-:W-:-:S05]  /*4190*/  VIADD R20, R31, 0xffffffff ;  /* 0xffffffff1f147836 */ /* 0x000fca0000000000 */
[----:B------:R-:W-:Y:S02]  /*41a0*/  ISETP.GT.U32.AND P0, PT, R20, 0x7feffffe, PT ;  /* 0x7feffffe1400780c */ /* 0x000fe40003f04070 */
[----:B------:R-:W-:-:S04]  /*41b0*/  IADD3 R20, PT, PT, R30, -0x1, RZ ;  /* 0xffffffff1e147810 */ /* 0x000fc80007ffe0ff */
[----:B------:R-:W-:-:S13]  /*41c0*/  ISETP.GT.U32.OR P0, PT, R20, 0x7feffffe, P0 ;  /* 0x7feffffe1400780c */ /* 0x000fda0000704470 */
[----:B------:R-:W-:Y:S05]  /*41d0*/  @P0 BRA `(.L_x_316) ;  /* 0x00000000007c0947 */ /* 0x000fea0003800000 */
[----:B------:R-:W-:Y:S01]  /*41e0*/  LOP3.LUT R16, R17, 0x7ff00000, RZ, 0xc0, !PT ;  /* 0x7ff0000011107812 */ /* 0x000fe200078ec0ff */
[----:B------:R-:W-:Y:S01]  /*41f0*/  IMAD.MOV.U32 R21, RZ, RZ, 0x1ca00000 ;  /* 0x1ca00000ff157424 */ /* 0x000fe200078e00ff */
[----:B------:R-:W-:-:S04]  /*4200*/  LOP3.LUT R17, R13, 0x7ff00000, RZ, 0xc0, !PT ;  /* 0x7ff000000d117812 */ /* 0x000fc800078ec0ff */
[CC--:B------:R-:W-:Y:S02]  /*4210*/  ISETP.GE.U32.AND P0, PT, R16.reuse, R17.reuse, PT ;  /* 0x000000111000720c */ /* 0x0c0fe40003f06070 */
[----:B------:R-:W-:Y:S02]  /*4220*/  VIADDMNMX R28, R16, -R17, 0xb9600000, !PT ;  /* 0xb9600000101c7446 */ /* 0x000fe40007800911 */
[----:B------:R-:W-:Y:S02]  /*4230*/  SEL R16, R21, 0x63400000, !P0 ;  /* 0x6340000015107807 */ /* 0x000fe40004000000 */
[----:B------:R-:W-:-:S05]  /*4240*/  VIMNMX R28, PT, PT, R28, 0x46a00000, PT ;  /* 0x46a000001c1c7848 */ /* 0x000fca0003fe0100 */
[----:B------:R-:W-:Y:S02]  /*4250*/  IMAD.IADD R28, R28, 0x1, -R16 ;  /* 0x000000011c1c7824 */ /* 0x000fe400078e0a10 */
[----:B------:R-:W-:Y:S02]  /*4260*/  IMAD.MOV.U32 R16, RZ, RZ, RZ ;  /* 0x000000ffff107224 */ /* 0x000fe400078e00ff */
[----:B------:R-:W-:-:S06]  /*4270*/  VIADD R17, R28, 0x7fe00000 ;  /* 0x7fe000001c117836 */ /* 0x000fcc0000000000 */
[----:B------:R-:W-:-:S10]  /*4280*/  DMUL R20, R18, R16 ;  /* 0x0000001012147228 */ /* 0x000fd40000000000 */
[----:B------:R-:W-:-:S13]  /*4290*/  FSETP.GTU.AND P0, PT, |R21|, 1.469367938527859385e-39, PT ;  /* 0x001000001500780b */ /* 0x000fda0003f0c200 */
[----:B------:R-:W-:Y:S05]  /*42a0*/  @P0 BRA `(.L_x_317) ;  /* 0x0000000000a80947 */ /* 0x000fea0003800000 */
[----:B------:R-:W-:Y:S01]  /*42b0*/  DFMA R10, R18, -R10, R14 ;  /* 0x8000000a120a722b */ /* 0x000fe2000000000e */
[----:B------:R-:W-:-:S09]  /*42c0*/  MOV R16, RZ ;  /* 0x000000ff00107202 */ /* 0x000fd20000000f00 */
[C---:B------:R-:W-:Y:S02]  /*42d0*/  FSETP.NEU.AND P0, PT, R11.reuse, RZ, PT ;  /* 0x000000ff0b00720b */ /* 0x040fe40003f0d000 */
[----:B------:R-:W-:-:S04]  /*42e0*/  LOP3.LUT R12, R11, 0x80000000, R13, 0x48, !PT ;  /* 0x800000000b0c7812 */ /* 0x000fc800078e480d */
[----:B------:R-:W-:-:S07]  /*42f0*/  LOP3.LUT R17, R12, R17, RZ, 0xfc, !PT ;  /* 0x000000110c117212 */ /* 0x000fce00078efcff */
[----:B------:R-:W-:Y:S05]  /*4300*/  @!P0 BRA `(.L_x_317) ;  /* 0x0000000000908947 */ /* 0x000fea0003800000 */
[----:B------:R-:W-:Y:S01]  /*4310*/  IMAD.MOV R11, RZ, RZ, -R28 ;  /* 0x000000ffff0b7224 */ /* 0x000fe200078e0a1c */
[----:B------:R-:W-:Y:S01]  /*4320*/  DMUL.RP R16, R18, R16 ;  /* 0x0000001012107228 */ /* 0x000fe20000008000 */
[----:B------:R-:W-:Y:S01]  /*4330*/  IMAD.MOV.U32 R10, RZ, RZ, RZ ;  /* 0x000000ffff0a7224 */ /* 0x000fe200078e00ff */
[----:B------:R-:W-:-:S05]  /*4340*/  IADD3 R28, PT, PT, -R28, -0x43300000, RZ ;  /* 0xbcd000001c1c7810 */ /* 0x000fca0007ffe1ff */
[----:B------:R-:W-:-:S03]  /*4350*/  DFMA R10, R20, -R10, R18 ;  /* 0x8000000a140a722b */ /* 0x000fc60000000012 */
[----:B------:R-:W-:-:S07]  /*4360*/  LOP3.LUT R12, R17, R12, RZ, 0x3c, !PT ;  /* 0x0000000c110c7212 */ /* 0x000fce00078e3cff */
[----:B------:R-:W-:-:S04]  /*4370*/  FSETP.NEU.AND P0, PT, |R11|, R28, PT ;  /* 0x0000001c0b00720b */ /* 0x000fc80003f0d200 */
[----:B------:R-:W-:Y:S02]  /*4380*/  FSEL R16, R16, R20, !P0 ;  /* 0x0000001410107208 */ /* 0x000fe40004000000 */
[----:B------:R-:W-:-:S03]  /*4390*/  FSEL R12, R12, R21, !P0 ;  /* 0x000000150c0c7208 */ /* 0x000fc60004000000 */
[----:B------:R-:W-:Y:S02]  /*43a0*/  IMAD.MOV.U32 R20, RZ, RZ, R16 ;  /* 0x000000ffff147224 */ /* 0x000fe400078e0010 */
[----:B------:R-:W-:Y:S01]  /*43b0*/  IMAD.MOV.U32 R21, RZ, RZ, R12 ;  /* 0x000000ffff157224 */ /* 0x000fe200078e000c */
[----:B------:R-:W-:Y:S06]  /*43c0*/  BRA `(.L_x_317) ;  /* 0x0000000000607947 */ /* 0x000fec0003800000 */
.L_x_316:
[----:B------:R-:W-:-:S14]  /*43d0*/  DSETP.NAN.AND P0, PT, R16, R16, PT ;  /* 0x000000101000722a */ /* 0x000fdc0003f08000 */
[----:B------:R-:W-:Y:S05]  /*43e0*/  @P0 BRA `(.L_x_318) ;  /* 0x00000000004c0947 */ /* 0x000fea0003800000 */
[----:B------:R-:W-:-:S14]  /*43f0*/  DSETP.NAN.AND P0, PT, R12, R12, PT ;  /* 0x0000000c0c00722a */ /* 0x000fdc0003f08000 */
[----:B------:R-:W-:Y:S05]  /*4400*/  @P0 BRA `(.L_x_319) ;  /* 0x0000000000340947 */ /* 0x000fea0003800000 */
[----:B------:R-:W-:Y:S01]  /*4410*/  ISETP.NE.AND P0, PT, R31, R30, PT ;  /* 0x0000001e1f00720c */ /* 0x000fe20003f05270 */
[----:B------:R-:W-:Y:S01]  /*4420*/  IMAD.MOV.U32 R21, RZ, RZ, -0x80000 ;  /* 0xfff80000ff157424 */ /* 0x000fe200078e00ff */
[----:B------:R-:W-:-:S11]  /*4430*/  MOV R20, 0x0 ;  /* 0x0000000000147802 */ /* 0x000fd60000000f00 */
[----:B------:R-:W-:Y:S05]  /*4440*/  @!P0 BRA `(.L_x_317) ;  /* 0x0000000000408947 */ /* 0x000fea0003800000 */
[----:B------:R-:W-:Y:S02]  /*4450*/  ISETP.NE.AND P0, PT, R31, 0x7ff00000, PT ;  /* 0x7ff000001f00780c */ /* 0x000fe40003f05270 */
[----:B------:R-:W-:Y:S02]  /*4460*/  LOP3.LUT R12, R17, 0x80000000, R13, 0x48, !PT ;  /* 0x80000000110c7812 */ /* 0x000fe400078e480d */
[----:B------:R-:W-:-:S13]  /*4470*/  ISETP.EQ.OR P0, PT, R30, RZ, !P0 ;  /* 0x000000ff1e00720c */ /* 0x000fda0004702670 */
[----:B------:R-:W-:Y:S01]  /*4480*/  @P0 LOP3.LUT R10, R12, 0x7ff00000, RZ, 0xfc, !PT ;  /* 0x7ff000000c0a0812 */ /* 0x000fe200078efcff */
[----:B------:R-:W-:Y:S02]  /*4490*/  @!P0 IMAD.MOV.U32 R20, RZ, RZ, RZ ;  /* 0x000000ffff148224 */ /* 0x000fe400078e00ff */
[----:B------:R-:W-:Y:S01]  /*44a0*/  @!P0 IMAD.MOV.U32 R21, RZ, RZ, R12 ;  /* 0x000000ffff158224 */ /* 0x000fe200078e000c */
[----:B------:R-:W-:Y:S01]  /*44b0*/  @P0 MOV R21, R10 ;  /* 0x0000000a00150202 */ /* 0x000fe20000000f00 */
[----:B------:R-:W-:Y:S01]  /*44c0*/  @P0 IMAD.MOV.U32 R20, RZ, RZ, RZ ;  /* 0x000000ffff140224 */ /* 0x000fe200078e00ff */
[----:B------:R-:W-:Y:S06]  /*44d0*/  BRA `(.L_x_317) ;  /* 0x00000000001c7947 */ /* 0x000fec0003800000 */
.L_x_319:
[----:B------:R-:W-:-:S05]  /*44e0*/  LOP3.LUT R20, R13, 0x80000, RZ, 0xfc, !PT ;  /* 0x000800000d147812 */ /* 0x000fca00078efcff */
[----:B------:R-:W-:Y:S02]  /*44f0*/  IMAD.MOV.U32 R21, RZ, RZ, R20 ;  /* 0x000000ffff157224 */ /* 0x000fe400078e0014 */
[----:B------:R-:W-:Y:S01]  /*4500*/  IMAD.MOV.U32 R20, RZ, RZ, R12 ;  /* 0x000000ffff147224 */ /* 0x000fe200078e000c */
[----:B------:R-:W-:Y:S06]  /*4510*/  BRA `(.L_x_317) ;  /* 0x00000000000c7947 */ /* 0x000fec0003800000 */
.L_x_318:
[----:B------:R-:W-:-:S05]  /*4520*/  LOP3.LUT R20, R17, 0x80000, RZ, 0xfc, !PT ;  /* 0x0008000011147812 */ /* 0x000fca00078efcff */
[----:B------:R-:W-:Y:S02]  /*4530*/  IMAD.MOV.U32 R21, RZ, RZ, R20 ;  /* 0x000000ffff157224 */ /* 0x000fe400078e0014 */
[----:B------:R-:W-:-:S07]  /*4540*/  IMAD.MOV.U32 R20, RZ, RZ, R16 ;  /* 0x000000ffff147224 */ /* 0x000fce00078e0010 */
.L_x_317:
[----:B------:R-:W-:Y:S05]  /*4550*/  BSYNC.RECONVERGENT B0 ;  /* 0x0000000000007941 */ /* 0x000fea0003800200 */
.L_x_315:
[----:B------:R-:W-:Y:S01]  /*4560*/  IMAD.MOV.U32 R10, RZ, RZ, R0 ;  /* 0x000000ffff0a7224 */ /* 0x000fe200078e0000 */
[----:B------:R-:W-:Y:S01]  /*4570*/  MOV R12, R20 ;  /* 0x00000014000c7202 */ /* 0x000fe20000000f00 */
[----:B------:R-:W-:Y:S02]  /*4580*/  IMAD.MOV.U32 R11, RZ, RZ, 0x0 ;  /* 0x00000000ff0b7424 */ /* 0x000fe400078e00ff */
[----:B------:R-:W-:Y:S02]  /*4590*/  IMAD.MOV.U32 R13, RZ, RZ, R21 ;  /* 0x000000ffff0d7224 */ /* 0x000fe400078e0015 */
[----:B------:R-:W-:Y:S05]  /*45a0*/  RET.REL.NODEC R10 `(_ZN3cub18CUB_300001_SM_10006detail9transform16transform_kernelINS2_10policy_hubILb1EN4cuda3std3__45tupleIJN6thrust24THRUST_300001_SM_1000_NS6detail15normal_iteratorINSA_10device_ptrIdEEEESF_EEEE10policy1000El27relative_difference_functorSF_JPdSK_EEEvT0_iT1_T2_DpNS2_10kernel_argIT3_EE) ;  /* 0xffffffb80a947950 */ /* 0x000fea0003c3ffff */
.L_x_320:
        /* <DEDUP_REMOVED lines=13> */
.L_x_432:


//--------------------- .text._ZN3cub18CUB_300001_SM_10006detail9transform16transform_kernelINS2_10policy_hubILb1EN4cuda3std3__45tupleIJN6thrust24THRUST_300001_SM_1000_NS6detail15normal_iteratorINSA_10device_ptrIdEEEESF_EEEE10policy1000Ei27relative_difference_functorSF_JPdSK_EEEvT0_iT1_T2_DpNS2_10kernel_argIT3_EE --------------------------
	.section	.text._ZN3cub18CUB_300001_SM_10006detail9transform16transform_kernelINS2_10policy_hubILb1EN4cuda3std3__45tupleIJN6thrust24THRUST_300001_SM_1000_NS6detail15normal_iteratorINSA_10device_ptrIdEEEESF_EEEE10policy1000Ei27relative_difference_functorSF_JPdSK_EEEvT0_iT1_T2_DpNS2_10kernel_argIT3_EE,"ax",@progbits
	.align	128
        .global         _ZN3cub18CUB_300001_SM_10006detail9transform16transform_kernelINS2_10policy_hubILb1EN4cuda3std3__45tupleIJN6thrust24THRUST_300001_SM_1000_NS6detail15normal_iteratorINSA_10device_ptrIdEEEESF_EEEE10policy1000Ei27relative_difference_functorSF_JPdSK_EEEvT0_iT1_T2_DpNS2_10kernel_argIT3_EE
        .type           _ZN3cub18CUB_300001_SM_10006detail9transform16transform_kernelINS2_10policy_hubILb1EN4cuda3std3__45tupleIJN6thrust24THRUST_300001_SM_1000_NS6detail15normal_iteratorINSA_10device_ptrIdEEEESF_EEEE10policy1000Ei27relative_difference_functorSF_JPdSK_EEEvT0_iT1_T2_DpNS2_10kernel_argIT3_EE,@function
        .size           _ZN3cub18CUB_300001_SM_10006detail9transform16transform_kernelINS2_10policy_hubILb1EN4cuda3std3__45tupleIJN6thrust24THRUST_300001_SM_1000_NS6detail15normal_iteratorINSA_10device_ptrIdEEEESF_EEEE10policy1000Ei27relative_difference_functorSF_JPdSK_EEEvT0_iT1_T2_DpNS2_10kernel_argIT3_EE,(.L_x_433 - _ZN3cub18CUB_300001_SM_10006detail9transform16transform_kernelINS2_10policy_hubILb1EN4cuda3std3__45tupleIJN6thrust24THRUST_300001_SM_1000_NS6detail15normal_iteratorINSA_10device_ptrIdEEEESF_EEEE10policy1000Ei27relative_difference_functorSF_JPdSK_EEEvT0_iT1_T2_DpNS2_10kernel_argIT3_EE)
        .other          _ZN3cub18CUB_300001_SM_10006detail9transform16transform_kernelINS2_10policy_hubILb1EN4cuda3std3__45tupleIJN6thrust24THRUST_300001_SM_1000_NS6detail15normal_iteratorINSA_10device_ptrIdEEEESF_EEEE10policy1000Ei27relative_difference_functorSF_JPdSK_EEEvT0_iT1_T2_DpNS2_10kernel_argIT3_EE,@"STO_CUDA_ENTRY STV_DEFAULT"
_ZN3cub18CUB_300001_SM_10006detail9transform16transform_kernelINS2_10policy_hubILb1EN4cuda3std3__45tupleIJN6thrust24THRUST_300001_SM_1000_NS6detail15normal_iteratorINSA_10device_ptrIdEEEESF_EEEE10policy1000Ei27relative_difference_functorSF_JPdSK_EEEvT0_iT1_T2_DpNS2_10kernel_argIT3_EE:
.text._ZN3cub18CUB_300001_SM_10006detail9transform16transform_kernelINS2_10policy_hubILb1EN4cuda3std3__45tupleIJN6thrust24THRUST_300001_SM_1000_NS6detail15normal_iteratorINSA_10device_ptrIdEEEESF_EEEE10policy1000Ei27relative_difference_functorSF_JPdSK_EEEvT0_iT1_T2_DpNS2_10kernel_argIT3_EE:
[----:B------:R-:W-:Y:S08]  /*0000*/  LDC R1, c[0x0][0x37c] ;  /* 0x0000df00ff017b82 */ /* 0x000ff00000000800 */
[----:B------:R-:W0:Y:S01]  /*0010*/  LDC.64 R6, c[0x0][0x380] ;  /* 0x0000e000ff067b82 */ /* 0x000e220000000a00 */
[----:B------:R-:W1:Y:S01]  /*0020*/  S2R R2, SR_TID.X ;  /* 0x0000000000027919 */ /* 0x000e620000002100 */
[----:B------:R-:W-:Y:S06]  /*0030*/  BSSY.RECONVERGENT B0, `(.L_x_321) ;  /* 0x000001f000007945 */ /* 0x000fec0003800200 */
[----:B------:R-:W2:Y:S01]  /*0040*/  S2UR UR4, SR_CTAID.X ;  /* 0x00000000000479c3 */ /* 0x000ea20000002500 */
[----:B0-----:R-:W-:-:S04]  /*0050*/  IMAD.SHL.U32 R0, R7, 0x80, RZ ;  /* 0x0000008007007824 */ /* 0x001fc800078e00ff */
[----:B--2---:R-:W-:Y:S02]  /*0060*/  IMAD R11, R0, UR4, RZ ;  /* 0x00000004000b7c24 */ /* 0x004fe4000f8e02ff */
[----:B-1----:R-:W-:Y:S02]  /*0070*/  IMAD.SHL.U32 R13, R2, 0x80, RZ ;  /* 0x00000080020d7824 */ /* 0x002fe400078e00ff */
[----:B------:R-:W-:-:S05]  /*0080*/  IMAD.IADD R5, R6, 0x1, -R11 ;  /* 0x0000000106057824 */ /* 0x000fca00078e0a0b */
[----:B------:R-:W-:-:S05]  /*0090*/  VIMNMX R3, PT, PT, R0, R5, PT ;  /* 0x0000000500037248 */ /* 0x000fca0003fe0100 */
[----:B------:R-:W-:-:S05]  /*00a0*/  IMAD.SHL.U32 R4, R3, 0x8, RZ ;  /* 0x0000000803047824 */ /* 0x000fca00078e00ff */
[----:B------:R-:W-:-:S13]  /*00b0*/  ISETP.GE.AND P0, PT, R13, R4, PT ;  /* 0x000000040d00720c */ /* 0x000fda0003f06270 */
[----:B------:R-:W-:Y:S05]  /*00c0*/  @P0 BRA `(.L_x_322) ;  /* 0x0000000000540947 */ /* 0x000fea0003800000 */
[----:B------:R-:W0:Y:S01]  /*00d0*/  LDC.64 R8, c[0x0][0x398] ;  /* 0x0000e600ff087b82 */ /* 0x000e220000000a00 */
[----:B------:R-:W-:Y:S01]  /*00e0*/  BSSY.RECONVERGENT B1, `(.L_x_323) ;  /* 0x000000a000017945 */ /* 0x000fe20003800200 */
[----:B------:R-:W-:Y:S02]  /*00f0*/  IMAD.MOV.U32 R15, RZ, RZ, R13 ;  /* 0x000000ffff0f7224 */ /* 0x000fe400078e000d */
[----:B0-----:R-:W-:-:S04]  /*0100*/  IMAD.WIDE.U32 R8, R2, 0x80, R8 ;  /* 0x0000008002087825 */ /* 0x001fc800078e0008 */
[----:B------:R-:W-:-:S07]  /*0110*/  IMAD.WIDE R8, R11, 0x8, R8 ;  /* 0x000000080b087825 */ /* 0x000fce00078e0208 */
.L_x_324:
[----:B------:R-:W-:Y:S01]  /*0120*/  VIADD R15, R15, 0x4000 ;  /* 0x000040000f0f7836 */ /* 0x000fe20000000000 */
[----:B------:R0:W-:Y:S04]  /*0130*/  CCTL.E.PF2 [R8] ;  /* 0x000000000800798f */ /* 0x0001e80000800100 */
[----:B------:R-:W-:Y:S02]  /*0140*/  ISETP.GE.AND P0, PT, R15, R4, PT ;  /* 0x000000040f00720c */ /* 0x000fe40003f06270 */
[----:B0-----:R-:W-:-:S05]  /*0150*/  IADD3 R8, P1, PT, R8, 0x4000, RZ ;  /* 0x0000400008087810 */ /* 0x001fca0007f3e0ff */
[----:B------:R-:W-:-:S06]  /*0160*/  IMAD.X R9, RZ, RZ, R9, P1 ;  /* 0x000000ffff097224 */ /* 0x000fcc00008e0609 */
[----:B------:R-:W-:Y:S05]  /*0170*/  @!P0 BRA `(.L_x_324) ;  /* 0xfffffffc00e88947 */ /* 0x000fea000383ffff */
[----:B------:R-:W-:Y:S05]  /*0180*/  BSYNC.RECONVERGENT B1 ;  /* 0x0000000000017941 */ /* 0x000fea0003800200 */
.L_x_323:
[----:B------:R-:W0:Y:S02]  /*0190*/  LDC.64 R8, c[0x0][0x3a8] ;  /* 0x0000ea00ff087b82 */ /* 0x000e240000000a00 */
[----:B0-----:R-:W-:-:S04]  /*01a0*/  IMAD.WIDE.U32 R8, R2, 0x80, R8 ;  /* 0x0000008002087825 */ /* 0x001fc800078e0008 */
[----:B------:R-:W-:-:S07]  /*01b0*/  IMAD.WIDE R8, R11, 0x8, R8 ;  /* 0x000000080b087825 */ /* 0x000fce00078e0208 */
.L_x_325:
[----:B------:R-:W-:Y:S01]  /*01c0*/  VIADD R13, R13, 0x4000 ;  /* 0x000040000d0d7836 */ /* 0x000fe20000000000 */
[----:B------:R0:W-:Y:S04]  /*01d0*/  CCTL.E.PF2 [R8] ;  /* 0x000000000800798f */ /* 0x0001e80000800100 */
[----:B------:R-:W-:Y:S02]  /*01e0*/  ISETP.GE.AND P0, PT, R13, R4, PT ;  /* 0x000000040d00720c */ /* 0x000fe40003f06270 */
[----:B0-----:R-:W-:-:S05]  /*01f0*/  IADD3 R8, P1, PT, R8, 0x4000, RZ ;  /* 0x0000400008087810 */ /* 0x001fca0007f3e0ff */
[----:B------:R-:W-:-:S06]  /*0200*/  IMAD.X R9, RZ, RZ, R9, P1 ;  /* 0x000000ffff097224 */ /* 0x000fcc00008e0609 */
[----:B------:R-:W-:Y:S05]  /*0210*/  @!P0 BRA `(.L_x_325) ;  /* 0xfffffffc00e88947 */ /* 0x000fea000383ffff */
.L_x_322:
[----:B------:R-:W-:Y:S05]  /*0220*/  BSYNC.RECONVERGENT B0 ;  /* 0x0000000000007941 */ /* 0x000fea0003800200 */
.L_x_321:
[----:B------:R-:W0:Y:S01]  /*0230*/  LDCU.128 UR12, c[0x0][0x390] ;  /* 0x00007200ff0c77ac */ /* 0x000e220008000c00 */
[----:B------:R-:W-:Y:S01]  /*0240*/  ISETP.GT.AND P0, PT, R0, R5, PT ;  /* 0x000000050000720c */ /* 0x000fe20003f04270 */
[----:B------:R-:W-:Y:S01]  /*0250*/  IMAD.WIDE R8, R11, 0x8, RZ ;  /* 0x000000080b087825 */ /* 0x000fe200078e02ff */
[----:B------:R-:W1:Y:S01]  /*0260*/  LDCU.64 UR8, c[0x0][0x3a8] ;  /* 0x00007500ff0877ac */ /* 0x000e620008000a00 */
[----:B------:R-:W2:Y:S01]  /*0270*/  LDCU.64 UR16, c[0x0][0x358] ;  /* 0x00006b00ff1077ac */ /* 0x000ea20008000a00 */
[C---:B0-----:R-:W-:Y:S02]  /*0280*/  IADD3 R14, P1, PT, R8.reuse, UR14, RZ ;  /* 0x0000000e080e7c10 */ /* 0x041fe4000ff3e0ff */
[C---:B------:R-:W-:Y:S02]  /*0290*/  IADD3 R10, P3, PT, R8.reuse, UR12, RZ ;  /* 0x0000000c080a7c10 */ /* 0x040fe4000ff7e0ff */
[----:B-1----:R-:W-:Y:S02]  /*02a0*/  IADD3 R12, P2, PT, R8, UR8, RZ ;  /* 0x00000008080c7c10 */ /* 0x002fe4000ff5e0ff */
[----:B------:R-:W-:-:S02]  /*02b0*/  IADD3.X R15, PT, PT, R9, UR15, RZ, P1, !PT ;  /* 0x0000000f090f7c10 */ /* 0x000fc40008ffe4ff */
[C---:B------:R-:W-:Y:S02]  /*02c0*/  IADD3.X R13, PT, PT, R9.reuse, UR9, RZ, P2, !PT ;  /* 0x00000009090d7c10 */ /* 0x040fe400097fe4ff */
[----:B------:R-:W-:Y:S01]  /*02d0*/  IADD3.X R11, PT, PT, R9, UR13, RZ, P3, !PT ;  /* 0x0000000d090b7c10 */ /* 0x000fe20009ffe4ff */
[----:B--2---:R-:W-:Y:S06]  /*02e0*/  @P0 BRA `(.L_x_326) ;  /* 0x0000001800700947 */ /* 0x004fec0003800000 */
[----:B------:R-:W-:-:S13]  /*02f0*/  ISETP.GE.AND P0, PT, R7, 0x1, PT ;  /* 0x000000010700780c */ /* 0x000fda0003f06270 */
[----:B------:R-:W-:Y:S05]  /*0300*/  @!P0 EXIT ;  /* 0x000000000000894d */ /* 0x000fea0003800000 */
[----:B------:R-:W-:Y:S01]  /*0310*/  ISETP.GE.U32.AND P0, PT, R7, 0x8, PT ;  /* 0x000000080700780c */ /* 0x000fe20003f06070 */
[----:B------:R-:W-:-:S12]  /*0320*/  UMOV UR4, URZ ;  /* 0x000000ff00047c82 */ /* 0x000fd80008000000 */
[----:B------:R-:W-:Y:S05]  /*0330*/  @!P0 BRA `(.L_x_327) ;  /* 0x0000000c00708947 */ /* 0x000fea0003800000 */
[----:B------:R-:W0:Y:S01]  /*0340*/  LDC.64 R32, c[0x0][0x390] ;  /* 0x0000e400ff207b82 */ /* 0x000e220000000a00 */
[----:B------:R-:W-:Y:S01]  /*0350*/  R2UR UR4, R8 ;  /* 0x00000000080472ca */ /* 0x000fe200000e0000 */
[----:B------:R-:W-:Y:S01]  /*0360*/  VIADD R5, R2, 0x80 ;  /* 0x0000008002057836 */ /* 0x000fe20000000000 */
[----:B------:R-:W-:Y:S01]  /*0370*/  R2UR UR5, R9 ;  /* 0x00000000090572ca */ /* 0x000fe200000e0000 */
[----:B------:R-:W1:Y:S01]  /*0380*/  LDCU UR11, c[0x0][0x384] ;  /* 0x00007080ff0b77ac */ /* 0x000e620008000800 */
[----:B------:R-:W-:-:S05]  /*0390*/  LOP3.LUT R3, R7, 0x7ffffff8, RZ, 0xc0, !PT ;  /* 0x7ffffff807037812 */ /* 0x000fca00078ec0ff */
[----:B------:R-:W-:-:S04]  /*03a0*/  IMAD.MOV R3, RZ, RZ, -R3 ;  /* 0x000000ffff037224 */ /* 0x000fc800078e0a03 */
[----:B------:R-:W-:Y:S02]  /*03b0*/  UMOV UR6, UR4 ;  /* 0x0000000400067c82 */ /* 0x000fe40008000000 */
[----:B------:R-:W-:Y:S01]  /*03c0*/  UIADD3 UR4, UP1, UPT, UR6, 0xc00, URZ ;  /* 0x00000c0006047890 */ /* 0x000fe2000ff3e0ff */
[----:B------:R-:W-:-:S03]  /*03d0*/  UMOV UR7, UR5 ;  /* 0x0000000500077c82 */ /* 0x000fc60008000000 */
[----:B------:R-:W-:Y:S02]  /*03e0*/  UIADD3 UR14, UP0, UPT, UR4, UR14, URZ ;  /* 0x0000000e040e7290 */ /* 0x000fe4000ff1e0ff */
[----:B------:R-:W-:Y:S02]  /*03f0*/  UIADD3.X UR5, UPT, UPT, URZ, UR7, URZ, UP1, !UPT ;  /* 0x00000007ff057290 */ /* 0x000fe40008ffe4ff */
[----:B------:R-:W-:Y:S01]  /*0400*/  UIADD3 UR12, UP2, UPT, UR4, UR12, URZ ;  /* 0x0000000c040c7290 */ /* 0x000fe2000ff5e0ff */
[----:B0-----:R-:W-:Y:S01]  /*0410*/  IMAD.WIDE.U32 R32, R2, 0x8, R32 ;  /* 0x0000000802207825 */ /* 0x001fe200078e0020 */
[----:B------:R-:W-:Y:S02]  /*0420*/  UIADD3 UR8, UP1, UPT, UR4, UR8, URZ ;  /* 0x0000000804087290 */ /* 0x000fe4000ff3e0ff */
[----:B------:R-:W-:Y:S02]  /*0430*/  UIADD3.X UR15, UPT, UPT, UR5, UR15, URZ, UP0, !UPT ;  /* 0x0000000f050f7290 */ /* 0x000fe400087fe4ff */
[----:B------:R-:W-:-:S02]  /*0440*/  UIADD3.X UR13, UPT, UPT, UR5, UR13, URZ, UP2, !UPT ;  /* 0x0000000d050d7290 */ /* 0x000fc400097fe4ff */
[----:B-1----:R-:W-:-:S12]  /*0450*/  UIADD3.X UR5, UPT, UPT, UR5, UR9, URZ, UP1, !UPT ;  /* 0x0000000905057290 */ /* 0x002fd80008ffe4ff */
.L_x_344:
[----:B0-----:R-:W0:Y:S02]  /*0460*/  LDC.64 R6, c[0x0][0x398] ;  /* 0x0000e600ff067b82 */ /* 0x001e240000000a00 */
[----:B0-----:R-:W-:-:S03]  /*0470*/  IMAD.WIDE.U32 R6, R2, 0x8, R6 ;  /* 0x0000000802067825 */ /* 0x001fc600078e0006 */
[----:B------:R-:W-:-:S04]  /*0480*/  IADD3 R22, P0, PT, R6, UR6, RZ ;  /* 0x0000000606167c10 */ /* 0x000fc8000ff1e0ff */
[----:B------:R-:W-:Y:S02]  /*0490*/  IADD3.X R23, PT, PT, R7, UR7, RZ, P0, !PT ;  /* 0x0000000707177c10 */ /* 0x000fe400087fe4ff */
[----:B------:R-:W0:Y:S04]  /*04a0*/  LDC.64 R6, c[0x0][0x3a8] ;  /* 0x0000ea00ff067b82 */ /* 0x000e280000000a00 */
[----:B------:R-:W2:Y:S01]  /*04b0*/  LDG.E.64 R22, desc[UR16][R22.64] ;  /* 0x0000001016167981 */ /* 0x000ea2000c1e1b00 */
[----:B0-----:R-:W-:-:S03]  /*04c0*/  IMAD.WIDE.U32 R6, R2, 0x8, R6 ;  /* 0x0000000802067825 */ /* 0x001fc600078e0006 */
[----:B------:R-:W-:-:S04]  /*04d0*/  IADD3 R24, P0, PT, R6, UR6, RZ ;  /* 0x0000000606187c10 */ /* 0x000fc8000ff1e0ff */
[----:B------:R-:W-:-:S06]  /*04e0*/  IADD3.X R25, PT, PT, R7, UR7, RZ, P0, !PT ;  /* 0x0000000707197c10 */ /* 0x000fcc00087fe4ff */
[----:B------:R-:W3:Y:S01]  /*04f0*/  LDG.E.64 R24, desc[UR16][R24.64] ;  /* 0x0000001018187981 */ /* 0x000ee2000c1e1b00 */
[----:B------:R-:W-:Y:S01]  /*0500*/  IMAD.MOV.U32 R6, RZ, RZ, 0x1 ;  /* 0x00000001ff067424 */ /* 0x000fe200078e00ff */
[----:B------:R-:W-:Y:S01]  /*0510*/  ULOP3.LUT UR4, UR11, 0x7ffffff8, URZ, 0xc0, !UPT ;  /* 0x7ffffff80b047892 */ /* 0x000fe2000f8ec0ff */
[----:B------:R-:W-:Y:S01]  /*0520*/  IMAD.U32 R18, RZ, RZ, UR14 ;  /* 0x0000000eff127e24 */ /* 0x000fe2000f8e00ff */
[----:B------:R-:W-:Y:S01]  /*0530*/  BSSY.RECONVERGENT B1, `(.L_x_328) ;  /* 0x0000018000017945 */ /* 0x000fe20003800200 */
[----:B------:R-:W-:Y:S02]  /*0540*/  IMAD.U32 R19, RZ, RZ, UR15 ;  /* 0x0000000fff137e24 */ /* 0x000fe4000f8e00ff */
        /* <DEDUP_REMOVED lines=13> */
[----:B------:R-:W-:Y:S02]  /*0620*/  IMAD.U32 R8, RZ, RZ, UR12 ;  /* 0x0000000cff087e24 */ /* 0x000fe4000f8e00ff */
[----:B------:R-:W-:-:S03]  /*0630*/  IMAD.U32 R9, RZ, RZ, UR13 ;  /* 0x0000000dff097e24 */ /* 0x000fc6000f8e00ff */
[----:B------:R-:W-:Y:S01]  /*0640*/  FFMA R0, RZ, R23, R7 ;  /* 0x00000017ff007223 */ /* 0x000fe20000000007 */
[----:B------:R-:W-:-:S04]  /*0650*/  IMAD.WIDE R16, R5, 0x8, R16 ;  /* 0x0000000805107825 */ /* 0x000fc800078e0210 */
[----:B------:R-:W-:Y:S01]  /*0660*/  FSETP.GT.AND P0, PT, |R0|, 1.469367938527859385e-39, PT ;  /* 0x001000000000780b */ /* 0x000fe20003f04200 */
[----:B------:R-:W-:-:S12]  /*0670*/  IMAD.WIDE R8, R5, 0x8, R8 ;  /* 0x0000000805087825 */ /* 0x000fd800078e0208 */
[----:B------:R-:W-:Y:S05]  /*0680*/  @P0 BRA P1, `(.L_x_329) ;  /* 0x0000000000080947 */ /* 0x000fea0000800000 */
[----:B------:R-:W-:-:S07]  /*0690*/  MOV R0, 0x6b0 ;  /* 0x000006b000007802 */ /* 0x000fce0000000f00 */
[----:B------:R-:W-:Y:S05]  /*06a0*/  CALL.REL.NOINC `($__internal_1_$__cuda_sm20_div_rn_f64_full) ;  /* 0x0000003000ac7944 */ /* 0x000fea0003c00000 */
.L_x_329:
[----:B------:R-:W-:Y:S05]  /*06b0*/  BSYNC.RECONVERGENT B1 ;  /* 0x0000000000017941 */ /* 0x000fea0003800200 */
.L_x_328:
        /* <DEDUP_REMOVED lines=21> */
[----:B------:R-:W-:-:S07]  /*0810*/  MOV R0, 0x830 ;  /* 0x0000083000007802 */ /* 0x000fce0000000f00 */
[----:B------:R-:W-:Y:S05]  /*0820*/  CALL.REL.NOINC `($__internal_1_$__cuda_sm20_div_rn_f64_full) ;  /* 0x00000030004c7944 */ /* 0x000fea0003c00000 */
.L_x_331:
[----:B------:R-:W-:Y:S05]  /*0830*/  BSYNC.RECONVERGENT B1 ;  /* 0x0000000000017941 */ /* 0x000fea0003800200 */
.L_x_330:
        /* <DEDUP_REMOVED lines=21> */
.L_x_333:
[----:B------:R-:W-:Y:S05]  /*0990*/  BSYNC.RECONVERGENT B1 ;  /* 0x0000000000017941 */ /* 0x000fea0003800200 */
.L_x_332:
        /* <DEDUP_REMOVED lines=21> */
.L_x_335:
[----:B------:R-:W-:Y:S05]  /*0af0*/  BSYNC.RECONVERGENT B1 ;  /* 0x0000000000017941 */ /* 0x000fea0003800200 */
.L_x_334:
        /* <DEDUP_REMOVED lines=21> */
.L_x_337:
[----:B------:R-:W-:Y:S05]  /*0c50*/  BSYNC.RECONVERGENT B1 ;  /* 0x0000000000017941 */ /* 0x000fea0003800200 */
.L_x_336:
        /* <DEDUP_REMOVED lines=21> */
.L_x_339:
[----:B------:R-:W-:Y:S05]  /*0db0*/  BSYNC.RECONVERGENT B1 ;  /* 0x0000000000017941 */ /* 0x000fea0003800200 */
.L_x_338:
        /* <DEDUP_REMOVED lines=21> */
.L_x_341:
[----:B------:R-:W-:Y:S05]  /*0f10*/  BSYNC.RECONVERGENT B1 ;  /* 0x0000000000017941 */ /* 0x000fea0003800200 */
.L_x_340:
        /* <DEDUP_REMOVED lines=21> */
.L_x_343:
[----:B------:R-:W-:Y:S05]  /*1070*/  BSYNC.RECONVERGENT B1 ;  /* 0x0000000000017941 */ /* 0x000fea0003800200 */
.L_x_342:
[----:B------:R-:W-:Y:S01]  /*1080*/  DADD R6, R6, -1 ;  /* 0xbff0000006067429 */ /* 0x000fe20000000000 */
[----:B------:R-:W-:Y:S01]  /*1090*/  VIADD R3, R3, 0x8 ;  /* 0x0000000803037836 */ /* 0x000fe20000000000 */
[----:B------:R-:W-:Y:S01]  /*10a0*/  UIADD3 UR6, UP0, UPT, UR6, 0x2000, URZ ;  /* 0x0000200006067890 */ /* 0x000fe2000ff1e0ff */
[----:B------:R-:W-:-:S03]  /*10b0*/  VIADD R5, R5, 0x400 ;  /* 0x0000040005057836 */ /* 0x000fc60000000000 */
[----:B------:R-:W-:Y:S01]  /*10c0*/  ISETP.NE.AND P0, PT, R3, RZ, PT ;  /* 0x000000ff0300720c */ /* 0x000fe20003f05270 */
[----:B------:R0:W-:Y:S01]  /*10d0*/  STG.E.64 desc[UR16][R8.64+0xc00], R6 ;  /* 0x000c000608007986 */ /* 0x0001e2000c101b10 */
[----:B------:R-:W-:-:S11]  /*10e0*/  UIADD3.X UR7, UPT, UPT, URZ, UR7, URZ, UP0, !UPT ;  /* 0x00000007ff077290 */ /* 0x000fd600087fe4ff */
[----:B------:R-:W-:Y:S05]  /*10f0*/  @P0 BRA `(.L_x_344) ;  /* 0xfffffff000d80947 */ /* 0x000fea000383ffff */
.L_x_327:
[----:B------:R-:W1:Y:S02]  /*1100*/  LDCU UR9, c[0x0][0x384] ;  /* 0x00007080ff0977ac */ /* 0x000e640008000800 */
[----:B-1----:R-:W-:-:S06]  /*1110*/  ULOP3.LUT UP0, UR10, UR9, 0x7, URZ, 0xc0, !UPT ;  /* 0x00000007090a7892 */ /* 0x002fcc000f80c0ff */
[----:B------:R-:W-:-:S13]  /*1120*/  PLOP3.LUT P0, PT, PT, PT, UP0, 0x80, 0x8 ;  /* 0x000000000008781c */ /* 0x000fda0003f0f008 */
[----:B------:R-:W-:Y:S05]  /*1130*/  @!P0 EXIT ;  /* 0x000000000000894d */ /* 0x000fea0003800000 */
[----:B------:R-:W-:Y:S02]  /*1140*/  UISETP.GE.U32.AND UP0, UPT, UR10, 0x4, UPT ;  /* 0x000000040a00788c */ /* 0x000fe4000bf06070 */
[----:B------:R-:W-:-:S07]  /*1150*/  ULOP3.LUT UR5, UR9, 0x3, URZ, 0xc0, !UPT ;  /* 0x0000000309057892 */ /* 0x000fce000f8ec0ff */
[----:B------:R-:W-:Y:S05]  /*1160*/  BRA.U !UP0, `(.L_x_345) ;  /* 0x0000000508787547 */ /* 0x000fea000b800000 */
[----:B------:R-:W-:-:S04]  /*1170*/  IMAD.U32 R3, RZ, RZ, UR4 ;  /* 0x00000004ff037e24 */ /* 0x000fc8000f8e00ff */
[----:B------:R-:W-:-:S04]  /*1180*/  IMAD R3, R3, 0x80, R2 ;  /* 0x0000008003037824 */ /* 0x000fc800078e0202 */
[----:B------:R-:W-:-:S05]  /*1190*/  IMAD.WIDE R16, R3, 0x8, R14 ;  /* 0x0000000803107825 */ /* 0x000fca00078e020e */
[----:B------:R-:W2:Y:S01]  /*11a0*/  LDG.E.64 R22, desc[UR16][R16.64] ;  /* 0x0000001010167981 */ /* 0x000ea2000c1e1b00 */
[----:B0-----:R-:W-:-:S05]  /*11b0*/  IMAD.WIDE R8, R3, 0x8, R12 ;  /* 0x0000000803087825 */ /* 0x001fca00078e020c */
        /* <DEDUP_REMOVED lines=16> */
[----:B------:R-:W-:-:S07]  /*12c0*/  MOV R0, 0x12e0 ;  /* 0x000012e000007802 */ /* 0x000fce0000000f00 */
[----:B------:R-:W-:Y:S05]  /*12d0*/  CALL.REL.NOINC `($__internal_1_$__cuda_sm20_div_rn_f64_full) ;  /* 0x0000002400a07944 */ /* 0x000fea0003c00000 */
.L_x_347:
[----:B------:R-:W-:Y:S05]  /*12e0*/  BSYNC.RECONVERGENT B1 ;  /* 0x0000000000017941 */ /* 0x000fea0003800200 */
.L_x_346:
        /* <DEDUP_REMOVED lines=22> */
.L_x_349:
[----:B------:R-:W-:Y:S05]  /*1450*/  BSYNC.RECONVERGENT B1 ;  /* 0x0000000000017941 */ /* 0x000fea0003800200 */
.L_x_348:
        /* <DEDUP_REMOVED lines=21> */
.L_x_351:
[----:B------:R-:W-:Y:S05]  /*15b0*/  BSYNC.RECONVERGENT B1 ;  /* 0x0000000000017941 */ /* 0x000fea0003800200 */
.L_x_350:
        /* <DEDUP_REMOVED lines=21> */
.L_x_353:
[----:B------:R-:W-:Y:S05]  /*1710*/  BSYNC.RECONVERGENT B1 ;  /* 0x0000000000017941 */ /* 0x000fea0003800200 */
.L_x_352:
[----:B------:R-:W-:Y:S01]  /*1720*/  DADD R6, R6, -1 ;  /* 0xbff0000006067429 */ /* 0x000fe20000000000 */
[----:B------:R-:W-:-:S06]  /*1730*/  UIADD3 UR4, UPT, UPT, UR4, 0x4, URZ ;  /* 0x0000000404047890 */ /* 0x000fcc000fffe0ff */
[----:B------:R1:W-:Y:S06]  /*1740*/  STG.E.64 desc[UR16][R18.64+0xc00], R6 ;  /* 0x000c000612007986 */ /* 0x0003ec000c101b10 */
.L_x_345:
[----:B------:R-:W-:-:S13]  /*1750*/  ISETP.NE.AND P0, PT, RZ, UR5, PT ;  /* 0x00000005ff007c0c */ /* 0x000fda000bf05270 */
[----:B------:R-:W-:Y:S05]  /*1760*/  @!P0 EXIT ;  /* 0x000000000000894d */ /* 0x000fea0003800000 */
[----:B------:R-:W-:-:S09]  /*1770*/  UISETP.NE.AND UP0, UPT, UR5, 0x1, UPT ;  /* 0x000000010500788c */ /* 0x000fd2000bf05270 */
        /* <DEDUP_REMOVED lines=24> */
.L_x_356:
[----:B------:R-:W-:Y:S05]  /*1900*/  BSYNC.RECONVERGENT B1 ;  /* 0x0000000000017941 */ /* 0x000fea0003800200 */
.L_x_355:
        /* <DEDUP_REMOVED lines=22> */
.L_x_358:
[----:B------:R-:W-:Y:S05]  /*1a70*/  BSYNC.RECONVERGENT B1 ;  /* 0x0000000000017941 */ /* 0x000fea0003800200 */
.L_x_357:
[----:B------:R-:W-:Y:S01]  /*1a80*/  DADD R6, R6, -1 ;  /* 0xbff0000006067429 */ /* 0x000fe20000000000 */
[----:B------:R-:W-:-:S06]  /*1a90*/  UIADD3 UR4, UPT, UPT, UR4, 0x2, URZ ;  /* 0x0000000204047890 */ /* 0x000fcc000fffe0ff */
[----:B------:R2:W-:Y:S06]  /*1aa0*/  STG.E.64 desc[UR16][R18.64+0x400], R6 ;  /* 0x0004000612007986 */ /* 0x0005ec000c101b10 */
.L_x_354:
[----:B------:R-:W3:Y:S02]  /*1ab0*/  LDC R0, c[0x0][0x384] ;  /* 0x0000e100ff007b82 */ /* 0x000ee40000000800 */
[----:B---3--:R-:W-:-:S04]  /*1ac0*/  LOP3.LUT R0, R0, 0x1, RZ, 0xc0, !PT ;  /* 0x0000000100007812 */ /* 0x008fc800078ec0ff */
[----:B------:R-:W-:-:S13]  /*1ad0*/  ISETP.NE.U32.AND P0, PT, R0, 0x1, PT ;  /* 0x000000010000780c */ /* 0x000fda0003f05070 */
[----:B------:R-:W-:Y:S05]  /*1ae0*/  @P0 EXIT ;  /* 0x000000000000094d */ /* 0x000fea0003800000 */
[----:B------:R-:W-:-:S04]  /*1af0*/  IMAD.U32 R3, RZ, RZ, UR4 ;  /* 0x00000004ff037e24 */ /* 0x000fc8000f8e00ff */
[----:B------:R-:W-:-:S04]  /*1b00*/  IMAD R3, R3, 0x80, R2 ;  /* 0x0000008003037824 */ /* 0x000fc800078e0202 */
[----:B------:R-:W-:-:S06]  /*1b10*/  IMAD.WIDE R22, R3, 0x8, R14 ;  /* 0x0000000803167825 */ /* 0x000fcc00078e020e */
[----:B------:R-:W3:Y:S01]  /*1b20*/  LDG.E.64 R22, desc[UR16][R22.64] ;  /* 0x0000001016167981 */ /* 0x000ee2000c1e1b00 */
[----:B------:R-:W-:-:S05]  /*1b30*/  IMAD.WIDE R12, R3, 0x8, R12 ;  /* 0x00000008030c7825 */ /* 0x000fca00078e020c */
[----:B------:R-:W4:Y:S01]  /*1b40*/  LDG.E.64 R24, desc[UR16][R12.64] ;  /* 0x000000100c187981 */ /* 0x000f22000c1e1b00 */
[----:B------:R-:W-:Y:S01]  /*1b50*/  IMAD.MOV.U32 R4, RZ, RZ, 0x1 ;  /* 0x00000001ff047424 */ /* 0x000fe200078e00ff */
[----:B------:R-:W-:Y:S01]  /*1b60*/  BSSY.RECONVERGENT B1, `(.L_x_359) ;  /* 0x0000010000017945 */ /* 0x000fe20003800200 */
[----:B---3--:R-:W0:Y:S01]  /*1b70*/  MUFU.RCP64H R5, R23 ;  /* 0x0000001700057308 */ /* 0x008e220000001800 */
[----:B----4-:R-:W-:-:S03]  /*1b80*/  FSETP.GEU.AND P1, PT, |R25|, 6.5827683646048100446e-37, PT ;  /* 0x036000001900780b */ /* 0x010fc60003f2e200 */
[----:B012---:R-:W-:-:S08]  /*1b90*/  DFMA R6, -R22, R4, 1 ;  /* 0x3ff000001606742b */ /* 0x007fd00000000104 */
        /* <DEDUP_REMOVED lines=12> */
.L_x_360:
[----:B------:R-:W-:Y:S05]  /*1c60*/  BSYNC.RECONVERGENT B1 ;  /* 0x0000000000017941 */ /* 0x000fea0003800200 */
.L_x_359:
[----:B------:R-:W-:Y:S01]  /*1c70*/  DADD R6, R6, -1 ;  /* 0xbff0000006067429 */ /* 0x000fe20000000000 */
[----:B------:R-:W-:-:S06]  /*1c80*/  IMAD.WIDE R10, R3, 0x8, R10 ;  /* 0x00000008030a7825 */ /* 0x000fcc00078e020a */
[----:B------:R-:W-:Y:S01]  /*1c90*/  STG.E.64 desc[UR16][R10.64], R6 ;  /* 0x000000060a007986 */ /* 0x000fe2000c101b10 */
[----:B------:R-:W-:Y:S05]  /*1ca0*/  EXIT ;  /* 0x000000000000794d */ /* 0x000fea0003800000 */
.L_x_326:
[----:B------:R-:W-:-:S13]  /*1cb0*/  ISETP.GE.AND P0, PT, R7, 0x1, PT ;  /* 0x000000010700780c */ /* 0x000fda0003f06270 */
[----:B------:R-:W-:Y:S05]  /*1cc0*/  @!P0 EXIT ;  /* 0x000000000000894d */ /* 0x000fea0003800000 */
[C---:B------:R-:W-:Y:S01]  /*1cd0*/  ISETP.GE.U32.AND P0, PT, R7.reuse, 0x8, PT ;  /* 0x000000080700780c */ /* 0x040fe20003f06070 */
[----:B------:R-:W-:Y:S01]  /*1ce0*/  IMAD.MOV.U32 R5, RZ, RZ, RZ ;  /* 0x000000ffff057224 */ /* 0x000fe200078e00ff */
[----:B------:R-:W-:-:S11]  /*1cf0*/  LOP3.LUT R8, R7, 0x7, RZ, 0xc0, !PT ;  /* 0x0000000707087812 */ /* 0x000fd600078ec0ff */
[----:B------:R-:W-:Y:S05]  /*1d00*/  @!P0 BRA `(.L_x_361) ;  /* 0x0000000c00908947 */ /* 0x000fea0003800000 */
[----:B------:R-:W-:Y:S01]  /*1d10*/  LOP3.LUT R5, R7, 0x7ffffff8, RZ, 0xc0, !PT ;  /* 0x7ffffff807057812 */ /* 0x000fe200078ec0ff */
[----:B------:R-:W-:-:S06]  /*1d20*/  UMOV UR4, URZ ;  /* 0x000000ff00047c82 */ /* 0x000fcc0008000000 */
.L_x_394:
        /* <DEDUP_REMOVED lines=28> */
.L_x_365:
[----:B------:R-:W-:Y:S05]  /*1ef0*/  BSYNC.RECONVERGENT B2 ;  /* 0x0000000000027941 */ /* 0x000fea0003800200 */
.L_x_364:
[----:B------:R-:W-:Y:S01]  /*1f00*/  DADD R6, R6, -1 ;  /* 0xbff0000006067429 */ /* 0x000fe20000000000 */
[----:B------:R-:W-:-:S06]  /*1f10*/  IMAD.WIDE.U32 R16, R9, 0x8, R10 ;  /* 0x0000000809107825 */ /* 0x000fcc00078e000a */
[----:B------:R0:W-:Y:S04]  /*1f20*/  STG.E.64 desc[UR16][R16.64], R6 ;  /* 0x0000000610007986 */ /* 0x0001e8000c101b10 */
.L_x_363:
[----:B------:R-:W-:Y:S05]  /*1f30*/  BSYNC.RECONVERGENT B1 ;  /* 0x0000000000017941 */ /* 0x000fea0003800200 */
.L_x_362:
[----:B------:R-:W-:Y:S01]  /*1f40*/  VIADD R19, R9, 0x80 ;  /* 0x0000008009137836 */ /* 0x000fe20000000000 */
[----:B------:R-:W-:Y:S03]  /*1f50*/  BSSY.RECONVERGENT B1, `(.L_x_366) ;  /* 0x000001c000017945 */ /* 0x000fe60003800200 */
[C---:B------:R-:W-:Y:S01]  /*1f60*/  IMAD.WIDE R32, R19.reuse, 0x8, R14 ;  /* 0x0000000813207825 */ /* 0x040fe200078e020e */
[----:B------:R-:W-:-:S03]  /*1f70*/  ISETP.GE.AND P0, PT, R19, R3, PT ;  /* 0x000000031300720c */ /* 0x000fc60003f06270 */
[----:B0-----:R-:W-:-:S04]  /*1f80*/  IMAD.WIDE R16, R19, 0x8, R12 ;  /* 0x0000000813107825 */ /* 0x001fc800078e020c */
[----:B------:R-:W-:-:S06]  /*1f90*/  IMAD.WIDE R18, R19, 0x8, R10 ;  /* 0x0000000813127825 */ /* 0x000fcc00078e020a */
[----:B------:R-:W-:Y:S05]  /*1fa0*/  @P0 BRA `(.L_x_367) ;  /* 0x0000000000580947 */ /* 0x000fea0003800000 */
[----:B------:R-:W2:Y:S04]  /*1fb0*/  LDG.E.64 R22, desc[UR16][R32.64] ;  /* 0x0000001020167981 */ /* 0x000ea8000c1e1b00 */
        /* <DEDUP_REMOVED lines=18> */
.L_x_369:
[----:B------:R-:W-:Y:S05]  /*20e0*/  BSYNC.RECONVERGENT B2 ;  /* 0x0000000000027941 */ /* 0x000fea0003800200 */
.L_x_368:
[----:B------:R-:W-:-:S07]  /*20f0*/  DADD R6, R6, -1 ;  /* 0xbff0000006067429 */ /* 0x000fce0000000000 */
[----:B------:R0:W-:Y:S04]  /*2100*/  STG.E.64 desc[UR16][R18.64], R6 ;  /* 0x0000000612007986 */ /* 0x0001e8000c101b10 */
.L_x_367:
[----:B------:R-:W-:Y:S05]  /*2110*/  BSYNC.RECONVERGENT B1 ;  /* 0x0000000000017941 */ /* 0x000fea0003800200 */
.L_x_366:
[----:B------:R-:W-:Y:S01]  /*2120*/  VIADD R0, R9, 0x100 ;  /* 0x0000010009007836 */ /* 0x000fe20000000000 */
[----:B------:R-:W-:Y:S04]  /*2130*/  BSSY.RECONVERGENT B1, `(.L_x_370) ;  /* 0x0000019000017945 */ /* 0x000fe80003800200 */
[----:B------:R-:W-:-:S13]  /*2140*/  ISETP.GE.AND P0, PT, R0, R3, PT ;  /* 0x000000030000720c */ /* 0x000fda0003f06270 */
[----:B------:R-:W-:Y:S05]  /*2150*/  @P0 BRA `(.L_x_371) ;  /* 0x0000000000580947 */ /* 0x000fea0003800000 */
[----:B------:R-:W2:Y:S04]  /*2160*/  LDG.E.64 R22, desc[UR16][R32.64+0x400] ;  /* 0x0004001020167981 */ /* 0x000ea8000c1e1b00 */
[----:B------:R-:W3:Y:S01]  /*2170*/  LDG.E.64 R24, desc[UR16][R16.64+0x400] ;  /* 0x0004001010187981 */ /* 0x000ee2000c1e1b00 */
[----:B0-----:R-:W-:Y:S01]  /*2180*/  IMAD.MOV.U32 R6, RZ, RZ, 0x1 ;  /* 0x00000001ff067424 */ /* 0x001fe200078e00ff */
        /* <DEDUP_REMOVED lines=16> */
.L_x_373:
[----:B------:R-:W-:Y:S05]  /*2290*/  BSYNC.RECONVERGENT B2 ;  /* 0x0000000000027941 */ /* 0x000fea0003800200 */
.L_x_372:
[----:B------:R-:W-:-:S07]  /*22a0*/  DADD R6, R6, -1 ;  /* 0xbff0000006067429 */ /* 0x000fce0000000000 */
[----:B------:R1:W-:Y:S04]  /*22b0*/  STG.E.64 desc[UR16][R18.64+0x400], R6 ;  /* 0x0004000612007986 */ /* 0x0003e8000c101b10 */
.L_x_371:
[----:B------:R-:W-:Y:S05]  /*22c0*/  BSYNC.RECONVERGENT B1 ;  /* 0x0000000000017941 */ /* 0x000fea0003800200 */
.L_x_370:
        /* <DEDUP_REMOVED lines=23> */
.L_x_377:
[----:B------:R-:W-:Y:S05]  /*2440*/  BSYNC.RECONVERGENT B2 ;  /* 0x0000000000027941 */ /* 0x000fea0003800200 */
.L_x_376:
[----:B------:R-:W-:-:S07]  /*2450*/  DADD R6, R6, -1 ;  /* 0xbff0000006067429 */ /* 0x000fce0000000000 */
[----:B------:R2:W-:Y:S04]  /*2460*/  STG.E.64 desc[UR16][R18.64+0x800], R6 ;  /* 0x0008000612007986 */ /* 0x0005e8000c101b10 */
.L_x_375:
[----:B------:R-:W-:Y:S05]  /*2470*/  BSYNC.RECONVERGENT B1 ;  /* 0x0000000000017941 */ /* 0x000fea0003800200 */
.L_x_374:
        /* <DEDUP_REMOVED lines=23> */
.L_x_381:
[----:B------:R-:W-:Y:S05]  /*25f0*/  BSYNC.RECONVERGENT B2 ;  /* 0x0000000000027941 */ /* 0x000fea0003800200 */
.L_x_380:
[----:B------:R-:W-:-:S07]  /*2600*/  DADD R6, R6, -1 ;  /* 0xbff0000006067429 */ /* 0x000fce0000000000 */
[----:B------:R3:W-:Y:S04]  /*2610*/  STG.E.64 desc[UR16][R18.64+0xc00], R6 ;  /* 0x000c000612007986 */ /* 0x0007e8000c101b10 */
.L_x_379:
[----:B------:R-:W-:Y:S05]  /*2620*/  BSYNC.RECONVERGENT B1 ;  /* 0x0000000000017941 */ /* 0x000fea0003800200 */
.L_x_378:
        /* <DEDUP_REMOVED lines=23> */
.L_x_385:
[----:B------:R-:W-:Y:S05]  /*27a0*/  BSYNC.RECONVERGENT B2 ;  /* 0x0000000000027941 */ /* 0x000fea0003800200 */
.L_x_384:
[----:B------:R-:W-:-:S07]  /*27b0*/  DADD R6, R6, -1 ;  /* 0xbff0000006067429 */ /* 0x000fce0000000000 */
[----:B------:R4:W-:Y:S04]  /*27c0*/  STG.E.64 desc[UR16][R18.64+0x1000], R6 ;  /* 0x0010000612007986 */ /* 0x0009e8000c101b10 */
.L_x_383:
[----:B------:R-:W-:Y:S05]  /*27d0*/  BSYNC.RECONVERGENT B1 ;  /* 0x0000000000017941 */ /* 0x000fea0003800200 */
.L_x_382:
        /* <DEDUP_REMOVED lines=23> */
.L_x_389:
[----:B------:R-:W-:Y:S05]  /*2950*/  BSYNC.RECONVERGENT B2 ;  /* 0x0000000000027941 */ /* 0x000fea0003800200 */
.L_x_388:
[----:B------:R-:W-:-:S07]  /*2960*/  DADD R6, R6, -1 ;  /* 0xbff0000006067429 */ /* 0x000fce0000000000 */
[----:B------:R0:W-:Y:S04]  /*2970*/  STG.E.64 desc[UR16][R18.64+0x1400], R6 ;  /* 0x0014000612007986 */ /* 0x0001e8000c101b10 */
.L_x_387:
[----:B------:R-:W-:Y:S05]  /*2980*/  BSYNC.RECONVERGENT B1 ;  /* 0x0000000000017941 */ /* 0x000fea0003800200 */
.L_x_386:
        /* <DEDUP_REMOVED lines=23> */
.L_x_393:
[----:B------:R-:W-:Y:S05]  /*2b00*/  BSYNC.RECONVERGENT B2 ;  /* 0x0000000000027941 */ /* 0x000fea0003800200 */
.L_x_392:
[----:B------:R-:W-:-:S07]  /*2b10*/  DADD R6, R6, -1 ;  /* 0xbff0000006067429 */ /* 0x000fce0000000000 */
[----:B------:R0:W-:Y:S04]  /*2b20*/  STG.E.64 desc[UR16][R18.64+0x1800], R6 ;  /* 0x0018000612007986 */ /* 0x0001e8000c101b10 */
.L_x_391:
[----:B------:R-:W-:Y:S05]  /*2b30*/  BSYNC.RECONVERGENT B1 ;  /* 0x0000000000017941 */ /* 0x000fea0003800200 */
.L_x_390:
[----:B------:R-:W-:Y:S05]  /*2b40*/  @P1 BRA `(.L_x_394) ;  /* 0xfffffff000781947 */ /* 0x000fea000383ffff */
.L_x_361:
        /* <DEDUP_REMOVED lines=31> */
.L_x_399:
[----:B------:R-:W-:Y:S05]  /*2d40*/  BSYNC.RECONVERGENT B2 ;  /* 0x0000000000027941 */ /* 0x000fea0003800200 */
.L_x_398:
[----:B------:R-:W-:Y:S01]  /*2d50*/  DADD R6, R6, -1 ;  /* 0xbff0000006067429 */ /* 0x000fe20000000000 */
[----:B------:R-:W-:-:S06]  /*2d60*/  IMAD.WIDE R16, R9, 0x8, R10 ;  /* 0x0000000809107825 */ /* 0x000fcc00078e020a */
[----:B------:R0:W-:Y:S04]  /*2d70*/  STG.E.64 desc[UR16][R16.64], R6 ;  /* 0x0000000610007986 */ /* 0x0001e8000c101b10 */
.L_x_397:
[----:B------:R-:W-:Y:S05]  /*2d80*/  BSYNC.RECONVERGENT B1 ;  /* 0x0000000000017941 */ /* 0x000fea0003800200 */
.L_x_396:
        /* <DEDUP_REMOVED lines=25> */
.L_x_403:
[----:B------:R-:W-:Y:S05]  /*2f20*/  BSYNC.RECONVERGENT B2 ;  /* 0x0000000000027941 */ /* 0x000fea0003800200 */
.L_x_402:
[----:B------:R-:W-:Y:S01]  /*2f30*/  DADD R6, R6, -1 ;  /* 0xbff0000006067429 */ /* 0x000fe20000000000 */
[----:B------:R-:W-:-:S06]  /*2f40*/  IMAD.WIDE R16, R17, 0x8, R10 ;  /* 0x0000000811107825 */ /* 0x000fcc00078e020a */
[----:B------:R0:W-:Y:S04]  /*2f50*/  STG.E.64 desc[UR16][R16.64], R6 ;  /* 0x0000000610007986 */ /* 0x0001e8000c101b10 */
.L_x_401:
[----:B------:R-:W-:Y:S05]  /*2f60*/  BSYNC.RECONVERGENT B1 ;  /* 0x0000000000017941 */ /* 0x000fea0003800200 */
.L_x_400:
        /* <DEDUP_REMOVED lines=25> */
.L_x_407:
[----:B------:R-:W-:Y:S05]  /*3100*/  BSYNC.RECONVERGENT B2 ;  /* 0x0000000000027941 */ /* 0x000fea0003800200 */
.L_x_406:
[----:B------:R-:W-:Y:S01]  /*3110*/  DADD R6, R6, -1 ;  /* 0xbff0000006067429 */ /* 0x000fe20000000000 */
[----:B------:R-:W-:-:S06]  /*3120*/  IMAD.WIDE R16, R17, 0x8, R10 ;  /* 0x0000000811107825 */ /* 0x000fcc00078e020a */
[----:B------:R0:W-:Y:S04]  /*3130*/  STG.E.64 desc[UR16][R16.64], R6 ;  /* 0x0000000610007986 */ /* 0x0001e8000c101b10 */
.L_x_405:
[----:B------:R-:W-:Y:S05]  /*3140*/  BSYNC.RECONVERGENT B1 ;  /* 0x0000000000017941 */ /* 0x000fea0003800200 */
.L_x_404:
        /* <DEDUP_REMOVED lines=25> */
.L_x_411:
[----:B------:R-:W-:Y:S05]  /*32e0*/  BSYNC.RECONVERGENT B2 ;  /* 0x0000000000027941 */ /* 0x000fea0003800200 */
.L_x_410:
[----:B------:R-:W-:Y:S01]  /*32f0*/  DADD R6, R6, -1 ;  /* 0xbff0000006067429 */ /* 0x000fe20000000000 */
[----:B------:R-:W-:-:S06]  /*3300*/  IMAD.WIDE R8, R9, 0x8, R10 ;  /* 0x0000000809087825 */ /* 0x000fcc00078e020a */
[----:B------:R0:W-:Y:S04]  /*3310*/  STG.E.64 desc[UR16][R8.64], R6 ;  /* 0x0000000608007986 */ /* 0x0001e8000c101b10 */
.L_x_409:
[----:B------:R-:W-:Y:S05]  /*3320*/  BSYNC.RECONVERGENT B1 ;  /* 0x0000000000017941 */ /* 0x000fea0003800200 */
.L_x_408:
[----:B------:R-:W-:-:S07]  /*3330*/  VIADD R5, R5, 0x4 ;  /* 0x0000000405057836 */ /* 0x000fce0000000000 */
.L_x_395:
[----:B------:R-:W-:-:S13]  /*3340*/  ISETP.NE.AND P0, PT, RZ, UR4, PT ;  /* 0x00000004ff007c0c */ /* 0x000fda000bf05270 */
[----:B------:R-:W-:Y:S05]  /*3350*/  @!P0 EXIT ;  /* 0x000000000000894d */ /* 0x000fea0003800000 */
[----:B------:R-:W-:-:S09]  /*3360*/  UISETP.NE.AND UP0, UPT, UR4, 0x1, UPT ;  /* 0x000000010400788c */ /* 0x000fd2000bf05270 */
[----:B------:R-:W-:Y:S05]  /*3370*/  BRA.U !UP0, `(.L_x_412) ;  /* 0x0000000108f47547 */ /* 0x000fea000b800000 */
[----:B0-----:R-:W-:Y:S01]  /*3380*/  IMAD R9, R5, 0x80, R2 ;  /* 0x0000008005097824 */ /* 0x001fe200078e0202 */
        /* <DEDUP_REMOVED lines=24> */
.L_x_416:
[----:B------:R-:W-:Y:S05]  /*3510*/  BSYNC.RECONVERGENT B2 ;  /* 0x0000000000027941 */ /* 0x000fea0003800200 */
.L_x_415:
[----:B------:R-:W-:Y:S01]  /*3520*/  DADD R6, R6, -1 ;  /* 0xbff0000006067429 */ /* 0x000fe20000000000 */
[----:B------:R-:W-:-:S06]  /*3530*/  IMAD.WIDE R16, R9, 0x8, R10 ;  /* 0x0000000809107825 */ /* 0x000fcc00078e020a */
[----:B------:R0:W-:Y:S04]  /*3540*/  STG.E.64 desc[UR16][R16.64], R6 ;  /* 0x0000000610007986 */ /* 0x0001e8000c101b10 */
.L_x_414:
[----:B------:R-:W-:Y:S05]  /*3550*/  BSYNC.RECONVERGENT B1 ;  /* 0x0000000000017941 */ /* 0x000fea0003800200 */
.L_x_413:
        /* <DEDUP_REMOVED lines=25> */
.L_x_420:
[----:B------:R-:W-:Y:S05]  /*36f0*/  BSYNC.RECONVERGENT B2 ;  /* 0x0000000000027941 */ /* 0x000fea0003800200 */
.L_x_419:
[----:B------:R-:W-:Y:S01]  /*3700*/  DADD R6, R6, -1 ;  /* 0xbff0000006067429 */ /* 0x000fe20000000000 */
[----:B------:R-:W-:-:S06]  /*3710*/  IMAD.WIDE R8, R9, 0x8, R10 ;  /* 0x0000000809087825 */ /* 0x000fcc00078e020a */
[----:B------:R0:W-:Y:S04]  /*3720*/  STG.E.64 desc[UR16][R8.64], R6 ;  /* 0x0000000608007986 */ /* 0x0001e8000c101b10 */
.L_x_418:
[----:B------:R-:W-:Y:S05]  /*3730*/  BSYNC.RECONVERGENT B1 ;  /* 0x0000000000017941 */ /* 0x000fea0003800200 */
.L_x_417:
[----:B------:R-:W-:-:S07]  /*3740*/  VIADD R5, R5, 0x2 ;  /* 0x0000000205057836 */ /* 0x000fce0000000000 */
.L_x_412:
[----:B------:R-:W5:Y:S02]  /*3750*/  LDC R0, c[0x0][0x384] ;  /* 0x0000e100ff007b82 */ /* 0x000f640000000800 */
[----:B-----5:R-:W-:-:S04]  /*3760*/  LOP3.LUT R0, R0, 0x1, RZ, 0xc0, !PT ;  /* 0x0000000100007812 */ /* 0x020fc800078ec0ff */
[----:B------:R-:W-:-:S13]  /*3770*/  ISETP.NE.U32.AND P0, PT, R0, 0x1, PT ;  /* 0x000000010000780c */ /* 0x000fda0003f05070 */
[----:B------:R-:W-:Y:S05]  /*3780*/  @P0 EXIT ;  /* 0x000000000000094d */ /* 0x000fea0003800000 */
[----:B------:R-:W-:-:S05]  /*3790*/  IMAD R5, R5, 0x80, R2 ;  /* 0x0000008005057824 */ /* 0x000fca00078e0202 */
[----:B------:R-:W-:-:S13]  /*37a0*/  ISETP.GE.AND P0, PT, R5, R3, PT ;  /* 0x000000030500720c */ /* 0x000fda0003f06270 */
[----:B------:R-:W-:Y:S05]  /*37b0*/  @P0 EXIT ;  /* 0x000000000000094d */ /* 0x000fea0003800000 */
[----:B------:R-:W-:-:S06]  /*37c0*/  IMAD.WIDE R22, R5, 0x8, R14 ;  /* 0x0000000805167825 */ /* 0x000fcc00078e020e */
[----:B------:R-:W5:Y:S01]  /*37d0*/  LDG.E.64 R22, desc[UR16][R22.64] ;  /* 0x0000001016167981 */ /* 0x000f62000c1e1b00 */
[----:B------:R-:W-:-:S05]  /*37e0*/  IMAD.WIDE R12, R5, 0x8, R12 ;  /* 0x00000008050c7825 */ /* 0x000fca00078e020c */
[----:B------:R-:W2:Y:S01]  /*37f0*/  LDG.E.64 R24, desc[UR16][R12.64] ;  /* 0x000000100c187981 */ /* 0x000ea2000c1e1b00 */
[----:B------:R-:W-:Y:S01]  /*3800*/  IMAD.MOV.U32 R2, RZ, RZ, 0x1 ;  /* 0x00000001ff027424 */ /* 0x000fe200078e00ff */
[----:B------:R-:W-:Y:S01]  /*3810*/  BSSY.RECONVERGENT B1, `(.L_x_421) ;  /* 0x0000010000017945 */ /* 0x000fe20003800200 */
[----:B-----5:R-:W0:Y:S01]  /*3820*/  MUFU.RCP64H R3, R23 ;  /* 0x0000001700037308 */ /* 0x020e220000001800 */
[----:B--2---:R-:W-:-:S03]  /*3830*/  FSETP.GEU.AND P1, PT, |R25|, 6.5827683646048100446e-37, PT ;  /* 0x036000001900780b */ /* 0x004fc60003f2e200 */
[----:B01-34-:R-:W-:-:S08]  /*3840*/  DFMA R6, -R22, R2, 1 ;  /* 0x3ff000001606742b */ /* 0x01bfd00000000102 */
        /* <DEDUP_REMOVED lines=12> */
.L_x_422:
[----:B------:R-:W-:Y:S05]  /*3910*/  BSYNC.RECONVERGENT B1 ;  /* 0x0000000000017941 */ /* 0x000fea0003800200 */
.L_x_421:
[----:B------:R-:W-:Y:S01]  /*3920*/  DADD R6, R6, -1 ;  /* 0xbff0000006067429 */ /* 0x000fe20000000000 */
[----:B------:R-:W-:-:S06]  /*3930*/  IMAD.WIDE R10, R5, 0x8, R10 ;  /* 0x00000008050a7825 */ /* 0x000fcc00078e020a */
[----:B------:R-:W-:Y:S01]  /*3940*/  STG.E.64 desc[UR16][R10.64], R6 ;  /* 0x000000060a007986 */ /* 0x000fe2000c101b10 */
[----:B------:R-:W-:Y:S05]  /*3950*/  EXIT ;  /* 0x000000000000794d */ /* 0x000fea0003800000 */
        .weak           $__internal_1_$__cuda_sm20_div_rn_f64_full
        .type           $__internal_1_$__cuda_sm20_div_rn_f64_full,@function
        .size           $__internal_1_$__cuda_sm20_div_rn_f64_full,(.L_x_433 - $__internal_1_$__cuda_sm20_div_rn_f64_full)
$__internal_1_$__cuda_sm20_div_rn_f64_full:
[C---:B------:R-:W-:Y:S01]  /*3960*/  FSETP.GEU.AND P0, PT, |R23|.reuse, 1.469367938527859385e-39, PT ;  /* 0x001000001700780b */ /* 0x040fe20003f0e200 */
[----:B------:R-:W-:Y:S01]  /*3970*/  IMAD.MOV.U32 R28, RZ, RZ, 0x1 ;  /* 0x00000001ff1c7424 */ /* 0x000fe200078e00ff */
[----:B------:R-:W-:Y:S01]  /*3980*/  LOP3.LUT R20, R23, 0x800fffff, RZ, 0xc0, !PT ;  /* 0x800fffff17147812 */ /* 0x000fe200078ec0ff */
[----:B------:R-:W-:Y:S01]  /*3990*/  IMAD.MOV.U32 R4, RZ, RZ, 0x1ca00000 ;  /* 0x1ca00000ff047424 */ /* 0x000fe200078e00ff */
[C---:B------:R-:W-:Y:S01]  /*39a0*/  FSETP.GEU.AND P3, PT, |R25|.reuse, 1.469367938527859385e-39, PT ;  /* 0x001000001900780b */ /* 0x040fe20003f6e200 */
[----:B------:R-:W-:Y:S01]  /*39b0*/  BSSY.RECONVERGENT B0, `(.L_x_423) ;  /* 0x0000057000007945 */ /* 0x000fe20003800200 */
[----:B------:R-:W-:Y:S01]  /*39c0*/  LOP3.LUT R21, R20, 0x3ff00000, RZ, 0xfc, !PT ;  /* 0x3ff0000014157812 */ /* 0x000fe200078efcff */
[----:B------:R-:W-:Y:S01]  /*39d0*/  IMAD.MOV.U32 R20, RZ, RZ, R22 ;  /* 0x000000ffff147224 */ /* 0x000fe200078e0016 */
[----:B------:R-:W-:Y:S02]  /*39e0*/  LOP3.LUT R6, R25, 0x7ff00000, RZ, 0xc0, !PT ;  /* 0x7ff0000019067812 */ /* 0x000fe400078ec0ff */
[----:B------:R-:W-:-:S03]  /*39f0*/  LOP3.LUT R30, R23, 0x7ff00000, RZ, 0xc0, !PT ;  /* 0x7ff00000171e7812 */ /* 0x000fc600078ec0ff */
[----:B------:R-:W-:Y:S01]  /*3a00*/  @!P0 DMUL R20, R22, 8.98846567431157953865e+307 ;  /* 0x7fe0000016148828 */ /* 0x000fe20000000000 */
[----:B------:R-:W-:-:S03]  /*3a10*/  ISETP.GE.U32.AND P2, PT, R6, R30, PT ;  /* 0x0000001e0600720c */ /* 0x000fc60003f46070 */
[----:B------:R-:W-:Y:S01]  /*3a20*/  @!P3 LOP3.LUT R7, R23, 0x7ff00000, RZ, 0xc0, !PT ;  /* 0x7ff000001707b812 */ /* 0x000fe200078ec0ff */
[----:B------:R-:W-:Y:S01]  /*3a30*/  @!P3 IMAD.MOV.U32 R34, RZ, RZ, RZ ;  /* 0x000000ffff22b224 */ /* 0x000fe200078e00ff */
[----:B------:R-:W0:Y:S02]  /*3a40*/  MUFU.RCP64H R29, R21 ;  /* 0x00000015001d7308 */ /* 0x000e240000001800 */
[----:B------:R-:W-:Y:S02]  /*3a50*/  @!P3 ISETP.GE.U32.AND P4, PT, R6, R7, PT ;  /* 0x000000070600b20c */ /* 0x000fe40003f86070 */
[----:B------:R-:W-:Y:S02]  /*3a60*/  @!P0 LOP3.LUT R30, R21, 0x7ff00000, RZ, 0xc0, !PT ;  /* 0x7ff00000151e8812 */ /* 0x000fe400078ec0ff */
[----:B------:R-:W-:-:S04]  /*3a70*/  @!P3 SEL R7, R4, 0x63400000, !P4 ;  /* 0x634000000407b807 */ /* 0x000fc80006000000 */
[----:B------:R-:W-:-:S04]  /*3a80*/  @!P3 LOP3.LUT R7, R7, 0x80000000, R25, 0xf8, !PT ;  /* 0x800000000707b812 */ /* 0x000fc800078ef819 */
[----:B------:R-:W-:Y:S01]  /*3a90*/  @!P3 LOP3.LUT R35, R7, 0x100000, RZ, 0xfc, !PT ;  /* 0x001000000723b812 */ /* 0x000fe200078efcff */
[----:B------:R-:W-:Y:S01]  /*3aa0*/  IMAD.MOV.U32 R7, RZ, RZ, R6 ;  /* 0x000000ffff077224 */ /* 0x000fe200078e0006 */
[----:B0-----:R-:W-:-:S08]  /*3ab0*/  DFMA R26, R28, -R20, 1 ;  /* 0x3ff000001c1a742b */ /* 0x001fd00000000814 */
[----:B------:R-:W-:-:S08]  /*3ac0*/  DFMA R26, R26, R26, R26 ;  /* 0x0000001a1a1a722b */ /* 0x000fd0000000001a */
[----:B------:R-:W-:Y:S01]  /*3ad0*/  DFMA R28, R28, R26, R28 ;  /* 0x0000001a1c1c722b */ /* 0x000fe2000000001c */
[----:B------:R-:W-:Y:S01]  /*3ae0*/  SEL R27, R4, 0x63400000, !P2 ;  /* 0x63400000041b7807 */ /* 0x000fe20005000000 */
[----:B------:R-:W-:-:S03]  /*3af0*/  IMAD.MOV.U32 R26, RZ, RZ, R24 ;  /* 0x000000ffff1a7224 */ /* 0x000fc600078e0018 */
[----:B------:R-:W-:-:S03]  /*3b00*/  LOP3.LUT R27, R27, 0x800fffff, R25, 0xf8, !PT ;  /* 0x800fffff1b1b7812 */ /* 0x000fc600078ef819 */
[----:B------:R-:W-:-:S03]  /*3b10*/  DFMA R36, R28, -R20, 1 ;  /* 0x3ff000001c24742b */ /* 0x000fc60000000814 */
[----:B------:R-:W-:-:S05]  /*3b20*/  @!P3 DFMA R26, R26, 2, -R34 ;  /* 0x400000001a1ab82b */ /* 0x000fca0000000822 */
[----:B------:R-:W-:-:S05]  /*3b30*/  DFMA R36, R28, R36, R28 ;  /* 0x000000241c24722b */ /* 0x000fca000000001c */
[----:B------:R-:W-:-:S03]  /*3b40*/  @!P3 LOP3.LUT R7, R27, 0x7ff00000, RZ, 0xc0, !PT ;  /* 0x7ff000001b07b812 */ /* 0x000fc600078ec0ff */
[----:B------:R-:W-:Y:S02]  /*3b50*/  DMUL R34, R36, R26 ;  /* 0x0000001a24227228 */ /* 0x000fe40000000000 */
[----:B------:R-:W-:-:S05]  /*3b60*/  VIADD R31, R7, 0xffffffff ;  /* 0xffffffff071f7836 */ /* 0x000fca0000000000 */
[----:B------:R-:W-:Y:S01]  /*3b70*/  ISETP.GT.U32.AND P0, PT, R31, 0x7feffffe, PT ;  /* 0x7feffffe1f00780c */ /* 0x000fe20003f04070 */
[----:B------:R-:W-:Y:S01]  /*3b80*/  VIADD R31, R30, 0xffffffff ;  /* 0xffffffff1e1f7836 */ /* 0x000fe20000000000 */
[----:B------:R-:W-:-:S04]  /*3b90*/  DFMA R28, R34, -R20, R26 ;  /* 0x80000014221c722b */ /* 0x000fc8000000001a */
[----:B------:R-:W-:-:S04]  /*3ba0*/  ISETP.GT.U32.OR P0, PT, R31, 0x7feffffe, P0 ;  /* 0x7feffffe1f00780c */ /* 0x000fc80000704470 */
[----:B------:R-:W-:-:S09]  /*3bb0*/  DFMA R28, R36, R28, R34 ;  /* 0x0000001c241c722b */ /* 0x000fd20000000022 */
[----:B------:R-:W-:Y:S05]  /*3bc0*/  @P0 BRA `(.L_x_424) ;  /* 0x0000000000740947 */ /* 0x000fea0003800000 */
[----:B------:R-:W-:-:S04]  /*3bd0*/  LOP3.LUT R7, R23, 0x7ff00000, RZ, 0xc0, !PT ;  /* 0x7ff0000017077812 */ /* 0x000fc800078ec0ff */
[CC--:B------:R-:W-:Y:S02]  /*3be0*/  VIADDMNMX R24, R6.reuse, -R7.reuse, 0xb9600000, !PT ;  /* 0xb960000006187446 */ /* 0x0c0fe40007800907 */
[----:B------:R-:W-:Y:S02]  /*3bf0*/  ISETP.GE.U32.AND P0, PT, R6, R7, PT ;  /* 0x000000070600720c */ /* 0x000fe40003f06070 */
[----:B------:R-:W-:Y:S02]  /*3c00*/  VIMNMX R24, PT, PT, R24, 0x46a00000, PT ;  /* 0x46a0000018187848 */ /* 0x000fe40003fe0100 */
[----:B------:R-:W-:-:S05]  /*3c10*/  SEL R7, R4, 0x63400000, !P0 ;  /* 0x6340000004077807 */ /* 0x000fca0004000000 */
[----:B------:R-:W-:Y:S02]  /*3c20*/  IMAD.IADD R7, R24, 0x1, -R7 ;  /* 0x0000000118077824 */ /* 0x000fe400078e0a07 */
[----:B------:R-:W-:Y:S02]  /*3c30*/  IMAD.MOV.U32 R24, RZ, RZ, RZ ;  /* 0x000000ffff187224 */ /* 0x000fe400078e00ff */
[----:B------:R-:W-:-:S06]  /*3c40*/  VIADD R25, R7, 0x7fe00000 ;  /* 0x7fe0000007197836 */ /* 0x000fcc0000000000 */
[----:B------:R-:W-:-:S10]  /*3c50*/  DMUL R34, R28, R24 ;  /* 0x000000181c227228 */ /* 0x000fd40000000000 */
[----:B------:R-:W-:-:S13]  /*3c60*/  FSETP.GTU.AND P0, PT, |R35|, 1.469367938527859385e-39, PT ;  /* 0x001000002300780b */ /* 0x000fda0003f0c200 */
[----:B------:R-:W-:Y:S05]  /*3c70*/  @P0 BRA `(.L_x_425) ;  /* 0x0000000000a80947 */ /* 0x000fea0003800000 */
[----:B------:R-:W-:Y:S01]  /*3c80*/  DFMA R20, R28, -R20, R26 ;  /* 0x800000141c14722b */ /* 0x000fe2000000001a */
[----:B------:R-:W-:-:S09]  /*3c90*/  IMAD.MOV.U32 R24, RZ, RZ, RZ ;  /* 0x000000ffff187224 */ /* 0x000fd200078e00ff */
[C---:B------:R-:W-:Y:S02]  /*3ca0*/  FSETP.NEU.AND P0, PT, R21.reuse, RZ, PT ;  /* 0x000000ff1500720b */ /* 0x040fe40003f0d000 */
[----:B------:R-:W-:-:S04]  /*3cb0*/  LOP3.LUT R22, R21, 0x80000000, R23, 0x48, !PT ;  /* 0x8000000015167812 */ /* 0x000fc800078e4817 */
[----:B------:R-:W-:-:S07]  /*3cc0*/  LOP3.LUT R25, R22, R25, RZ, 0xfc, !PT ;  /* 0x0000001916197212 */ /* 0x000fce00078efcff */
[----:B------:R-:W-:Y:S05]  /*3cd0*/  @!P0 BRA `(.L_x_425) ;  /* 0x0000000000908947 */ /* 0x000fea0003800000 */
[----:B------:R-:W-:Y:S01]  /*3ce0*/  IMAD.MOV R21, RZ, RZ, -R7 ;  /* 0x000000ffff157224 */ /* 0x000fe200078e0a07 */
[----:B------:R-:W-:Y:S01]  /*3cf0*/  IADD3 R7, PT, PT, -R7, -0x43300000, RZ ;  /* 0xbcd0000007077810 */ /* 0x000fe20007ffe1ff */
[----:B------:R-:W-:-:S06]  /*3d00*/  IMAD.MOV.U32 R20, RZ, RZ, RZ ;  /* 0x000000ffff147224 */ /* 0x000fcc00078e00ff */
[----:B------:R-:W-:Y:S02]  /*3d10*/  DFMA R20, R34, -R20, R28 ;  /* 0x800000142214722b */ /* 0x000fe4000000001c */
[----:B------:R-:W-:-:S08]  /*3d20*/  DMUL.RP R28, R28, R24 ;  /* 0x000000181c1c7228 */ /* 0x000fd00000008000 */
[----:B------:R-:W-:Y:S02]  /*3d30*/  FSETP.NEU.AND P0, PT, |R21|, R7, PT ;  /* 0x000000071500720b */ /* 0x000fe40003f0d200 */
[----:B------:R-:W-:Y:S02]  /*3d40*/  LOP3.LUT R22, R29, R22, RZ, 0x3c, !PT ;  /* 0x000000161d167212 */ /* 0x000fe400078e3cff */
[----:B------:R-:W-:Y:S02]  /*3d50*/  FSEL R4, R28, R34, !P0 ;  /* 0x000000221c047208 */ /* 0x000fe40004000000 */
[----:B------:R-:W-:-:S03]  /*3d60*/  FSEL R7, R22, R35, !P0 ;  /* 0x0000002316077208 */ /* 0x000fc60004000000 */
[----:B------:R-:W-:Y:S02]  /*3d70*/  IMAD.MOV.U32 R34, RZ, RZ, R4 ;  /* 0x000000ffff227224 */ /* 0x000fe400078e0004 */
[----:B------:R-:W-:Y:S01]  /*3d80*/  IMAD.MOV.U32 R35, RZ, RZ, R7 ;  /* 0x000000ffff237224 */ /* 0x000fe200078e0007 */
[----:B------:R-:W-:Y:S06]  /*3d90*/  BRA `(.L_x_425) ;  /* 0x0000000000607947 */ /* 0x000fec0003800000 */
.L_x_424:
[----:B------:R-:W-:-:S14]  /*3da0*/  DSETP.NAN.AND P0, PT, R24, R24, PT ;  /* 0x000000181800722a */ /* 0x000fdc0003f08000 */
[----:B------:R-:W-:Y:S05]  /*3db0*/  @P0 BRA `(.L_x_426) ;  /* 0x00000000004c0947 */ /* 0x000fea0003800000 */
[----:B------:R-:W-:-:S14]  /*3dc0*/  DSETP.NAN.AND P0, PT, R22, R22, PT ;  /* 0x000000161600722a */ /* 0x000fdc0003f08000 */
[----:B------:R-:W-:Y:S05]  /*3dd0*/  @P0 BRA `(.L_x_427) ;  /* 0x0000000000340947 */ /* 0x000fea0003800000 */
[----:B------:R-:W-:Y:S01]  /*3de0*/  ISETP.NE.AND P0, PT, R7, R30, PT ;  /* 0x0000001e0700720c */ /* 0x000fe20003f05270 */
[----:B------:R-:W-:Y:S02]  /*3df0*/  IMAD.MOV.U32 R34, RZ, RZ, 0x0 ;  /* 0x00000000ff227424 */ /* 0x000fe400078e00ff */
[----:B------:R-:W-:-:S10]  /*3e00*/  IMAD.MOV.U32 R35, RZ, RZ, -0x80000 ;  /* 0xfff80000ff237424 */ /* 0x000fd400078e00ff */
[----:B------:R-:W-:Y:S05]  /*3e10*/  @!P0 BRA `(.L_x_425) ;  /* 0x0000000000408947 */ /* 0x000fea0003800000 */
[----:B------:R-:W-:Y:S02]  /*3e20*/  ISETP.NE.AND P0, PT, R7, 0x7ff00000, PT ;  /* 0x7ff000000700780c */ /* 0x000fe40003f05270 */
[----:B------:R-:W-:Y:S02]  /*3e30*/  LOP3.LUT R23, R25, 0x80000000, R23, 0x48, !PT ;  /* 0x8000000019177812 */ /* 0x000fe400078e4817 */
[----:B------:R-:W-:-:S13]  /*3e40*/  ISETP.EQ.OR P0, PT, R30, RZ, !P0 ;  /* 0x000000ff1e00720c */ /* 0x000fda0004702670 */
[----:B------:R-:W-:Y:S01]  /*3e50*/  @P0 LOP3.LUT R4, R23, 0x7ff00000, RZ, 0xfc, !PT ;  /* 0x7ff0000017040812 */ /* 0x000fe200078efcff */
[----:B------:R-:W-:Y:S02]  /*3e60*/  @!P0 IMAD.MOV.U32 R34, RZ, RZ, RZ ;  /* 0x000000ffff228224 */ /* 0x000fe400078e00ff */
[----:B------:R-:W-:Y:S02]  /*3e70*/  @!P0 IMAD.MOV.U32 R35, RZ, RZ, R23 ;  /* 0x000000ffff238224 */ /* 0x000fe400078e0017 */
[----:B------:R-:W-:Y:S02]  /*3e80*/  @P0 IMAD.MOV.U32 R34, RZ, RZ, RZ ;  /* 0x000000ffff220224 */ /* 0x000fe400078e00ff */
[----:B------:R-:W-:Y:S01]  /*3e90*/  @P0 IMAD.MOV.U32 R35, RZ, RZ, R4 ;  /* 0x000000ffff230224 */ /* 0x000fe200078e0004 */
[----:B------:R-:W-:Y:S06]  /*3ea0*/  BRA `(.L_x_425) ;  /* 0x00000000001c7947 */ /* 0x000fec0003800000 */
.L_x_427:
[----:B------:R-:W-:Y:S01]  /*3eb0*/  LOP3.LUT R7, R23, 0x80000, RZ, 0xfc, !PT ;  /* 0x0008000017077812 */ /* 0x000fe200078efcff */
[----:B------:R-:W-:-:S04]  /*3ec0*/  IMAD.MOV.U32 R34, RZ, RZ, R22 ;  /* 0x000000ffff227224 */ /* 0x000fc800078e0016 */
[----:B------:R-:W-:Y:S01]  /*3ed0*/  IMAD.MOV.U32 R35, RZ, RZ, R7 ;  /* 0x000000ffff237224 */ /* 0x000fe200078e0007 */
[----:B------:R-:W-:Y:S06]  /*3ee0*/  BRA `(.L_x_425) ;  /* 0x00000000000c7947 */ /* 0x000fec0003800000 */
.L_x_426:
[----:B------:R-:W-:Y:S01]  /*3ef0*/  LOP3.LUT R7, R25, 0x80000, RZ, 0xfc, !PT ;  /* 0x0008000019077812 */ /* 0x000fe200078efcff */
[----:B------:R-:W-:-:S04]  /*3f00*/  IMAD.MOV.U32 R34, RZ, RZ, R24 ;  /* 0x000000ffff227224 */ /* 0x000fc800078e0018 */
[----:B------:R-:W-:-:S07]  /*3f10*/  IMAD.MOV.U32 R35, RZ, RZ, R7 ;  /* 0x000000ffff237224 */ /* 0x000fce00078e0007 */
.L_x_425:
[----:B------:R-:W-:Y:S05]  /*3f20*/  BSYNC.RECONVERGENT B0 ;  /* 0x0000000000007941 */ /* 0x000fea0003800200 */
.L_x_423:
[----:B------:R-:W-:Y:S02]  /*3f30*/  IMAD.MOV.U32 R20, RZ, RZ, R0 ;  /* 0x000000ffff147224 */ /* 0x000fe400078e0000 */
[----:B------:R-:W-:Y:S02]  /*3f40*/  IMAD.MOV.U32 R21, RZ, RZ, 0x0 ;  /* 0x00000000ff157424 */ /* 0x000fe400078e00ff */
[----:B------:R-:W-:Y:S02]  /*3f50*/  IMAD.MOV.U32 R6, RZ, RZ, R34 ;  /* 0x000000ffff067224 */ /* 0x000fe400078e0022 */
[----:B------:R-:W-:Y:S01]  /*3f60*/  IMAD.MOV.U32 R7, RZ, RZ, R35 ;  /* 0x000000ffff077224 */ /* 0x000fe200078e0023 */
[----:B------:R-:W-:Y:S06]  /*3f70*/  RET.REL.NODEC R20 `(_ZN3cub18CUB_300001_SM_10006detail9transform16transform_kernelINS2_10policy_hubILb1EN4cuda3std3__45tupleIJN6thrust24THRUST_300001_SM_1000_NS6detail15normal_iteratorINSA_10device_ptrIdEEEESF_EEEE10policy1000Ei27relative_difference_functorSF_JPdSK_EEEvT0_iT1_T2_DpNS2_10kernel_argIT3_EE) ;  /* 0xffffffc014207950 */ /* 0x000fec0003c3ffff */
.L_x_428:
        /* <DEDUP_REMOVED lines=16> */
.L_x_433:


//--------------------- .text._ZN3cub18CUB_300001_SM_10006detail8for_each13static_kernelINS2_12policy_hub_t12policy_500_tEmN6thrust24THRUST_300001_SM_1000_NS8cuda_cub20__uninitialized_fill7functorINS7_10device_ptrIdEEdEEEEvT0_T1_ --------------------------
	.section	.text._ZN3cub18CUB_300001_SM_10006detail8for_each13static_kernelINS2_12policy_hub_t12policy_500_tEmN6thrust24THRUST_300001_SM_1000_NS8cuda_cub20__uninitialized_fill7functorINS7_10device_ptrIdEEdEEEEvT0_T1_,"ax",@progbits
	.align	128
        .global         _ZN3cub18CUB_300001_SM_10006detail8for_each13static_kernelINS2_12policy_hub_t12policy_500_tEmN6thrust24THRUST_300001_SM_1000_NS8cuda_cub20__uninitialized_fill7functorINS7_10device_ptrIdEEdEEEEvT0_T1_
        .type           _ZN3cub18CUB_300001_SM_10006detail8for_each13static_kernelINS2_12policy_hub_t12policy_500_tEmN6thrust24THRUST_300001_SM_1000_NS8cuda_cub20__uninitialized_fill7functorINS7_10device_ptrIdEEdEEEEvT0_T1_,@function
        .size           _ZN3cub18CUB_300001_SM_10006detail8for_each13static_kernelINS2_12policy_hub_t12policy_500_tEmN6thrust24THRUST_300001_SM_1000_NS8cuda_cub20__uninitialized_fill7functorINS7_10device_ptrIdEEdEEEEvT0_T1_,(.L_x_444 - _ZN3cub18CUB_300001_SM_10006detail8for_each13static_kernelINS2_12policy_hub_t12policy_500_tEmN6thrust24THRUST_300001_SM_1000_NS8cuda_cub20__uninitialized_fill7functorINS7_10device_ptrIdEEdEEEEvT0_T1_)
        .other          _ZN3cub18CUB_300001_SM_10006detail8for_each13static_kernelINS2_12policy_hub_t12policy_500_tEmN6thrust24THRUST_300001_SM_1000_NS8cuda_cub20__uninitialized_fill7functorINS7_10device_ptrIdEEdEEEEvT0_T1_,@"STO_CUDA_ENTRY STV_DEFAULT"
_ZN3cub18CUB_300001_SM_10006detail8for_each13static_kernelINS2_12policy_hub_t12policy_500_tEmN6thrust24THRUST_300001_SM_1000_NS8cuda_cub20__uninitialized_fill7functorINS7_10device_ptrIdEEdEEEEvT0_T1_:
.text._ZN3cub18CUB_300001_SM_10006detail8for_each13static_kernelINS2_12policy_hub_t12policy_500_tEmN6thrust24THRUST_300001_SM_1000_NS8cuda_cub20__uninitialized_fill7functorINS7_10device_ptrIdEEdEEEEvT0_T1_:
[----:B------:R-:W-:Y:S08]  /*0000*/  LDC R1, c[0x0][0x37c] ;  /* 0x0000df00ff017b82 */ /* 0x000ff00000000800 */
[----:B------:R-:W0:Y:S01]  /*0010*/  S2UR UR4, SR_CTAID.X ;  /* 0x00000000000479c3 */ /* 0x000e220000002500 */
[----:B------:R-:W1:Y:S01]  /*0020*/  LDCU.64 UR6, c[0x0][0x380] ;  /* 0x00007000ff0677ac */ /* 0x000e620008000a00 */
[----:B------:R-:W2:Y:S01]  /*0030*/  LDCU.64 UR8, c[0x0][0x358] ;  /* 0x00006b00ff0877ac */ /* 0x000ea20008000a00 */
[----:B0-----:R-:W-:-:S04]  /*0040*/  UIMAD.WIDE.U32 UR4, UR4, 0x200, URZ ;  /* 0x00000200040478a5 */ /* 0x001fc8000f8e00ff */
[----:B-1----:R-:W-:-:S04]  /*0050*/  UIADD3 UR6, UP0, UPT, -UR4, UR6, URZ ;  /* 0x0000000604067290 */ /* 0x002fc8000ff1e1ff */
[----:B------:R-:W-:Y:S02]  /*0060*/  UIADD3.X UR7, UPT, UPT, ~UR5, UR7, URZ, UP0, !UPT ;  /* 0x0000000705077290 */ /* 0x000fe400087fe5ff */
[----:B------:R-:W-:-:S04]  /*0070*/  UISETP.GE.U32.AND UP0, UPT, UR6, 0x200, UPT ;  /* 0x000002000600788c */ /* 0x000fc8000bf06070 */
[----:B------:R-:W-:-:S09]  /*0080*/  UISETP.GE.U32.AND.EX UP0, UPT, UR7, URZ, UPT, UP0 ;  /* 0x000000ff0700728c */ /* 0x000fd2000bf06100 */
[----:B--2---:R-:W-:Y:S05]  /*0090*/  BRA.U !UP0, `(.L_x_429) ;  /* 0x0000000108287547 */ /* 0x004fea000b800000 */
[----:B------:R-:W0:Y:S01]  /*00a0*/  S2R R0, SR_TID.X ;  /* 0x0000000000007919 */ /* 0x000e220000002100 */
[----:B------:R-:W1:Y:S01]  /*00b0*/  LDCU.64 UR6, c[0x0][0x388] ;  /* 0x00007100ff0677ac */ /* 0x000e620008000a00 */
[----:B------:R-:W2:Y:S01]  /*00c0*/  LDC.64 R4, c[0x0][0x390] ;  /* 0x0000e400ff047b82 */ /* 0x000ea20000000a00 */
[----:B0-----:R-:W-:-:S05]  /*00d0*/  IADD3 R0, P0, PT, R0, UR4, RZ ;  /* 0x0000000400007c10 */ /* 0x001fca000ff1e0ff */
[----:B------:R-:W-:Y:S01]  /*00e0*/  IMAD.X R3, RZ, RZ, UR5, P0 ;  /* 0x00000005ff037e24 */ /* 0x000fe200080e06ff */
[----:B-1----:R-:W-:-:S04]  /*00f0*/  LEA R2, P0, R0, UR6, 0x3 ;  /* 0x0000000600027c11 */ /* 0x002fc8000f8018ff */
[----:B------:R-:W-:-:S05]  /*0100*/  LEA.HI.X R3, R0, UR7, R3, 0x3, P0 ;  /* 0x0000000700037c11 */ /* 0x000fca00080f1c03 */
[----:B--2---:R-:W-:Y:S04]  /*0110*/  STG.E.64 desc[UR8][R2.64], R4 ;  /* 0x0000000402007986 */ /* 0x004fe8000c101b08 */
[----:B------:R-:W-:Y:S01]  /*0120*/  STG.E.64 desc[UR8][R2.64+0x800], R4 ;  /* 0x0008000402007986 */ /* 0x000fe2000c101b08 */
[----:B------:R-:W-:Y:S05]  /*0130*/  EXIT ;  /* 0x000000000000794d */ /* 0x000fea0003800000 */
.L_x_429:
[----:B------:R-:W0:Y:S01]  /*0140*/  S2R R0, SR_TID.X ;  /* 0x0000000000007919 */ /* 0x000e220000002100 */
[----:B------:R-:W-:Y:S01]  /*0150*/  IMAD.U32 R2, RZ, RZ, UR7 ;  /* 0x00000007ff027e24 */ /* 0x000fe2000f8e00ff */
[----:B------:R-:W1:Y:S01]  /*0160*/  LDCU.64 UR10, c[0x0][0x388] ;  /* 0x00007100ff0a77ac */ /* 0x000e620008000a00 */
[----:B------:R-:W-:Y:S01]  /*0170*/  IMAD.U32 R6, RZ, RZ, UR7 ;  /* 0x00000007ff067e24 */ /* 0x000fe2000f8e00ff */
[----:B0-----:R-:W-:-:S04]  /*0180*/  ISETP.LT.U32.AND P0, PT, R0, UR6, PT ;  /* 0x0000000600007c0c */ /* 0x001fc8000bf01070 */
[----:B------:R-:W-:Y:S01]  /*0190*/  ISETP.GT.U32.AND.EX P0, PT, R2, RZ, PT, P0 ;  /* 0x000000ff0200720c */ /* 0x000fe20003f04100 */
[C---:B------:R-:W-:Y:S01]  /*01a0*/  VIADD R2, R0.reuse, 0x100 ;  /* 0x0000010000027836 */ /* 0x040fe20000000000 */
[----:B------:R-:W-:-:S04]  /*01b0*/  IADD3 R0, P2, PT, R0, UR4, RZ ;  /* 0x0000000400007c10 */ /* 0x000fc8000ff5e0ff */
[----:B------:R-:W-:Y:S01]  /*01c0*/  ISETP.LT.U32.AND P1, PT, R2, UR6, PT ;  /* 0x0000000602007c0c */ /* 0x000fe2000bf21070 */
[----:B------:R-:W-:Y:S01]  /*01d0*/  IMAD.X R3, RZ, RZ, UR5, P2 ;  /* 0x00000005ff037e24 */ /* 0x000fe200090e06ff */
[----:B-1----:R-:W-:Y:S02]  /*01e0*/  LEA R2, P2, R0, UR10, 0x3 ;  /* 0x0000000a00027c11 */ /* 0x002fe4000f8418ff */
[----:B------:R-:W-:Y:S02]  /*01f0*/  ISETP.GT.U32.AND.EX P1, PT, R6, RZ, PT, P1 ;  /* 0x000000ff0600720c */ /* 0x000fe40003f24110 */
[----:B------:R-:W-:Y:S01]  /*0200*/  LEA.HI.X R3, R0, UR11, R3, 0x3, P2 ;  /* 0x0000000b00037c11 */ /* 0x000fe200090f1c03 */
[----:B------:R-:W0:Y:S04]  /*0210*/  @P0 LDC.64 R4, c[0x0][0x390] ;  /* 0x0000e400ff040b82 */ /* 0x000e280000000a00 */
[----:B0-----:R0:W-:Y:S06]  /*0220*/  @P0 STG.E.64 desc[UR8][R2.64], R4 ;  /* 0x0000000402000986 */ /* 0x0011ec000c101b08 */
[----:B------:R-:W-:Y:S05]  /*0230*/  @!P1 EXIT ;  /* 0x000000000000994d */ /* 0x000fea0003800000 */
[----:B0-----:R-:W0:Y:S02]  /*0240*/  LDC.64 R4, c[0x0][0x390] ;  /* 0x0000e400ff047b82 */ /* 0x001e240000000a00 */
[----:B0-----:R-:W-:Y:S01]  /*0250*/  STG.E.64 desc[UR8][R2.64+0x800], R4 ;  /* 0x0008000402007986 */ /* 0x001fe2000c101b08 */
[----:B------:R-:W-:Y:S05]  /*0260*/  EXIT ;  /* 0x000000000000794d */ /* 0x000fea0003800000 */
.L_x_430:
        /* <DEDUP_REMOVED lines=9> */
.L_x_444:


//--------------------- .text._ZN3cub18CUB_300001_SM_10006detail11EmptyKernelIvEEvv --------------------------
	.section	.text._ZN3cub18CUB_300001_SM_10006detail11EmptyKernelIvEEvv,"ax",@progbits
	.align	128
        .global         _ZN3cub18CUB_300001_SM_10006detail11EmptyKernelIvEEvv
        .type           _ZN3cub18CUB_300001_SM_10006detail11EmptyKernelIvEEvv,@function
        .size           _ZN3cub18CUB_300001_SM_10006detail11EmptyKernelIvEEvv,(.L_x_445 - _ZN3cub18CUB_300001_SM_10006detail11EmptyKernelIvEEvv)
        .other          _ZN3cub18CUB_300001_SM_10006detail11EmptyKernelIvEEvv,@"STO_CUDA_ENTRY STV_DEFAULT"
_ZN3cub18CUB_300001_SM_10006detail11EmptyKernelIvEEvv:
.text._ZN3cub18CUB_300001_SM_10006detail11EmptyKernelIvEEvv:
[----:B------:R-:W-:Y:S01]  /*0000*/  LDC R1, c[0x0][0x37c] ;  /* 0x0000df00ff017b82 */ /* 0x000fe20000000800 */
[----:B------:R-:W-:Y:S05]  /*0010*/  EXIT ;  /* 0x000000000000794d */ /* 0x000fea0003800000 */
.L_x_431:
        /* <DEDUP_REMOVED lines=14> */
.L_x_445:


//--------------------- .nv.shared._ZN3cub18CUB_300001_SM_10006detail6reduce28DeviceReduceSingleTileKernelINS2_10policy_hubIdyN4cuda3std3__44plusIdEEE10Policy1000EPdSC_iS9_ddNS7_10__identityEEEvT0_T1_T2_T3_T4_T6_ --------------------------
	.section	.nv.shared._ZN3cub18CUB_300001_SM_10006detail6reduce28DeviceReduceSingleTileKernelINS2_10policy_hubIdyN4cuda3std3__44plusIdEEE10Policy1000EPdSC_iS9_ddNS7_10__identityEEEvT0_T1_T2_T3_T4_T6_,"aw",@nobits
	.sectionflags	@""
	.align	8
.nv.shared._ZN3cub18CUB_300001_SM_10006detail6reduce28DeviceReduceSingleTileKernelINS2_10policy_hubIdyN4cuda3std3__44plusIdEEE10Policy1000EPdSC_iS9_ddNS7_10__identityEEEvT0_T1_T2_T3_T4_T6_:
	.zero		1176


//--------------------- .nv.shared.reserved.0     --------------------------
	.section	.nv.shared.reserved.0,"aw",@nobits
	.weak		__nv_reservedSMEM_offset_0_alias
	.size		__nv_reservedSMEM_offset_0_alias, 0, 64
	.other		__nv_reservedSMEM_offset_0_alias,@"STO_CUDA_RESERVED_SHARED STV_DEFAULT"
__nv_reservedSMEM_offset_0_alias:
	.zero		0
	.zero		64


//--------------------- .nv.global                --------------------------
	.section	.nv.global,"aw",@nobits
.nv.global:
	.type		_ZN30_INTERNAL_45287fad_4_k_cu_main6thrust24THRUST_300001_SM_1000_NS3seqE,@object
	.size		_ZN30_INTERNAL_45287fad_4_k_cu_main6thrust24THRUST_300001_SM_1000_NS3seqE,(_ZN30_INTERNAL_45287fad_4_k_cu_main4cuda3std3__48in_placeE - _ZN30_INTERNAL_45287fad_4_k_cu_main6thrust24THRUST_300001_SM_1000_NS3seqE)
_ZN30_INTERNAL_45287fad_4_k_cu_main6thrust24THRUST_300001_SM_1000_NS3seqE:
	.zero		1
	.type		_ZN30_INTERNAL_45287fad_4_k_cu_main4cuda3std3__48in_placeE,@object
	.size		_ZN30_INTERNAL_45287fad_4_k_cu_main4cuda3std3__48in_placeE,(_ZN30_INTERNAL_45287fad_4_k_cu_main4cuda3std6ranges3__45__cpo4sizeE - _ZN30_INTERNAL_45287fad_4_k_cu_main4cuda3std3__48in_placeE)
_ZN30_INTERNAL_45287fad_4_k_cu_main4cuda3std3__48in_placeE:
	.zero		1
	.type		_ZN30_INTERNAL_45287fad_4_k_cu_main4cuda3std6ranges3__45__cpo4sizeE,@object
	.size		_ZN30_INTERNAL_45287fad_4_k_cu_main4cuda3std6ranges3__45__cpo4sizeE,(_ZN30_INTERNAL_45287fad_4_k_cu_main6thrust24THRUST_300001_SM_1000_NS12placeholders2_3E - _ZN30_INTERNAL_45287fad_4_k_cu_main4cuda3std6ranges3__45__cpo4sizeE)
_ZN30_INTERNAL_45287fad_4_k_cu_main4cuda3std6ranges3__45__cpo4sizeE:
	.zero		1
	.type		_ZN30_INTERNAL_45287fad_4_k_cu_main6thrust24THRUST_300001_SM_1000_NS12placeholders2_3E,@object
	.size		_ZN30_INTERNAL_45287fad_4_k_cu_main6thrust24THRUST_300001_SM_1000_NS12placeholders2_3E,(_ZN30_INTERNAL_45287fad_4_k_cu_main4cuda3std3__45__cpo6cbeginE - _ZN30_INTERNAL_45287fad_4_k_cu_main6thrust24THRUST_300001_SM_1000_NS12placeholders2_3E)
_ZN30_INTERNAL_45287fad_4_k_cu_main6thrust24THRUST_300001_SM_1000_NS12placeholders2_3E:
	.zero		1
	.type		_ZN30_INTERNAL_45287fad_4_k_cu_main4cuda3std3__45__cpo6cbeginE,@object
	.size		_ZN30_INTERNAL_45287fad_4_k_cu_main4cuda3std3__45__cpo6cbeginE,(_ZN30_INTERNAL_45287fad_4_k_cu_main4cuda3std6ranges3__45__cpo6cbeginE - _ZN30_INTERNAL_45287fad_4_k_cu_main4cuda3std3__45__cpo6cbeginE)
_ZN30_INTERNAL_45287fad_4_k_cu_main4cuda3std3__45__cpo6cbeginE:
	.zero		1
	.type		_ZN30_INTERNAL_45287fad_4_k_cu_main4cuda3std6ranges3__45__cpo6cbeginE,@object
	.size		_ZN30_INTERNAL_45287fad_4_k_cu_main4cuda3std6ranges3__45__cpo6cbeginE,(_ZN30_INTERNAL_45287fad_4_k_cu_main6thrust24THRUST_300001_SM_1000_NS12placeholders2_7E - _ZN30_INTERNAL_45287fad_4_k_cu_main4cuda3std6ranges3__45__cpo6cbeginE)
_ZN30_INTERNAL_45287fad_4_k_cu_main4cuda3std6ranges3__45__cpo6cbeginE:
	.zero		1
	.type		_ZN30_INTERNAL_45287fad_4_k_cu_main6thrust24THRUST_300001_SM_1000_NS12placeholders2_7E,@object
	.size		_ZN30_INTERNAL_45287fad_4_k_cu_main6thrust24THRUST_300001_SM_1000_NS12placeholders2_7E,(_ZN30_INTERNAL_45287fad_4_k_cu_main4cuda3std3__45__cpo7crbeginE - _ZN30_INTERNAL_45287fad_4_k_cu_main6thrust24THRUST_300001_SM_1000_NS12placeholders2_7E)
_ZN30_INTERNAL_45287fad_4_k_cu_main6thrust24THRUST_300001_SM_1000_NS12placeholders2_7E:
	.zero		1
	.type		_ZN30_INTERNAL_45287fad_4_k_cu_main4cuda3std3__45__cpo7crbeginE,@object
	.size		_ZN30_INTERNAL_45287fad_4_k_cu_main4cuda3std3__45__cpo7crbeginE,(_ZN30_INTERNAL_45287fad_4_k_cu_main4cuda3std6ranges3__45__cpo4nextE - _ZN30_INTERNAL_45287fad_4_k_cu_main4cuda3std3__45__cpo7crbeginE)
_ZN30_INTERNAL_45287fad_4_k_cu_main4cuda3std3__45__cpo7crbeginE:
	.zero		1
	.type		_ZN30_INTERNAL_45287fad_4_k_cu_main4cuda3std6ranges3__45__cpo4nextE,@object
	.size		_ZN30_INTERNAL_45287fad_4_k_cu_main4cuda3std6ranges3__45__cpo4nextE,(_ZN30_INTERNAL_45287fad_4_k_cu_main4cuda3std6ranges3__45__cpo4swapE - _ZN30_INTERNAL_45287fad_4_k_cu_main4cuda3std6ranges3__45__cpo4nextE)
_ZN30_INTERNAL_45287fad_4_k_cu_main4cuda3std6ranges3__45__cpo4nextE:
	.zero		1
	.type		_ZN30_INTERNAL_45287fad_4_k_cu_main4cuda3std6ranges3__45__cpo4swapE,@object
	.size		_ZN30_INTERNAL_45287fad_4_k_cu_main4cuda3std6ranges3__45__cpo4swapE,(_ZN30_INTERNAL_45287fad_4_k_cu_main6thrust24THRUST_300001_SM_1000_NS8cuda_cub10par_nosyncE - _ZN30_INTERNAL_45287fad_4_k_cu_main4cuda3std6ranges3__45__cpo4swapE)
_ZN30_INTERNAL_45287fad_4_k_cu_main4cuda3std6ranges3__45__cpo4swapE:
	.zero		1
	.type		_ZN30_INTERNAL_45287fad_4_k_cu_main6thrust24THRUST_300001_SM_1000_NS8cuda_cub10par_nosyncE,@object
	.size		_ZN30_INTERNAL_45287fad_4_k_cu_main6thrust24THRUST_300001_SM_1000_NS8cuda_cub10par_nosyncE,(_ZN30_INTERNAL_45287fad_4_k_cu_main6thrust24THRUST_300001_SM_1000_NS12placeholders2_9E - _ZN30_INTERNAL_45287fad_4_k_cu_main6thrust24THRUST_300001_SM_1000_NS8cuda_cub10par_nosyncE)
_ZN30_INTERNAL_45287fad_4_k_cu_main6thrust24THRUST_300001_SM_1000_NS8cuda_cub10par_nosyncE:
	.zero		1
	.type		_ZN30_INTERNAL_45287fad_4_k_cu_main6thrust24THRUST_300001_SM_1000_NS12placeholders2_9E,@object
	.size		_ZN30_INTERNAL_45287fad_4_k_cu_main6thrust24THRUST_300001_SM_1000_NS12placeholders2_9E,(_ZN30_INTERNAL_45287fad_4_k_cu_main4cuda3std3__432_GLOBAL__N__45287fad_4_k_cu_main6ignoreE - _ZN30_INTERNAL_45287fad_4_k_cu_main6thrust24THRUST_300001_SM_1000_NS12placeholders2_9E)
_ZN30_INTERNAL_45287fad_4_k_cu_main6thrust24THRUST_300001_SM_1000_NS12placeholders2_9E:
	.zero		1
	.type		_ZN30_INTERNAL_45287fad_4_k_cu_main4cuda3std3__432_GLOBAL__N__45287fad_4_k_cu_main6ignoreE,@object
	.size		_ZN30_INTERNAL_45287fad_4_k_cu_main4cuda3std3__432_GLOBAL__N__45287fad_4_k_cu_main6ignoreE,(_ZN30_INTERNAL_45287fad_4_k_cu_main4cuda3std6ranges3__45__cpo4dataE - _ZN30_INTERNAL_45287fad_4_k_cu_main4cuda3std3__432_GLOBAL__N__45287fad_4_k_cu_main6ignoreE)
_ZN30_INTERNAL_45287fad_4_k_cu_main4cuda3std3__432_GLOBAL__N__45287fad_4_k_cu_main6ignoreE:
	.zero		1
	.type		_ZN30_INTERNAL_45287fad_4_k_cu_main4cuda3std6ranges3__45__cpo4dataE,@object
	.size		_ZN30_INTERNAL_45287fad_4_k_cu_main4cuda3std6ranges3__45__cpo4dataE,(_ZN30_INTERNAL_45287fad_4_k_cu_main6thrust24THRUST_300001_SM_1000_NS12placeholders2_1E - _ZN30_INTERNAL_45287fad_4_k_cu_main4cuda3std6ranges3__45__cpo4dataE)
_ZN30_INTERNAL_45287fad_4_k_cu_main4cuda3std6ranges3__45__cpo4dataE:
	.zero		1
	.type		_ZN30_INTERNAL_45287fad_4_k_cu_main6thrust24THRUST_300001_SM_1000_NS12placeholders2_1E,@object
	.size		_ZN30_INTERNAL_45287fad_4_k_cu_main6thrust24THRUST_300001_SM_1000_NS12placeholders2_1E,(_ZN30_INTERNAL_45287fad_4_k_cu_main4cuda3std3__45__cpo5beginE - _ZN30_INTERNAL_45287fad_4_k_cu_main6thrust24THRUST_300001_SM_1000_NS12placeholders2_1E)
_ZN30_INTERNAL_45287fad_4_k_cu_main6thrust24THRUST_300001_SM_1000_NS12placeholders2_1E:
	.zero		1
	.type		_ZN30_INTERNAL_45287fad_4_k_cu_main4cuda3std3__45__cpo5beginE,@object
	.size		_ZN30_INTERNAL_45287fad_4_k_cu_main4cuda3std3__45__cpo5beginE,(_ZN30_INTERNAL_45287fad_4_k_cu_main4cuda3std6ranges3__45__cpo5beginE - _ZN30_INTERNAL_45287fad_4_k_cu_main4cuda3std3__45__cpo5beginE)
_ZN30_INTERNAL_45287fad_4_k_cu_main4cuda3std3__45__cpo5beginE:
	.zero		1
	.type		_ZN30_INTERNAL_45287fad_4_k_cu_main4cuda3std6ranges3__45__cpo5beginE,@object
	.size		_ZN30_INTERNAL_45287fad_4_k_cu_main4cuda3std6ranges3__45__cpo5beginE,(_ZN30_INTERNAL_45287fad_4_k_cu_main6thrust24THRUST_300001_SM_1000_NS12placeholders2_5E - _ZN30_INTERNAL_45287fad_4_k_cu_main4cuda3std6ranges3__45__cpo5beginE)
_ZN30_INTERNAL_45287fad_4_k_cu_main4cuda3std6ranges3__45__cpo5beginE:
	.zero		1
	.type		_ZN30_INTERNAL_45287fad_4_k_cu_main6thrust24THRUST_300001_SM_1000_NS12placeholders2_5E,@object
	.size		_ZN30_INTERNAL_45287fad_4_k_cu_main6thrust24THRUST_300001_SM_1000_NS12placeholders2_5E,(_ZN30_INTERNAL_45287fad_4_k_cu_main4cuda3std3__45__cpo6rbeginE - _ZN30_INTERNAL_45287fad_4_k_cu_main6thrust24THRUST_300001_SM_1000_NS12placeholders2_5E)
_ZN30_INTERNAL_45287fad_4_k_cu_main6thrust24THRUST_300001_SM_1000_NS12placeholders2_5E:
	.zero		1
	.type		_ZN30_INTERNAL_45287fad_4_k_cu_main4cuda3std3__45__cpo6rbeginE,@object
	.size		_ZN30_INTERNAL_45287fad_4_k_cu_main4cuda3std3__45__cpo6rbeginE,(_ZN30_INTERNAL_45287fad_4_k_cu_main4cuda3std6ranges3__45__cpo7advanceE - _ZN30_INTERNAL_45287fad_4_k_cu_main4cuda3std3__45__cpo6rbeginE)
_ZN30_INTERNAL_45287fad_4_k_cu_main4cuda3std3__45__cpo6rbeginE:
	.zero		1
	.type		_ZN30_INTERNAL_45287fad_4_k_cu_main4cuda3std6ranges3__45__cpo7advanceE,@object
	.size		_ZN30_INTERNAL_45287fad_4_k_cu_main4cuda3std6ranges3__45__cpo7advanceE,(_ZN30_INTERNAL_45287fad_4_k_cu_main4cuda3std3__47nulloptE - _ZN30_INTERNAL_45287fad_4_k_cu_main4cuda3std6ranges3__45__cpo7advanceE)
_ZN30_INTERNAL_45287fad_4_k_cu_main4cuda3std6ranges3__45__cpo7advanceE:
	.zero		1
	.type		_ZN30_INTERNAL_45287fad_4_k_cu_main4cuda3std3__47nulloptE,@object
	.size		_ZN30_INTERNAL_45287fad_4_k_cu_main4cuda3std3__47nulloptE,(_ZN30_INTERNAL_45287fad_4_k_cu_main4cuda3std6ranges3__45__cpo8distanceE - _ZN30_INTERNAL_45287fad_4_k_cu_main4cuda3std3__47nulloptE)
_ZN30_INTERNAL_45287fad_4_k_cu_main4cuda3std3__47nulloptE:
	.zero		1
	.type		_ZN30_INTERNAL_45287fad_4_k_cu_main4cuda3std6ranges3__45__cpo8distanceE,@object
	.size		_ZN30_INTERNAL_45287fad_4_k_cu_main4cuda3std6ranges3__45__cpo8distanceE,(_ZN30_INTERNAL_45287fad_4_k_cu_main6thrust24THRUST_300001_SM_1000_NS12placeholders3_10E - _ZN30_INTERNAL_45287fad_4_k_cu_main4cuda3std6ranges3__45__cpo8distanceE)
_ZN30_INTERNAL_45287fad_4_k_cu_main4cuda3std6ranges3__45__cpo8distanceE:
	.zero		1
	.type		_ZN30_INTERNAL_45287fad_4_k_cu_main6thrust24THRUST_300001_SM_1000_NS12placeholders3_10E,@object
	.size		_ZN30_INTERNAL_45287fad_4_k_cu_main6thrust24THRUST_300001_SM_1000_NS12placeholders3_10E,(_ZN30_INTERNAL_45287fad_4_k_cu_main4cuda3std3__419piecewise_constructE - _ZN30_INTERNAL_45287fad_4_k_cu_main6thrust24THRUST_300001_SM_1000_NS12placeholders3_10E)
_ZN30_INTERNAL_45287fad_4_k_cu_main6thrust24THRUST_300001_SM_1000_NS12placeholders3_10E:
	.zero		1
	.type		_ZN30_INTERNAL_45287fad_4_k_cu_main4cuda3std3__419piecewise_constructE,@object
	.size		_ZN30_INTERNAL_45287fad_4_k_cu_main4cuda3std3__419piecewise_constructE,(_ZN30_INTERNAL_45287fad_4_k_cu_main4cuda3std6ranges3__45__cpo5cdataE - _ZN30_INTERNAL_45287fad_4_k_cu_main4cuda3std3__419piecewise_constructE)
_ZN30_INTERNAL_45287fad_4_k_cu_main4cuda3std3__419piecewise_constructE:
	.zero		1
	.type		_ZN30_INTERNAL_45287fad_4_k_cu_main4cuda3std6ranges3__45__cpo5cdataE,@object
	.size		_ZN30_INTERNAL_45287fad_4_k_cu_main4cuda3std6ranges3__45__cpo5cdataE,(_ZN30_INTERNAL_45287fad_4_k_cu_main6thrust24THRUST_300001_SM_1000_NS12placeholders2_2E - _ZN30_INTERNAL_45287fad_4_k_cu_main4cuda3std6ranges3__45__cpo5cdataE)
_ZN30_INTERNAL_45287fad_4_k_cu_main4cuda3std6ranges3__45__cpo5cdataE:
	.zero		1
	.type		_ZN30_INTERNAL_45287fad_4_k_cu_main6thrust24THRUST_300001_SM_1000_NS12placeholders2_2E,@object
	.size		_ZN30_INTERNAL_45287fad_4_k_cu_main6thrust24THRUST_300001_SM_1000_NS12placeholders2_2E,(_ZN30_INTERNAL_45287fad_4_k_cu_main4cuda3std3__45__cpo3endE - _ZN30_INTERNAL_45287fad_4_k_cu_main6thrust24THRUST_300001_SM_1000_NS12placeholders2_2E)
_ZN30_INTERNAL_45287fad_4_k_cu_main6thrust24THRUST_300001_SM_1000_NS12placeholders2_2E:
	.zero		1
	.type		_ZN30_INTERNAL_45287fad_4_k_cu_main4cuda3std3__45__cpo3endE,@object
	.size		_ZN30_INTERNAL_45287fad_4_k_cu_main4cuda3std3__45__cpo3endE,(_ZN30_INTERNAL_45287fad_4_k_cu_main4cuda3std6ranges3__45__cpo3endE - _ZN30_INTERNAL_45287fad_4_k_cu_main4cuda3std3__45__cpo3endE)
_ZN30_INTERNAL_45287fad_4_k_cu_main4cuda3std3__45__cpo3endE:
	.zero		1
	.type		_ZN30_INTERNAL_45287fad_4_k_cu_main4cuda3std6ranges3__45__cpo3endE,@object
	.size		_ZN30_INTERNAL_45287fad_4_k_cu_main4cuda3std6ranges3__45__cpo3endE,(_ZN30_INTERNAL_45287fad_4_k_cu_main6thrust24THRUST_300001_SM_1000_NS12placeholders2_6E - _ZN30_INTERNAL_45287fad_4_k_cu_main4cuda3std6ranges3__45__cpo3endE)
_ZN30_INTERNAL_45287fad_4_k_cu_main4cuda3std6ranges3__45__cpo3endE:
	.zero		1
	.type		_ZN30_INTERNAL_45287fad_4_k_cu_main6thrust24THRUST_300001_SM_1000_NS12placeholders2_6E,@object
	.size		_ZN30_INTERNAL_45287fad_4_k_cu_main6thrust24THRUST_300001_SM_1000_NS12placeholders2_6E,(_ZN30_INTERNAL_45287fad_4_k_cu_main4cuda3std3__45__cpo4rendE - _ZN30_INTERNAL_45287fad_4_k_cu_main6thrust24THRUST_300001_SM_1000_NS12placeholders2_6E)
_ZN30_INTERNAL_45287fad_4_k_cu_main6thrust24THRUST_300001_SM_1000_NS12placeholders2_6E:
	.zero		1
	.type		_ZN30_INTERNAL_45287fad_4_k_cu_main4cuda3std3__45__cpo4rendE,@object
	.size		_ZN30_INTERNAL_45287fad_4_k_cu_main4cuda3std3__45__cpo4rendE,(_ZN30_INTERNAL_45287fad_4_k_cu_main4cuda3std6ranges3__45__cpo9iter_swapE - _ZN30_INTERNAL_45287fad_4_k_cu_main4cuda3std3__45__cpo4rendE)
_ZN30_INTERNAL_45287fad_4_k_cu_main4cuda3std3__45__cpo4rendE:
	.zero		1
	.type		_ZN30_INTERNAL_45287fad_4_k_cu_main4cuda3std6ranges3__45__cpo9iter_swapE,@object
	.size		_ZN30_INTERNAL_45287fad_4_k_cu_main4cuda3std6ranges3__45__cpo9iter_swapE,(_ZN30_INTERNAL_45287fad_4_k_cu_main4cuda3std3__48unexpectE - _ZN30_INTERNAL_45287fad_4_k_cu_main4cuda3std6ranges3__45__cpo9iter_swapE)
_ZN30_INTERNAL_45287fad_4_k_cu_main4cuda3std6ranges3__45__cpo9iter_swapE:
	.zero		1
	.type		_ZN30_INTERNAL_45287fad_4_k_cu_main4cuda3std3__48unexpectE,@object
	.size		_ZN30_INTERNAL_45287fad_4_k_cu_main4cuda3std3__48unexpectE,(_ZN30_INTERNAL_45287fad_4_k_cu_main6thrust24THRUST_300001_SM_1000_NS8cuda_cub3parE - _ZN30_INTERNAL_45287fad_4_k_cu_main4cuda3std3__48unexpectE)
_ZN30_INTERNAL_45287fad_4_k_cu_main4cuda3std3__48unexpectE:
	.zero		1
	.type		_ZN30_INTERNAL_45287fad_4_k_cu_main6thrust24THRUST_300001_SM_1000_NS8cuda_cub3parE,@object
	.size		_ZN30_INTERNAL_45287fad_4_k_cu_main6thrust24THRUST_300001_SM_1000_NS8cuda_cub3parE,(_ZN30_INTERNAL_45287fad_4_k_cu_main6thrust24THRUST_300001_SM_1000_NS12placeholders2_4E - _ZN30_INTERNAL_45287fad_4_k_cu_main6thrust24THRUST_300001_SM_1000_NS8cuda_cub3parE)
_ZN30_INTERNAL_45287fad_4_k_cu_main6thrust24THRUST_300001_SM_1000_NS8cuda_cub3parE:
	.zero		1
	.type		_ZN30_INTERNAL_45287fad_4_k_cu_main6thrust24THRUST_300001_SM_1000_NS12placeholders2_4E,@object
	.size		_ZN30_INTERNAL_45287fad_4_k_cu_main6thrust24THRUST_300001_SM_1000_NS12placeholders2_4E,(_ZN30_INTERNAL_45287fad_4_k_cu_main4cuda3std3__45__cpo4cendE - _ZN30_INTERNAL_45287fad_4_k_cu_main6thrust24THRUST_300001_SM_1000_NS12placeholders2_4E)
_ZN30_INTERNAL_45287fad_4_k_cu_main6thrust24THRUST_300001_SM_1000_NS12placeholders2_4E:
	.zero		1
	.type		_ZN30_INTERNAL_45287fad_4_k_cu_main4cuda3std3__45__cpo4cendE,@object
	.size		_ZN30_INTERNAL_45287fad_4_k_cu_main4cuda3std3__45__cpo4cendE,(_ZN30_INTERNAL_45287fad_4_k_cu_main4cuda3std6ranges3__45__cpo4cendE - _ZN30_INTERNAL_45287fad_4_k_cu_main4cuda3std3__45__cpo4cendE)
_ZN30_INTERNAL_45287fad_4_k_cu_main4cuda3std3__45__cpo4cendE:
	.zero		1
	.type		_ZN30_INTERNAL_45287fad_4_k_cu_main4cuda3std6ranges3__45__cpo4cendE,@object
	.size		_ZN30_INTERNAL_45287fad_4_k_cu_main4cuda3std6ranges3__45__cpo4cendE,(_ZN30_INTERNAL_45287fad_4_k_cu_main4cuda3std3__420unreachable_sentinelE - _ZN30_INTERNAL_45287fad_4_k_cu_main4cuda3std6ranges3__45__cpo4cendE)
_ZN30_INTERNAL_45287fad_4_k_cu_main4cuda3std6ranges3__45__cpo4cendE:
	.zero		1
	.type		_ZN30_INTERNAL_45287fad_4_k_cu_main4cuda3std3__420unreachable_sentinelE,@object
	.size		_ZN30_INTERNAL_45287fad_4_k_cu_main4cuda3std3__420unreachable_sentinelE,(_ZN30_INTERNAL_45287fad_4_k_cu_main4cuda3std6ranges3__45__cpo5ssizeE - _ZN30_INTERNAL_45287fad_4_k_cu_main4cuda3std3__420unreachable_sentinelE)
_ZN30_INTERNAL_45287fad_4_k_cu_main4cuda3std3__420unreachable_sentinelE:
	.zero		1
	.type		_ZN30_INTERNAL_45287fad_4_k_cu_main4cuda3std6ranges3__45__cpo5ssizeE,@object
	.size		_ZN30_INTERNAL_45287fad_4_k_cu_main4cuda3std6ranges3__45__cpo5ssizeE,(_ZN30_INTERNAL_45287fad_4_k_cu_main6thrust24THRUST_300001_SM_1000_NS12placeholders2_8E - _ZN30_INTERNAL_45287fad_4_k_cu_main4cuda3std6ranges3__45__cpo5ssizeE)
_ZN30_INTERNAL_45287fad_4_k_cu_main4cuda3std6ranges3__45__cpo5ssizeE:
	.zero		1
	.type		_ZN30_INTERNAL_45287fad_4_k_cu_main6thrust24THRUST_300001_SM_1000_NS12placeholders2_8E,@object
	.size		_ZN30_INTERNAL_45287fad_4_k_cu_main6thrust24THRUST_300001_SM_1000_NS12placeholders2_8E,(_ZN30_INTERNAL_45287fad_4_k_cu_main4cuda3std3__45__cpo5crendE - _ZN30_INTERNAL_45287fad_4_k_cu_main6thrust24THRUST_300001_SM_1000_NS12placeholders2_8E)
_ZN30_INTERNAL_45287fad_4_k_cu_main6thrust24THRUST_300001_SM_1000_NS12placeholders2_8E:
	.zero		1
	.type		_ZN30_INTERNAL_45287fad_4_k_cu_main4cuda3std3__45__cpo5crendE,@object
	.size		_ZN30_INTERNAL_45287fad_4_k_cu_main4cuda3std3__45__cpo5crendE,(_ZN30_INTERNAL_45287fad_4_k_cu_main4cuda3std6ranges3__45__cpo4prevE - _ZN30_INTERNAL_45287fad_4_k_cu_main4cuda3std3__45__cpo5crendE)
_ZN30_INTERNAL_45287fad_4_k_cu_main4cuda3std3__45__cpo5crendE:
	.zero		1
	.type		_ZN30_INTERNAL_45287fad_4_k_cu_main4cuda3std6ranges3__45__cpo4prevE,@object
	.size		_ZN30_INTERNAL_45287fad_4_k_cu_main4cuda3std6ranges3__45__cpo4prevE,(_ZN30_INTERNAL_45287fad_4_k_cu_main4cuda3std6ranges3__45__cpo9iter_moveE - _ZN30_INTERNAL_45287fad_4_k_cu_main4cuda3std6ranges3__45__cpo4prevE)
_ZN30_INTERNAL_45287fad_4_k_cu_main4cuda3std6ranges3__45__cpo4prevE:
	.zero		1
	.type		_ZN30_INTERNAL_45287fad_4_k_cu_main4cuda3std6ranges3__45__cpo9iter_moveE,@object
	.size		_ZN30_INTERNAL_45287fad_4_k_cu_main4cuda3std6ranges3__45__cpo9iter_moveE,(_ZN30_INTERNAL_45287fad_4_k_cu_main6thrust24THRUST_300001_SM_1000_NS6system6detail10sequential3seqE - _ZN30_INTERNAL_45287fad_4_k_cu_main4cuda3std6ranges3__45__cpo9iter_moveE)
_ZN30_INTERNAL_45287fad_4_k_cu_main4cuda3std6ranges3__45__cpo9iter_moveE:
	.zero		1
	.type		_ZN30_INTERNAL_45287fad_4_k_cu_main6thrust24THRUST_300001_SM_1000_NS6system6detail10sequential3seqE,@object
	.size		_ZN30_INTERNAL_45287fad_4_k_cu_main6thrust24THRUST_300001_SM_1000_NS6system6detail10sequential3seqE,(.L_31 - _ZN30_INTERNAL_45287fad_4_k_cu_main6thrust24THRUST_300001_SM_1000_NS6system6detail10sequential3seqE)
_ZN30_INTERNAL_45287fad_4_k_cu_main6thrust24THRUST_300001_SM_1000_NS6system6detail10sequential3seqE:
	.zero		1
.L_31:


//--------------------- .nv.shared._ZN3cub18CUB_300001_SM_10006detail6reduce18DeviceReduceKernelINS2_10policy_hubIdyN4cuda3std3__44plusIdEEE10Policy1000EN6thrust24THRUST_300001_SM_1000_NS6detail15normal_iteratorINSD_10device_ptrIdEEEEyS9_dNS7_10__identityEEEvT0_PT3_T1_NS0_13GridEvenShareISN_EET2_T4_ --------------------------
	.section	.nv.shared._ZN3cub18CUB_300001_SM_10006detail6reduce18DeviceReduceKernelINS2_10policy_hubIdyN4cuda3std3__44plusIdEEE10Policy1000EN6thrust24THRUST_300001_SM_1000_NS6detail15normal_iteratorINSD_10device_ptrIdEEEEyS9_dNS7_10__identityEEEvT0_PT3_T1_NS0_13GridEvenShareISN_EET2_T4_,"aw",@nobits
	.sectionflags	@""
	.align	8
.nv.shared._ZN3cub18CUB_300001_SM_10006detail6reduce18DeviceReduceKernelINS2_10policy_hubIdyN4cuda3std3__44plusIdEEE10Policy1000EN6thrust24THRUST_300001_SM_1000_NS6detail15normal_iteratorINSD_10device_ptrIdEEEEyS9_dNS7_10__identityEEEvT0_PT3_T1_NS0_13GridEvenShareISN_EET2_T4_:
	.zero		1176


//--------------------- .nv.shared._ZN3cub18CUB_300001_SM_10006detail6reduce28DeviceReduceSingleTileKernelINS2_10policy_hubIdyN4cuda3std3__44plusIdEEE10Policy1000EN6thrust24THRUST_300001_SM_1000_NS6detail15normal_iteratorINSD_10device_ptrIdEEEEPdyS9_ddNS7_10__identityEEEvT0_T1_T2_T3_T4_T6_ --------------------------
	.section	.nv.shared._ZN3cub18CUB_300001_SM_10006detail6reduce28DeviceReduceSingleTileKernelINS2_10policy_hubIdyN4cuda3std3__44plusIdEEE10Policy1000EN6thrust24THRUST_300001_SM_1000_NS6detail15normal_iteratorINSD_10device_ptrIdEEEEPdyS9_ddNS7_10__identityEEEvT0_T1_T2_T3_T4_T6_,"aw",@nobits
	.sectionflags	@""
	.align	8
.nv.shared._ZN3cub18CUB_300001_SM_10006detail6reduce28DeviceReduceSingleTileKernelINS2_10policy_hubIdyN4cuda3std3__44plusIdEEE10Policy1000EN6thrust24THRUST_300001_SM_1000_NS6detail15normal_iteratorINSD_10device_ptrIdEEEEPdyS9_ddNS7_10__identityEEEvT0_T1_T2_T3_T4_T6_:
	.zero		1176


//--------------------- .nv.shared._ZN3cub18CUB_300001_SM_10006detail6reduce28DeviceReduceSingleTileKernelINS2_10policy_hubIdjN4cuda3std3__44plusIdEEE10Policy1000EPdSC_iS9_ddNS7_10__identityEEEvT0_T1_T2_T3_T4_T6_ --------------------------
	.section	.nv.shared._ZN3cub18CUB_300001_SM_10006detail6reduce28DeviceReduceSingleTileKernelINS2_10policy_hubIdjN4cuda3std3__44plusIdEEE10Policy1000EPdSC_iS9_ddNS7_10__identityEEEvT0_T1_T2_T3_T4_T6_,"aw",@nobits
	.sectionflags	@""
	.align	8
.nv.shared._ZN3cub18CUB_300001_SM_10006detail6reduce28DeviceReduceSingleTileKernelINS2_10policy_hubIdjN4cuda3std3__44plusIdEEE10Policy1000EPdSC_iS9_ddNS7_10__identityEEEvT0_T1_T2_T3_T4_T6_:
	.zero		1216


//--------------------- .nv.shared._ZN3cub18CUB_300001_SM_10006detail6reduce18DeviceReduceKernelINS2_10policy_hubIdjN4cuda3std3__44plusIdEEE10Policy1000EN6thrust24THRUST_300001_SM_1000_NS6detail15normal_iteratorINSD_10device_ptrIdEEEEjS9_dNS7_10__identityEEEvT0_PT3_T1_NS0_13GridEvenShareISN_EET2_T4_ --------------------------
	.section	.nv.shared._ZN3cub18CUB_300001_SM_10006detail6reduce18DeviceReduceKernelINS2_10policy_hubIdjN4cuda3std3__44plusIdEEE10Policy1000EN6thrust24THRUST_300001_SM_1000_NS6detail15normal_iteratorINSD_10device_ptrIdEEEEjS9_dNS7_10__identityEEEvT0_PT3_T1_NS0_13GridEvenShareISN_EET2_T4_,"aw",@nobits
	.sectionflags	@""
	.align	8
.nv.shared._ZN3cub18CUB_300001_SM_10006detail6reduce18DeviceReduceKernelINS2_10policy_hubIdjN4cuda3std3__44plusIdEEE10Policy1000EN6thrust24THRUST_300001_SM_1000_NS6detail15normal_iteratorINSD_10device_ptrIdEEEEjS9_dNS7_10__identityEEEvT0_PT3_T1_NS0_13GridEvenShareISN_EET2_T4_:
	.zero		1216


//--------------------- .nv.shared._ZN3cub18CUB_300001_SM_10006detail6reduce28DeviceReduceSingleTileKernelINS2_10policy_hubIdjN4cuda3std3__44plusIdEEE10Policy1000EN6thrust24THRUST_300001_SM_1000_NS6detail15normal_iteratorINSD_10device_ptrIdEEEEPdjS9_ddNS7_10__identityEEEvT0_T1_T2_T3_T4_T6_ --------------------------
	.section	.nv.shared._ZN3cub18CUB_300001_SM_10006detail6reduce28DeviceReduceSingleTileKernelINS2_10policy_hubIdjN4cuda3std3__44plusIdEEE10Policy1000EN6thrust24THRUST_300001_SM_1000_NS6detail15normal_iteratorINSD_10device_ptrIdEEEEPdjS9_ddNS7_10__identityEEEvT0_T1_T2_T3_T4_T6_,"aw",@nobits
	.sectionflags	@""
	.align	8
.nv.shared._ZN3cub18CUB_300001_SM_10006detail6reduce28DeviceReduceSingleTileKernelINS2_10policy_hubIdjN4cuda3std3__44plusIdEEE10Policy1000EN6thrust24THRUST_300001_SM_1000_NS6detail15normal_iteratorINSD_10device_ptrIdEEEEPdjS9_ddNS7_10__identityEEEvT0_T1_T2_T3_T4_T6_:
	.zero		1216


//--------------------- .nv.constant0._ZN3cub18CUB_300001_SM_10006detail6reduce28DeviceReduceSingleTileKernelINS2_10policy_hubIdyN4cuda3std3__44plusIdEEE10Policy1000EPdSC_iS9_ddNS7_10__identityEEEvT0_T1_T2_T3_T4_T6_ --------------------------
	.section	.nv.constant0._ZN3cub18CUB_300001_SM_10006detail6reduce28DeviceReduceSingleTileKernelINS2_10policy_hubIdyN4cuda3std3__44plusIdEEE10Policy1000EPdSC_iS9_ddNS7_10__identityEEEvT0_T1_T2_T3_T4_T6_,"a",@progbits
	.sectionflags	@""
	.align	4
.nv.constant0._ZN3cub18CUB_300001_SM_10006detail6reduce28DeviceReduceSingleTileKernelINS2_10policy_hubIdyN4cuda3std3__44plusIdEEE10Policy1000EPdSC_iS9_ddNS7_10__identityEEEvT0_T1_T2_T3_T4_T6_:
	.zero		929


//--------------------- .nv.constant0._ZN3cub18CUB_300001_SM_10006detail6reduce18DeviceReduceKernelINS2_10policy_hubIdyN4cuda3std3__44plusIdEEE10Policy1000EN6thrust24THRUST_300001_SM_1000_NS6detail15normal_iteratorINSD_10device_ptrIdEEEEyS9_dNS7_10__identityEEEvT0_PT3_T1_NS0_13GridEvenShareISN_EET2_T4_ --------------------------
	.section	.nv.constant0._ZN3cub18CUB_300001_SM_10006detail6reduce18DeviceReduceKernelINS2_10policy_hubIdyN4cuda3std3__44plusIdEEE10Policy1000EN6thrust24THRUST_300001_SM_1000_NS6detail15normal_iteratorINSD_10device_ptrIdEEEEyS9_dNS7_10__identityEEEvT0_PT3_T1_NS0_13GridEvenShareISN_EET2_T4_,"a",@progbits
	.sectionflags	@""
	.align	4
.nv.constant0._ZN3cub18CUB_300001_SM_10006detail6reduce18DeviceReduceKernelINS2_10policy_hubIdyN4cuda3std3__44plusIdEEE10Policy1000EN6thrust24THRUST_300001_SM_1000_NS6detail15normal_iteratorINSD_10device_ptrIdEEEEyS9_dNS7_10__identityEEEvT0_PT3_T1_NS0_13GridEvenShareISN_EET2_T4_:
	.zero		994


//--------------------- .nv.constant0._ZN3cub18CUB_300001_SM_10006detail6reduce28DeviceReduceSingleTileKernelINS2_10policy_hubIdyN4cuda3std3__44plusIdEEE10Policy1000EN6thrust24THRUST_300001_SM_1000_NS6detail15normal_iteratorINSD_10device_ptrIdEEEEPdyS9_ddNS7_10__identityEEEvT0_T1_T2_T3_T4_T6_ --------------------------
	.section	.nv.constant0._ZN3cub18CUB_300001_SM_10006detail6reduce28DeviceReduceSingleTileKernelINS2_10policy_hubIdyN4cuda3std3__44plusIdEEE10Policy1000EN6thrust24THRUST_300001_SM_1000_NS6detail15normal_iteratorINSD_10device_ptrIdEEEEPdyS9_ddNS7_10__identityEEEvT0_T1_T2_T3_T4_T6_,"a",@progbits
	.sectionflags	@""
	.align	4
.nv.constant0._ZN3cub18CUB_300001_SM_10006detail6reduce28DeviceReduceSingleTileKernelINS2_10policy_hubIdyN4cuda3std3__44plusIdEEE10Policy1000EN6thrust24THRUST_300001_SM_1000_NS6detail15normal_iteratorINSD_10device_ptrIdEEEEPdyS9_ddNS7_10__identityEEEvT0_T1_T2_T3_T4_T6_:
	.zero		937


//--------------------- .nv.constant0._ZN3cub18CUB_300001_SM_10006detail6reduce28DeviceReduceSingleTileKernelINS2_10policy_hubIdjN4cuda3std3__44plusIdEEE10Policy1000EPdSC_iS9_ddNS7_10__identityEEEvT0_T1_T2_T3_T4_T6_ --------------------------
	.section	.nv.constant0._ZN3cub18CUB_300001_SM_10006detail6reduce28DeviceReduceSingleTileKernelINS2_10policy_hubIdjN4cuda3std3__44plusIdEEE10Policy1000EPdSC_iS9_ddNS7_10__identityEEEvT0_T1_T2_T3_T4_T6_,"a",@progbits
	.sectionflags	@""
	.align	4
.nv.constant0._ZN3cub18CUB_300001_SM_10006detail6reduce28DeviceReduceSingleTileKernelINS2_10policy_hubIdjN4cuda3std3__44plusIdEEE10Policy1000EPdSC_iS9_ddNS7_10__identityEEEvT0_T1_T2_T3_T4_T6_:
	.zero		929


//--------------------- .nv.constant0._ZN3cub18CUB_300001_SM_10006detail6reduce18DeviceReduceKernelINS2_10policy_hubIdjN4cuda3std3__44plusIdEEE10Policy1000EN6thrust24THRUST_300001_SM_1000_NS6detail15normal_iteratorINSD_10device_ptrIdEEEEjS9_dNS7_10__identityEEEvT0_PT3_T1_NS0_13GridEvenShareISN_EET2_T4_ --------------------------
	.section	.nv.constant0._ZN3cub18CUB_300001_SM_10006detail6reduce18DeviceReduceKernelINS2_10policy_hubIdjN4cuda3std3__44plusIdEEE10Policy1000EN6thrust24THRUST_300001_SM_1000_NS6detail15normal_iteratorINSD_10device_ptrIdEEEEjS9_dNS7_10__identityEEEvT0_PT3_T1_NS0_13GridEvenShareISN_EET2_T4_,"a",@progbits
	.sectionflags	@""
	.align	4
.nv.constant0._ZN3cub18CUB_300001_SM_10006detail6reduce18DeviceReduceKernelINS2_10policy_hubIdjN4cuda3std3__44plusIdEEE10Policy1000EN6thrust24THRUST_300001_SM_1000_NS6detail15normal_iteratorINSD_10device_ptrIdEEEEjS9_dNS7_10__identityEEEvT0_PT3_T1_NS0_13GridEvenShareISN_EET2_T4_:
	.zero		958


//--------------------- .nv.constant0._ZN3cub18CUB_300001_SM_10006detail6reduce28DeviceReduceSingleTileKernelINS2_10policy_hubIdjN4cuda3std3__44plusIdEEE10Policy1000EN6thrust24THRUST_300001_SM_1000_NS6detail15normal_iteratorINSD_10device_ptrIdEEEEPdjS9_ddNS7_10__identityEEEvT0_T1_T2_T3_T4_T6_ --------------------------
	.section	.nv.constant0._ZN3cub18CUB_300001_SM_10006detail6reduce28DeviceReduceSingleTileKernelINS2_10policy_hubIdjN4cuda3std3__44plusIdEEE10Policy1000EN6thrust24THRUST_300001_SM_1000_NS6detail15normal_iteratorINSD_10device_ptrIdEEEEPdjS9_ddNS7_10__identityEEEvT0_T1_T2_T3_T4_T6_,"a",@progbits
	.sectionflags	@""
	.align	4
.nv.constant0._ZN3cub18CUB_300001_SM_10006detail6reduce28DeviceReduceSingleTileKernelINS2_10policy_hubIdjN4cuda3std3__44plusIdEEE10Policy1000EN6thrust24THRUST_300001_SM_1000_NS6detail15normal_iteratorINSD_10device_ptrIdEEEEPdjS9_ddNS7_10__identityEEEvT0_T1_T2_T3_T4_T6_:
	.zero		929


//--------------------- .nv.constant0._ZN3cub18CUB_300001_SM_10006detail9transform16transform_kernelINS2_10policy_hubILb1EN4cuda3std3__45tupleIJN6thrust24THRUST_300001_SM_1000_NS6detail15normal_iteratorINSA_10device_ptrIdEEEEEEEE10policy1000El26squared_difference_functorSF_JPdEEEvT0_iT1_T2_DpNS2_10kernel_argIT3_EE --------------------------
	.section	.nv.constant0._ZN3cub18CUB_300001_SM_10006detail9transform16transform_kernelINS2_10policy_hubILb1EN4cuda3std3__45tupleIJN6thrust24THRUST_300001_SM_1000_NS6detail15normal_iteratorINSA_10device_ptrIdEEEEEEEE10policy1000El26squared_difference_functorSF_JPdEEEvT0_iT1_T2_DpNS2_10kernel_argIT3_EE,"a",@progbits
	.sectionflags	@""
	.align	4
.nv.constant0._ZN3cub18CUB_300001_SM_10006detail9transform16transform_kernelINS2_10policy_hubILb1EN4cuda3std3__45tupleIJN6thrust24THRUST_300001_SM_1000_NS6detail15normal_iteratorINSA_10device_ptrIdEEEEEEEE10policy1000El26squared_difference_functorSF_JPdEEEvT0_iT1_T2_DpNS2_10kernel_argIT3_EE:
	.zero		944


//--------------------- .nv.constant0._ZN3cub18CUB_300001_SM_10006detail9transform16transform_kernelINS2_10policy_hubILb1EN4cuda3std3__45tupleIJN6thrust24THRUST_300001_SM_1000_NS6detail15normal_iteratorINSA_10device_ptrIdEEEEEEEE10policy1000Ei26squared_difference_functorSF_JPdEEEvT0_iT1_T2_DpNS2_10kernel_argIT3_EE --------------------------
	.section	.nv.constant0._ZN3cub18CUB_300001_SM_10006detail9transform16transform_kernelINS2_10policy_hubILb1EN4cuda3std3__45tupleIJN6thrust24THRUST_300001_SM_1000_NS6detail15normal_iteratorINSA_10device_ptrIdEEEEEEEE10policy1000Ei26squared_difference_functorSF_JPdEEEvT0_iT1_T2_DpNS2_10kernel_argIT3_EE,"a",@progbits
	.sectionflags	@""
	.align	4
.nv.constant0._ZN3cub18CUB_300001_SM_10006detail9transform16transform_kernelINS2_10policy_hubILb1EN4cuda3std3__45tupleIJN6thrust24THRUST_300001_SM_1000_NS6detail15normal_iteratorINSA_10device_ptrIdEEEEEEEE10policy1000Ei26squared_difference_functorSF_JPdEEEvT0_iT1_T2_DpNS2_10kernel_argIT3_EE:
	.zero		936


//--------------------- .nv.constant0._ZN3cub18CUB_300001_SM_10006detail9transform16transform_kernelINS2_10policy_hubILb1EN4cuda3std3__45tupleIJN6thrust24THRUST_300001_SM_1000_NS6detail15normal_iteratorINSA_10device_ptrIdEEEESF_EEEE10policy1000El27relative_difference_functorSF_JPdSK_EEEvT0_iT1_T2_DpNS2_10kernel_argIT3_EE --------------------------
	.section	.nv.constant0._ZN3cub18CUB_300001_SM_10006detail9transform16transform_kernelINS2_10policy_hubILb1EN4cuda3std3__45tupleIJN6thrust24THRUST_300001_SM_1000_NS6detail15normal_iteratorINSA_10device_ptrIdEEEESF_EEEE10policy1000El27relative_difference_functorSF_JPdSK_EEEvT0_iT1_T2_DpNS2_10kernel_argIT3_EE,"a",@progbits
	.sectionflags	@""
	.align	4
.nv.constant0._ZN3cub18CUB_300001_SM_10006detail9transform16transform_kernelINS2_10policy_hubILb1EN4cuda3std3__45tupleIJN6thrust24THRUST_300001_SM_1000_NS6detail15normal_iteratorINSA_10device_ptrIdEEEESF_EEEE10policy1000El27relative_difference_functorSF_JPdSK_EEEvT0_iT1_T2_DpNS2_10kernel_argIT3_EE:
	.zero		952


//--------------------- .nv.constant0._ZN3cub18CUB_300001_SM_10006detail9transform16transform_kernelINS2_10policy_hubILb1EN4cuda3std3__45tupleIJN6thrust24THRUST_300001_SM_1000_NS6detail15normal_iteratorINSA_10device_ptrIdEEEESF_EEEE10policy1000Ei27relative_difference_functorSF_JPdSK_EEEvT0_iT1_T2_DpNS2_10kernel_argIT3_EE --------------------------
	.section	.nv.constant0._ZN3cub18CUB_300001_SM_10006detail9transform16transform_kernelINS2_10policy_hubILb1EN4cuda3std3__45tupleIJN6thrust24THRUST_300001_SM_1000_NS6detail15normal_iteratorINSA_10device_ptrIdEEEESF_EEEE10policy1000Ei27relative_difference_functorSF_JPdSK_EEEvT0_iT1_T2_DpNS2_10kernel_argIT3_EE,"a",@progbits
	.sectionflags	@""
	.align	4
.nv.constant0._ZN3cub18CUB_300001_SM_10006detail9transform16transform_kernelINS2_10policy_hubILb1EN4cuda3std3__45tupleIJN6thrust24THRUST_300001_SM_1000_NS6detail15normal_iteratorINSA_10device_ptrIdEEEESF_EEEE10policy1000Ei27relative_difference_functorSF_JPdSK_EEEvT0_iT1_T2_DpNS2_10kernel_argIT3_EE:
	.zero		952


//--------------------- .nv.constant0._ZN3cub18CUB_300001_SM_10006detail8for_each13static_kernelINS2_12policy_hub_t12policy_500_tEmN6thrust24THRUST_300001_SM_1000_NS8cuda_cub20__uninitialized_fill7functorINS7_10device_ptrIdEEdEEEEvT0_T1_ --------------------------
	.section	.nv.constant0._ZN3cub18CUB_300001_SM_10006detail8for_each13static_kernelINS2_12policy_hub_t12policy_500_tEmN6thrust24THRUST_300001_SM_1000_NS8cuda_cub20__uninitialized_fill7functorINS7_10device_ptrIdEEdEEEEvT0_T1_,"a",@progbits
	.sectionflags	@""
	.align	4
.nv.constant0._ZN3cub18CUB_300001_SM_10006detail8for_each13static_kernelINS2_12policy_hub_t12policy_500_tEmN6thrust24THRUST_300001_SM_1000_NS8cuda_cub20__uninitialized_fill7functorINS7_10device_ptrIdEEdEEEEvT0_T1_:
	.zero		920


//--------------------- .nv.constant0._ZN3cub18CUB_300001_SM_10006detail11EmptyKernelIvEEvv --------------------------
	.section	.nv.constant0._ZN3cub18CUB_300001_SM_10006detail11EmptyKernelIvEEvv,"a",@progbits
	.sectionflags	@""
	.align	4
.nv.constant0._ZN3cub18CUB_300001_SM_10006detail11EmptyKernelIvEEvv:
	.zero		896


//--------------------- SYMBOLS --------------------------

	.type		.nv.reservedSmem.offset0,@object
	.size		.nv.reservedSmem.offset0,0x4
	.type		.nv.reservedSmem.cap,@object
	.size		.nv.reservedSmem.cap,0x4
